def matmul_kernel(
    a_ptr,
    b_ptr,
    c_ptr,
    M,
    N,
    K,
    stride_am,
    stride_ak,
    stride_bk,
    stride_bn,
    stride_cm,
    stride_cn,
    BLOCK_M: tl.constexpr,
    BLOCK_N: tl.constexpr,
    BLOCK_K: tl.constexpr,
    GROUP_M: tl.constexpr,
):
    pid = tl.program_id(axis=0)
    num_pid_m = tl.cdiv(M, BLOCK_M)
    num_pid_n = tl.cdiv(N, BLOCK_N)
    num_pid_in_group = GROUP_M * num_pid_n
    group_id = pid // num_pid_in_group
    first_pid_m = group_id * GROUP_M
    group_size_m = min(num_pid_m - first_pid_m, GROUP_M)
    pid_m = first_pid_m + ((pid % num_pid_in_group) % group_size_m)
    pid_n = (pid % num_pid_in_group) // group_size_m

    offs_am = (pid_m * BLOCK_M + tl.arange(0, BLOCK_M)) % M
    offs_bn = (pid_n * BLOCK_N + tl.arange(0, BLOCK_N)) % N
    offs_k = tl.arange(0, BLOCK_K)
    a_ptrs = a_ptr + offs_am[:, None] * stride_am + offs_k[None, :] * stride_ak
    b_ptrs = b_ptr + offs_k[:, None] * stride_bk + offs_bn[None, :] * stride_bn

    acc = tl.zeros((BLOCK_M, BLOCK_N), dtype=tl.float32)
    for kk in range(0, tl.cdiv(K, BLOCK_K)):
        a = tl.load(a_ptrs, mask=offs_k[None, :] < K - kk * BLOCK_K, other=0.0)
        b = tl.load(b_ptrs, mask=offs_k[:, None] < K - kk * BLOCK_K, other=0.0)
        acc = tl.dot(a, b, acc)
        a_ptrs += BLOCK_K * stride_ak
        b_ptrs += BLOCK_K * stride_bk

    c = acc.to(c_ptr.dtype.element_ty)
    offs_cm = pid_m * BLOCK_M + tl.arange(0, BLOCK_M)
    offs_cn = pid_n * BLOCK_N + tl.arange(0, BLOCK_N)
    c_ptrs = c_ptr + offs_cm[:, None] * stride_cm + offs_cn[None, :] * stride_cn
    mask = (offs_cm[:, None] < M) & (offs_cn[None, :] < N)
    tl.store(c_ptrs, c, mask=mask)

# config = {"BLOCK_K": 32, "BLOCK_M": 64, "BLOCK_N": 512, "GROUP_M": 8, "arch": "sm_100", "dtype": "fp32", "num_ctas": 1, "num_stages": 5, "num_warps": 4}
# arch = sm_100


// ===== COMPILED SASS (sm_100a) =====

	.target	sm_100a

	.elftype	@"ET_EXEC"


//--------------------- .note.nv.tkinfo           --------------------------
	.section	.note.nv.tkinfo,"",@"SHT_NOTE"
	.sectionflags	@"SHF_NOTE_NV_TKINFO"
	.tkinfo
        /*0018*/ 	.word	0x00000081
        /*0030*/ 	.string	""
        /*0030*/ 	.string	"ptxas-blackwell"
        /*0030*/ 	.string	"Cuda compilation tools, release 12.9, V12.9.86"
        /*0030*/ 	.string	"Build cuda_12.9.r12.9/compiler.36037853_0"
        /*0030*/ 	.string	"-v  -suppress-debug-info  -lineinfo  -arch sm_100a "



//--------------------- .note.nv.cuver            --------------------------
	.section	.note.nv.cuver,"",@"SHT_NOTE"
	.sectionflags	@"SHF_NOTE_NV_CUVER"
        /*0018*/ 	.short	0x0001
        /*001a*/ 	.short	0x0064
        /*001c*/ 	.short	0x0001
        /*001e*/ 	.short	0x0000
        /*0020*/ 	.short	0x0001
        /*0022*/ 	.short	0x0000


//--------------------- .nv.info                  --------------------------
	.section	.nv.info,"",@"SHT_CUDA_INFO"
	.align	4


	//----- nvinfo : EIATTR_REGCOUNT
	.align		4
        /*0000*/ 	.byte	0x04, 0x2f
        /*0002*/ 	.short	(.L_4 - .L_3)
	.align		4
.L_3:
        /*0004*/ 	.word	index@(matmul_kernel)
        /*0008*/ 	.word	0x000000ff


	//----- nvinfo : EIATTR_FRAME_SIZE
	.align		4
.L_4:
        /*000c*/ 	.byte	0x04, 0x11
        /*000e*/ 	.short	(.L_6 - .L_5)
	.align		4
.L_5:
        /*0010*/ 	.word	index@($__internal_2_$__cuda_sm10x_tcgen05_guardrail_trap_unallocated_columns_being_dealloced)
        /*0014*/ 	.word	0x00000898


	//----- nvinfo : EIATTR_FRAME_SIZE
	.align		4
.L_6:
        /*0018*/ 	.byte	0x04, 0x11
        /*001a*/ 	.short	(.L_8 - .L_7)
	.align		4
.L_7:
        /*001c*/ 	.word	index@($__internal_1_$__cuda_sm10x_tcgen05_guardrail_trap_phase_invalid_during_alloc)
        /*0020*/ 	.word	0x00000898


	//----- nvinfo : EIATTR_FRAME_SIZE
	.align		4
.L_8:
        /*0024*/ 	.byte	0x04, 0x11
        /*0026*/ 	.short	(.L_10 - .L_9)
	.align		4
.L_9:
        /*0028*/ 	.word	index@($__internal_0_$__cuda_sm10x_tcgen05_guardrail_trap_col_being_dealloced_not_returned_by_alloc)
        /*002c*/ 	.word	0x00000898


	//----- nvinfo : EIATTR_FRAME_SIZE
	.align		4
.L_10:
        /*0030*/ 	.byte	0x04, 0x11
        /*0032*/ 	.short	(.L_12 - .L_11)
	.align		4
.L_11:
        /*0034*/ 	.word	index@(matmul_kernel)
        /*0038*/ 	.word	0x00000898


	//----- nvinfo : EIATTR_MIN_STACK_SIZE
	.align		4
.L_12:
        /*003c*/ 	.byte	0x04, 0x12
        /*003e*/ 	.short	(.L_14 - .L_13)
	.align		4
.L_13:
        /*0040*/ 	.word	index@(matmul_kernel)
        /*0044*/ 	.word	0x00000898
.L_14:


//--------------------- .nv.info.matmul_kernel    --------------------------
	.section	.nv.info.matmul_kernel,"",@"SHT_CUDA_INFO"
	.sectionflags	@""
	.align	4


	//----- nvinfo : EIATTR_CUDA_API_VERSION
	.align		4
        /*0000*/ 	.byte	0x04, 0x37
        /*0002*/ 	.short	(.L_16 - .L_15)
.L_15:
        /*0004*/ 	.word	0x00000081


	//----- nvinfo : EIATTR_KPARAM_INFO
	.align		4
.L_16:
        /*0008*/ 	.byte	0x04, 0x17
        /*000a*/ 	.short	(.L_18 - .L_17)
.L_17:
        /*000c*/ 	.word	0x00000000
        /*0010*/ 	.short	0x000d
        /*0012*/ 	.short	0x0048
        /*0014*/ 	.byte	0x00, 0xf4, 0x21, 0x00


	//----- nvinfo : EIATTR_KPARAM_INFO
	.align		4
.L_18:
        /*0018*/ 	.byte	0x04, 0x17
        /*001a*/ 	.short	(.L_20 - .L_19)
.L_19:
        /*001c*/ 	.word	0x00000000
        /*0020*/ 	.short	0x000c
        /*0022*/ 	.short	0x0040
        /*0024*/ 	.byte	0x00, 0xf4, 0x21, 0x00


	//----- nvinfo : EIATTR_KPARAM_INFO
	.align		4
.L_20:
        /*0028*/ 	.byte	0x04, 0x17
        /*002a*/ 	.short	(.L_22 - .L_21)
.L_21:
        /*002c*/ 	.word	0x00000000
        /*0030*/ 	.short	0x000b
        /*0032*/ 	.short	0x0038
        /*0034*/ 	.byte	0x00, 0xf0, 0x11, 0x00


	//----- nvinfo : EIATTR_KPARAM_INFO
	.align		4
.L_22:
        /*0038*/ 	.byte	0x04, 0x17
        /*003a*/ 	.short	(.L_24 - .L_23)
.L_23:
        /*003c*/ 	.word	0x00000000
        /*0040*/ 	.short	0x000a
        /*0042*/ 	.short	0x0034
        /*0044*/ 	.byte	0x00, 0xf0, 0x11, 0x00


	//----- nvinfo : EIATTR_KPARAM_INFO
	.align		4
.L_24:
        /*0048*/ 	.byte	0x04, 0x17
        /*004a*/ 	.short	(.L_26 - .L_25)
.L_25:
        /*004c*/ 	.word	0x00000000
        /*0050*/ 	.short	0x0009
        /*0052*/ 	.short	0x0030
        /*0054*/ 	.byte	0x00, 0xf0, 0x11, 0x00


	//----- nvinfo : EIATTR_KPARAM_INFO
	.align		4
.L_26:
        /*0058*/ 	.byte	0x04, 0x17
        /*005a*/ 	.short	(.L_28 - .L_27)
.L_27:
        /*005c*/ 	.word	0x00000000
        /*0060*/ 	.short	0x0008
        /*0062*/ 	.short	0x002c
        /*0064*/ 	.byte	0x00, 0xf0, 0x11, 0x00


	//----- nvinfo : EIATTR_KPARAM_INFO
	.align		4
.L_28:
        /*0068*/ 	.byte	0x04, 0x17
        /*006a*/ 	.short	(.L_30 - .L_29)
.L_29:
        /*006c*/ 	.word	0x00000000
        /*0070*/ 	.short	0x0007
        /*0072*/ 	.short	0x0028
        /*0074*/ 	.byte	0x00, 0xf0, 0x11, 0x00


	//----- nvinfo : EIATTR_KPARAM_INFO
	.align		4
.L_30:
        /*0078*/ 	.byte	0x04, 0x17
        /*007a*/ 	.short	(.L_32 - .L_31)
.L_31:
        /*007c*/ 	.word	0x00000000
        /*0080*/ 	.short	0x0006
        /*0082*/ 	.short	0x0024
        /*0084*/ 	.byte	0x00, 0xf0, 0x11, 0x00


	//----- nvinfo : EIATTR_KPARAM_INFO
	.align		4
.L_32:
        /*0088*/ 	.byte	0x04, 0x17
        /*008a*/ 	.short	(.L_34 - .L_33)
.L_33:
        /*008c*/ 	.word	0x00000000
        /*0090*/ 	.short	0x0005
        /*0092*/ 	.short	0x0020
        /*0094*/ 	.byte	0x00, 0xf0, 0x11, 0x00


	//----- nvinfo : EIATTR_KPARAM_INFO
	.align		4
.L_34:
        /*0098*/ 	.byte	0x04, 0x17
        /*009a*/ 	.short	(.L_36 - .L_35)
.L_35:
        /*009c*/ 	.word	0x00000000
        /*00a0*/ 	.short	0x0004
        /*00a2*/ 	.short	0x001c
        /*00a4*/ 	.byte	0x00, 0xf0, 0x11, 0x00


	//----- nvinfo : EIATTR_KPARAM_INFO
	.align		4
.L_36:
        /*00a8*/ 	.byte	0x04, 0x17
        /*00aa*/ 	.short	(.L_38 - .L_37)
.L_37:
        /*00ac*/ 	.word	0x00000000
        /*00b0*/ 	.short	0x0003
        /*00b2*/ 	.short	0x0018
        /*00b4*/ 	.byte	0x00, 0xf0, 0x11, 0x00


	//----- nvinfo : EIATTR_KPARAM_INFO
	.align		4
.L_38:
        /*00b8*/ 	.byte	0x04, 0x17
        /*00ba*/ 	.short	(.L_40 - .L_39)
.L_39:
        /*00bc*/ 	.word	0x00000000
        /*00c0*/ 	.short	0x0002
        /*00c2*/ 	.short	0x0010
        /*00c4*/ 	.byte	0x00, 0xf4, 0x21, 0x00


	//----- nvinfo : EIATTR_KPARAM_INFO
	.align		4
.L_40:
        /*00c8*/ 	.byte	0x04, 0x17
        /*00ca*/ 	.short	(.L_42 - .L_41)
.L_41:
        /*00cc*/ 	.word	0x00000000
        /*00d0*/ 	.short	0x0001
        /*00d2*/ 	.short	0x0008
        /*00d4*/ 	.byte	0x00, 0xf4, 0x21, 0x00


	//----- nvinfo : EIATTR_KPARAM_INFO
	.align		4
.L_42:
        /*00d8*/ 	.byte	0x04, 0x17
        /*00da*/ 	.short	(.L_44 - .L_43)
.L_43:
        /*00dc*/ 	.word	0x00000000
        /*00e0*/ 	.short	0x0000
        /*00e2*/ 	.short	0x0000
        /*00e4*/ 	.byte	0x00, 0xf4, 0x21, 0x00


	//----- nvinfo : EIATTR_AT_ENTRY_FRAGMENTS
	.align		4
.L_44:
        /*00e8*/ 	.byte	0x04, 0x4f
        /*00ea*/ 	.short	(.L_46 - .L_45)


	//   ....[0]....
.L_45:
        /*00ec*/ 	.word	0x00000004


	//----- nvinfo : EIATTR_RESERVED_SMEM_USED
	.align		4
.L_46:
        /*00f0*/ 	.byte	0x01, 0x41
	.zero		2


	//----- nvinfo : EIATTR_SPARSE_MMA_MASK
	.align		4
        /*00f4*/ 	.byte	0x03, 0x50
        /*00f6*/ 	.short	0x0000


	//----- nvinfo : EIATTR_TCGEN05_1CTA_USED
	.align		4
        /*00f8*/ 	.byte	0x01, 0x51
	.zero		2


	//----- nvinfo : EIATTR_MAXREG_COUNT
	.align		4
        /*00fc*/ 	.byte	0x03, 0x1b
        /*00fe*/ 	.short	0x00ff


	//----- nvinfo : EIATTR_NUM_BARRIERS
	.align		4
        /*0100*/ 	.byte	0x02, 0x4c
        /*0102*/ 	.byte	0x01
	.zero		1


	//----- nvinfo : EIATTR_ANNOTATIONS
	.align		4
        /*0104*/ 	.byte	0x04, 0x55
        /*0106*/ 	.short	(.L_48 - .L_47)


	//   ....[0]....
.L_47:
        /*0108*/ 	.word	0x00000001
        /*010c*/ 	.byte	0x60, 0x09, 0x00, 0x00, 0x01, 0x00, 0x00, 0x00, 0xb0, 0x09, 0x00, 0x00, 0x01, 0x00, 0x00, 0x00
        /* <DEDUP_REMOVED lines=629> */
        /*286c*/ 	.byte	0x60, 0xfe, 0x01, 0x00, 0x01, 0x00, 0x00, 0x00, 0x70, 0xfe, 0x01, 0x00


	//----- nvinfo : EIATTR_INT_WARP_WIDE_INSTR_OFFSETS
	.align		4
.L_48:
        /*2878*/ 	.byte	0x04, 0x31
        /*287a*/ 	.short	(.L_50 - .L_49)


	//   ....[0]....
.L_49:
        /*287c*/ 	.word	0x0000a5e0


	//   ....[1]....
        /*2880*/ 	.word	0x0000a630


	//   ....[2]....
        /*2884*/ 	.word	0x0000a6f0


	//   ....[3]....
        /*2888*/ 	.word	0x00023610


	//   ....[4]....
        /*288c*/ 	.word	0x00023660


	//----- nvinfo : EIATTR_COOP_GROUP_MASK_REGIDS
	.align		4
.L_50:
        /*2890*/ 	.byte	0x04, 0x29
        /*2892*/ 	.short	(.L_52 - .L_51)


	//   ....[0]....
.L_51:
        /*2894*/ 	.word	0xffffffff


	//   ....[1]....
        /*2898*/ 	.word	0xffffffff


	//   ....[2]....
        /*289c*/ 	.word	0xffffffff


	//   ....[3]....
        /*28a0*/ 	.word	0xffffffff


	//----- nvinfo : EIATTR_COOP_GROUP_INSTR_OFFSETS
	.align		4
.L_52:
        /*28a4*/ 	.byte	0x04, 0x28
        /*28a6*/ 	.short	(.L_54 - .L_53)


	//   ....[0]....
.L_53:
        /*28a8*/ 	.word	0x00000070


	//   ....[1]....
        /*28ac*/ 	.word	0x00000330


	//   ....[2]....
        /*28b0*/ 	.word	0x000234a0


	//   ....[3]....
        /*28b4*/ 	.word	0x00023710


	//----- nvinfo : EIATTR_VRC_CTA_INIT_COUNT
	.align		4
.L_54:
        /*28b8*/ 	.byte	0x02, 0x4a
        /*28ba*/ 	.byte	0x80
	.zero		1


	//----- nvinfo : EIATTR_MBARRIER_INSTR_OFFSETS
	.align		4
        /*28bc*/ 	.byte	0x04, 0x39
        /*28be*/ 	.short	(.L_56 - .L_55)


	//   ....[0]....
.L_55:
        /*28c0*/ 	.word	0x0000a6b0
        /*28c4*/ 	.word	0x000000ff
        /*28c8*/ 	.word	0x00000000
        /*28cc*/ 	.short	0x0100
        /*28ce*/ 	.byte	0x1d
	.zero		1


	//   ....[1]....
        /*28d0*/ 	.word	0x0000a710
        /*28d4*/ 	.word	0x000000ff
        /*28d8*/ 	.word	0x0005a008
        /*28dc*/ 	.short	0x0100
        /*28de*/ 	.byte	0x1c
	.zero		1


	//   ....[2]....
        /*28e0*/ 	.word	0x00017b90
        /*28e4*/ 	.word	0x000000ff
        /*28e8*/ 	.word	0x00000000
        /*28ec*/ 	.short	0x010a
        /*28ee*/ 	.byte	0x23
	.zero		1


	//   ....[3]....
        /*28f0*/ 	.word	0x0001a200
        /*28f4*/ 	.word	0x000000ff
        /*28f8*/ 	.word	0x00000000
        /*28fc*/ 	.short	0x010a
        /*28fe*/ 	.byte	0x1d
	.zero		1


	//   ....[4]....
        /*2900*/ 	.word	0x0001a2b0
        /*2904*/ 	.word	0x000000ff
        /*2908*/ 	.word	0x0005a000
        /*290c*/ 	.short	0x0108
        /*290e*/ 	.byte	0x1c
	.zero		1


	//   ....[5]....
        /*2910*/ 	.word	0x0001a350
        /*2914*/ 	.word	0x000000ff
        /*2918*/ 	.word	0x0005a008
        /*291c*/ 	.short	0x0108
        /*291e*/ 	.byte	0x1c
	.zero		1


	//   ....[6]....
        /*2920*/ 	.word	0x00023730
        /*2924*/ 	.word	0x000000ff
        /*2928*/ 	.word	0x00000000
        /*292c*/ 	.short	0x010a
        /*292e*/ 	.byte	0x23
	.zero		1


	//   ....[7]....
        /*2930*/ 	.word	0x00023760
        /*2934*/ 	.word	0x000000ff
        /*2938*/ 	.word	0x00000000
        /*293c*/ 	.short	0x010a
        /*293e*/ 	.byte	0x1d
	.zero		1


	//----- nvinfo : EIATTR_NUM_MBARRIERS
	.align		4
.L_56:
        /*2940*/ 	.byte	0x03, 0x38
        /*2942*/ 	.short	0x0002


	//----- nvinfo : EIATTR_EXIT_INSTR_OFFSETS
	.align		4
        /*2944*/ 	.byte	0x04, 0x1c
        /*2946*/ 	.short	(.L_58 - .L_57)


	//   ....[0]....
.L_57:
        /*2948*/ 	.word	0x00023720


	//----- nvinfo : EIATTR_REQNTID
	.align		4
.L_58:
        /*294c*/ 	.byte	0x04, 0x10
        /*294e*/ 	.short	(.L_60 - .L_59)
.L_59:
        /*2950*/ 	.word	0x00000080
        /*2954*/ 	.word	0x00000001
        /*2958*/ 	.word	0x00000001


	//----- nvinfo : EIATTR_CRS_STACK_SIZE
	.align		4
.L_60:
        /*295c*/ 	.byte	0x04, 0x1e
        /*295e*/ 	.short	(.L_62 - .L_61)
.L_61:
        /*2960*/ 	.word	0x00000000


	//----- nvinfo : EIATTR_CBANK_PARAM_SIZE
	.align		4
.L_62:
        /*2964*/ 	.byte	0x03, 0x19
        /*2966*/ 	.short	0x0050


	//----- nvinfo : EIATTR_PARAM_CBANK
	.align		4
        /*2968*/ 	.byte	0x04, 0x0a
        /*296a*/ 	.short	(.L_64 - .L_63)
	.align		4
.L_63:
        /*296c*/ 	.word	index@(.nv.constant0.matmul_kernel)
        /*2970*/ 	.short	0x0380
        /*2972*/ 	.short	0x0050


	//----- nvinfo : EIATTR_SW_WAR
	.align		4
.L_64:
        /*2974*/ 	.byte	0x04, 0x36
        /*2976*/ 	.short	(.L_66 - .L_65)
.L_65:
        /*2978*/ 	.word	0x00000008
.L_66:


//--------------------- .nv.compat                --------------------------
	.section	.nv.compat,"",@"SHT_CUDA_COMPAT_INFO"
	.align	4
        /*0000*/ 	.byte	0x02, 0x02, 0x02, 0x00, 0x02, 0x05, 0x05, 0x00, 0x02, 0x03, 0x00, 0x00, 0x02, 0x06, 0x01, 0x00


//--------------------- .nv.callgraph             --------------------------
	.section	.nv.callgraph,"",@"SHT_CUDA_CALLGRAPH"
	.align	4
	.sectionentsize	8
	.align		4
        /*0000*/ 	.word	0x00000000
	.align		4
        /*0004*/ 	.word	0xffffffff
	.align		4
        /*0008*/ 	.word	0x00000000
	.align		4
        /*000c*/ 	.word	0xfffffffe
	.align		4
        /*0010*/ 	.word	0x00000000
	.align		4
        /*0014*/ 	.word	0xfffffffd
	.align		4
        /*0018*/ 	.word	0x00000000
	.align		4
        /*001c*/ 	.word	0xfffffffc


//--------------------- .text.matmul_kernel       --------------------------
	.section	.text.matmul_kernel,"ax",@progbits
	.align	128
        .global         matmul_kernel
        .type           matmul_kernel,@function
        .size           matmul_kernel,(.L_x_20 - matmul_kernel)
        .other          matmul_kernel,@"STO_CUDA_ENTRY STV_DEFAULT"
matmul_kernel:
.text.matmul_kernel:
[----:B------:R-:W1:Y:S01]  /*0000*/  LDC R1, c[0x0][0x37c] ;  /* 0x0000df00ff017b82 */ /* 0x000e620000000800 */
[----:B------:R-:W2:Y:S01]  /*0010*/  S2R R0, SR_TID.X ;  /* 0x0000000000007919 */ /* 0x000ea20000002100 */
[----:B-1----:R-:W-:Y:S01]  /*0020*/  VIADD R1, R1, 0xfffff768 ;  /* 0xfffff76801017836 */ /* 0x002fe20000000000 */
[----:B--2---:R-:W-:-:S13]  /*0030*/  ISETP.GE.U32.AND P0, PT, R0, 0x20, PT ;  /* 0x000000200000780c */ /* 0x004fda0003f06070 */
[----:B------:R-:W-:Y:S02]  /*0040*/  VOTEU.ANY UP0, P0 ;  /* 0x0000000000ff7886 */ /* 0x000fe40000000100 */
[----:B------:R-:W-:Y:S05]  /*0050*/  BRA.U UP0, `(.L_x_0) ;  /* 0x0000000100b87547 */ /* 0x000fea000b800000 */
[----:B------:R-:W1:Y:S01]  /*0060*/  S2UR UR6, SR_CgaCtaId ;  /* 0x00000000000679c3 */ /* 0x000e620000008800 */
[----:B------:R-:W-:Y:S01]  /*0070*/  NOP ;  /* 0x0000000000007918 */ /* 0x000fe20000000000 */
[----:B------:R-:W-:Y:S02]  /*0080*/  UMOV UR4, 0x40 ;  /* 0x0000004000047882 */ /* 0x000fe40000000000 */
[----:B-1----:R-:W-:-:S09]  /*0090*/  ULEA UR4, UR6, UR4, 0x18 ;  /* 0x0000000406047291 */ /* 0x002fd2000f8ec0ff */
[----:B------:R-:W1:Y:S01]  /*00a0*/  LDS.U8 R0, [UR4] ;  /* 0x00000004ff007984 */ /* 0x000e620008000000 */
[----:B------:R-:W-:Y:S02]  /*00b0*/  UMOV UR4, 0x400 ;  /* 0x0000040000047882 */ /* 0x000fe40000000000 */
[----:B------:R-:W-:Y:S01]  /*00c0*/  ULEA UR4, UR6, UR4, 0x18 ;  /* 0x0000000406047291 */ /* 0x000fe2000f8ec0ff */
[----:B-1----:R-:W-:-:S13]  /*00d0*/  ISETP.NE.AND P0, PT, R0, RZ, PT ;  /* 0x000000ff0000720c */ /* 0x002fda0003f05270 */
[----:B------:R-:W-:Y:S05]  /*00e0*/  @P0 BRA `(.L_x_1) ;  /* 0x00000000007c0947 */ /* 0x000fea0003800000 */
[----:B------:R-:W-:-:S13]  /*00f0*/  ELECT P0, URZ, PT ;  /* 0x0000000000ff782f */ /* 0x000fda0003800000 */
[----:B------:R-:W-:Y:S05]  /*0100*/  @!P0 BRA `(.L_x_2) ;  /* 0x0000000000848947 */ /* 0x000fea0003800000 */
[----:B------:R-:W-:Y:S01]  /*0110*/  UMOV UR5, 0x8 ;  /* 0x0000000800057882 */ /* 0x000fe20000000000 */
[----:B------:R-:W-:Y:S02]  /*0120*/  IMAD.MOV.U32 R4, RZ, RZ, 0x1 ;  /* 0x00000001ff047424 */ /* 0x000fe400078e00ff */
[----:B------:R-:W-:Y:S02]  /*0130*/  IMAD.MOV.U32 R5, RZ, RZ, 0xff ;  /* 0x000000ffff057424 */ /* 0x000fe400078e00ff */
[----:B------:R-:W-:Y:S04]  /*0140*/  DEPBAR.LE SB1, 0x36 ;  /* 0x00009d800000791a */ /* 0x000fe80000000000 */
[----:B------:R-:W1:Y:S02]  /*0150*/  UTCATOMSWS.FIND_AND_SET.ALIGN UP1, UR5, UR5 ;  /* 0x00000005000575e3 */ /* 0x000e640008020800 */
[----:B-1----:R-:W-:-:S04]  /*0160*/  PLOP3.LUT P0, PT, PT, PT, UP1, 0x80, 0x8 ;  /* 0x000000000008781c */ /* 0x002fc80003f0f018 */
[----:B------:R-:W-:-:S04]  /*0170*/  SEL R0, RZ, 0xffffffff, !P0 ;  /* 0xffffffffff007807 */ /* 0x000fc80004000000 */
[----:B------:R-:W-:Y:S01]  /*0180*/  ISETP.NE.AND P0, PT, R0, RZ, PT ;  /* 0x000000ff0000720c */ /* 0x000fe20003f05270 */
[----:B------:R-:W-:-:S12]  /*0190*/  IMAD.U32 R0, RZ, RZ, UR5 ;  /* 0x00000005ff007e24 */ /* 0x000fd8000f8e00ff */
[----:B------:R-:W-:Y:S05]  /*01a0*/  @P0 BRA `(.L_x_3) ;  /* 0x0000000000240947 */ /* 0x000fea0003800000 */
.L_x_4:
[----:B------:R-:W-:Y:S05]  /*01b0*/  NANOSLEEP 0x64 ;  /* 0x000000640000795d */ /* 0x000fea0003800000 */
[----:B------:R-:W-:-:S05]  /*01c0*/  UMOV UR5, 0x8 ;  /* 0x0000000800057882 */ /* 0x000fca0000000000 */
[----:B------:R-:W-:Y:S04]  /*01d0*/  DEPBAR.LE SB1, 0x36 ;  /* 0x00009d800000791a */ /* 0x000fe80000000000 */
[----:B------:R-:W1:Y:S02]  /*01e0*/  UTCATOMSWS.FIND_AND_SET.ALIGN UP1, UR5, UR5 ;  /* 0x00000005000575e3 */ /* 0x000e640008020800 */
[----:B-1----:R-:W-:-:S04]  /*01f0*/  PLOP3.LUT P0, PT, PT, PT, UP1, 0x80, 0x8 ;  /* 0x000000000008781c */ /* 0x002fc80003f0f018 */
[----:B------:R-:W-:-:S04]  /*0200*/  SEL R0, RZ, 0xffffffff, !P0 ;  /* 0xffffffffff007807 */ /* 0x000fc80004000000 */
[----:B------:R-:W-:Y:S01]  /*0210*/  ISETP.NE.AND P0, PT, R0, RZ, PT ;  /* 0x000000ff0000720c */ /* 0x000fe20003f05270 */
[----:B------:R-:W-:-:S12]  /*0220*/  IMAD.U32 R0, RZ, RZ, UR5 ;  /* 0x00000005ff007e24 */ /* 0x000fd8000f8e00ff */
[----:B------:R-:W-:Y:S05]  /*0230*/  @!P0 BRA `(.L_x_4) ;  /* 0xfffffffc00dc8947 */ /* 0x000fea000383ffff */
.L_x_3:
[C---:B------:R-:W-:Y:S01]  /*0240*/  VIADD R3, R0.reuse, 0x10 ;  /* 0x0000001000037836 */ /* 0x040fe20000000000 */
[----:B------:R-:W-:Y:S01]  /*0250*/  UMOV UR5, 0x50 ;  /* 0x0000005000057882 */ /* 0x000fe20000000000 */
[----:B------:R-:W-:Y:S01]  /*0260*/  SHF.L.U32 R2, R5, R0, RZ ;  /* 0x0000000005027219 */ /* 0x000fe200000006ff */
[----:B------:R-:W-:Y:S01]  /*0270*/  ULEA UR5, UR6, UR5, 0x18 ;  /* 0x0000000506057291 */ /* 0x000fe2000f8ec0ff */
[----:B------:R-:W-:Y:S01]  /*0280*/  IMAD.SHL.U32 R0, R0, 0x20, RZ ;  /* 0x0000002000007824 */ /* 0x000fe200078e00ff */
[----:B------:R-:W-:-:S04]  /*0290*/  SHF.L.U32 R3, R4, R3, RZ ;  /* 0x0000000304037219 */ /* 0x000fc800000006ff */
[----:B------:R-:W-:-:S05]  /*02a0*/  LOP3.LUT R2, R3, R2, RZ, 0xfc, !PT ;  /* 0x0000000203027212 */ /* 0x000fca00078efcff */
[----:B------:R1:W-:Y:S04]  /*02b0*/  ATOMS.OR RZ, [UR5], R2 ;  /* 0x00000002ffff798c */ /* 0x0003e8000b000005 */
[----:B------:R1:W-:Y:S01]  /*02c0*/  STS [UR4], R0 ;  /* 0x00000000ff007988 */ /* 0x0003e20008000804 */
[----:B------:R-:W-:Y:S05]  /*02d0*/  BRA `(.L_x_2) ;  /* 0x0000000000107947 */ /* 0x000fea0003800000 */
.L_x_1:
[----:B------:R-:W-:Y:S01]  /*02e0*/  IMAD.MOV.U32 R0, RZ, RZ, -0x1 ;  /* 0xffffffffff007424 */ /* 0x000fe200078e00ff */
[----:B------:R-:W-:-:S04]  /*02f0*/  MOV R2, 0x320 ;  /* 0x0000032000027802 */ /* 0x000fc80000000f00 */
[----:B------:R1:W-:Y:S03]  /*0300*/  STS [UR4], R0 ;  /* 0x00000000ff007988 */ /* 0x0003e60008000804 */
[----:B-1----:R-:W-:Y:S05]  /*0310*/  CALL.REL.NOINC `($__internal_1_$__cuda_sm10x_tcgen05_guardrail_trap_phase_invalid_during_alloc) ;  /* 0x0000023400287944 */ /* 0x002fea0003c00000 */
.L_x_2:
[----:B------:R-:W-:Y:S05]  /*0320*/  WARPSYNC.ALL ;  /* 0x0000000000007948 */ /* 0x000fea0003800000 */
[----:B------:R-:W-:Y:S01]  /*0330*/  NOP ;  /* 0x0000000000007918 */ /* 0x000fe20000000000 */
.L_x_0:
[----:B------:R-:W2:Y:S01]  /*0340*/  LDC.64 R6, c[0x0][0x398] ;  /* 0x0000e600ff067b82 */ /* 0x000ea20000000a00 */
[----:B------:R-:W3:Y:S01]  /*0350*/  S2R R9, SR_CTAID.X ;  /* 0x0000000000097919 */ /* 0x000ee20000002500 */
[----:B------:R-:W4:Y:S01]  /*0360*/  LDCU UR4, c[0x0][0x3a4] ;  /* 0x00007480ff0477ac */ /* 0x000f220008000800 */
[----:B-1----:R-:W1:Y:S01]  /*0370*/  S2R R0, SR_TID.X ;  /* 0x0000000000007919 */ /* 0x002e620000002100 */
[----:B------:R-:W5:Y:S01]  /*0380*/  LDCU.128 UR8, c[0x0][0x380] ;  /* 0x00007000ff0877ac */ /* 0x000f620008000c00 */
[----:B------:R-:W1:Y:S01]  /*0390*/  LDCU.64 UR16, c[0x0][0x3a8] ;  /* 0x00007500ff1077ac */ /* 0x000e620008000a00 */
[----:B------:R-:W1:Y:S01]  /*03a0*/  LDCU UR5, c[0x0][0x3b0] ;  /* 0x00007600ff0577ac */ /* 0x000e620008000800 */
[----:B------:R-:W1:Y:S01]  /*03b0*/  LDCU UR30, c[0x0][0x3a0] ;  /* 0x00007400ff1e77ac */ /* 0x000e620008000800 */
[----:B------:R-:W-:Y:S01]  /*03c0*/  UMOV UR28, 0x400 ;  /* 0x00000400001c7882 */ /* 0x000fe20000000000 */
[----:B--2---:R-:W-:-:S05]  /*03d0*/  VIADD R2, R7, 0x1ff ;  /* 0x000001ff07027836 */ /* 0x004fca0000000000 */
[----:B------:R-:W-:-:S04]  /*03e0*/  SHF.R.S32.HI R3, RZ, 0x1f, R2 ;  /* 0x0000001fff037819 */ /* 0x000fc80000011402 */
[----:B------:R-:W-:Y:S02]  /*03f0*/  LEA.HI R3, R3, R2, RZ, 0x9 ;  /* 0x0000000203037211 */ /* 0x000fe400078f48ff */
[----:B---3--:R-:W-:Y:S01]  /*0400*/  IABS R10, R9 ;  /* 0x00000009000a7213 */ /* 0x008fe20000000000 */
[----:B-1----:R-:W-:Y:S01]  /*0410*/  UIADD3 UR6, UPT, UPT, UR30, -0x60, URZ ;  /* 0xffffffa01e067890 */ /* 0x002fe2000fffe0ff */
[----:B------:R-:W-:Y:S02]  /*0420*/  SHF.R.S32.HI R3, RZ, 0x9, R3 ;  /* 0x00000009ff037819 */ /* 0x000fe40000011403 */
[C---:B------:R-:W-:Y:S02]  /*0430*/  LOP3.LUT R230, R0.reuse, 0x3f, RZ, 0xc0, !PT ;  /* 0x0000003f00e67812 */ /* 0x040fe400078ec0ff */
[----:B------:R-:W-:Y:S01]  /*0440*/  LOP3.LUT R234, R0, 0x1f, RZ, 0xc0, !PT ;  /* 0x0000001f00ea7812 */ /* 0x000fe200078ec0ff */
[----:B------:R-:W-:-:S05]  /*0450*/  IMAD.SHL.U32 R4, R3, 0x8, RZ ;  /* 0x0000000803047824 */ /* 0x000fca00078e00ff */
[-C--:B------:R-:W-:Y:S02]  /*0460*/  IABS R11, R4.reuse ;  /* 0x00000004000b7213 */ /* 0x080fe40000000000 */
[----:B------:R-:W-:Y:S02]  /*0470*/  IABS R12, R4 ;  /* 0x00000004000c7213 */ /* 0x000fe40000000000 */
[----:B------:R-:W1:Y:S08]  /*0480*/  I2F.RP R5, R11 ;  /* 0x0000000b00057306 */ /* 0x000e700000209400 */
[----:B-1----:R-:W1:Y:S02]  /*0490*/  MUFU.RCP R5, R5 ;  /* 0x0000000500057308 */ /* 0x002e640000001000 */
[----:B-1----:R-:W-:-:S02]  /*04a0*/  VIADD R2, R5, 0xffffffe ;  /* 0x0ffffffe05027836 */ /* 0x002fc40000000000 */
[----:B------:R-:W-:-:S04]  /*04b0*/  IMAD.MOV R5, RZ, RZ, -R12 ;  /* 0x000000ffff057224 */ /* 0x000fc800078e0a0c */
[----:B------:R1:W2:Y:S02]  /*04c0*/  F2I.FTZ.U32.TRUNC.NTZ R3, R2 ;  /* 0x0000000200037305 */ /* 0x0002a4000021f000 */
[----:B-1----:R-:W-:Y:S02]  /*04d0*/  IMAD.MOV.U32 R2, RZ, RZ, RZ ;  /* 0x000000ffff027224 */ /* 0x002fe400078e00ff */
[----:B--2---:R-:W-:-:S04]  /*04e0*/  IMAD.MOV R8, RZ, RZ, -R3 ;  /* 0x000000ffff087224 */ /* 0x004fc800078e0a03 */
[----:B------:R-:W-:Y:S02]  /*04f0*/  IMAD R13, R8, R11, RZ ;  /* 0x0000000b080d7224 */ /* 0x000fe400078e02ff */
[----:B------:R-:W-:Y:S02]  /*0500*/  IMAD.MOV.U32 R8, RZ, RZ, R10 ;  /* 0x000000ffff087224 */ /* 0x000fe400078e000a */
[----:B------:R-:W-:-:S06]  /*0510*/  IMAD.HI.U32 R3, R3, R13, R2 ;  /* 0x0000000d03037227 */ /* 0x000fcc00078e0002 */
[----:B------:R-:W-:-:S04]  /*0520*/  IMAD.HI.U32 R3, R3, R8, RZ ;  /* 0x0000000803037227 */ /* 0x000fc800078e00ff */
[----:B------:R-:W-:Y:S01]  /*0530*/  IMAD R2, R3, R5, R8 ;  /* 0x0000000503027224 */ /* 0x000fe200078e0208 */
[----:B------:R-:W-:Y:S04]  /*0540*/  BAR.SYNC.DEFER_BLOCKING 0x0 ;  /* 0x0000000000007b1d */ /* 0x000fe80000010000 */
[----:B------:R-:W-:-:S13]  /*0550*/  ISETP.GT.U32.AND P1, PT, R11, R2, PT ;  /* 0x000000020b00720c */ /* 0x000fda0003f24070 */
[----:B------:R-:W-:Y:S02]  /*0560*/  @!P1 IMAD.IADD R2, R2, 0x1, -R11 ;  /* 0x0000000102029824 */ /* 0x000fe400078e0a0b */
[----:B------:R-:W-:Y:S01]  /*0570*/  @!P1 VIADD R3, R3, 0x1 ;  /* 0x0000000103039836 */ /* 0x000fe20000000000 */
[----:B------:R-:W-:Y:S02]  /*0580*/  ISETP.NE.AND P1, PT, R4, RZ, PT ;  /* 0x000000ff0400720c */ /* 0x000fe40003f25270 */
[----:B------:R-:W-:Y:S02]  /*0590*/  ISETP.GE.U32.AND P0, PT, R2, R11, PT ;  /* 0x0000000b0200720c */ /* 0x000fe40003f06070 */
[----:B------:R-:W-:-:S04]  /*05a0*/  LOP3.LUT R2, R9, R4, RZ, 0x3c, !PT ;  /* 0x0000000409027212 */ /* 0x000fc800078e3cff */
[----:B------:R-:W-:Y:S01]  /*05b0*/  ISETP.GE.AND P2, PT, R2, RZ, PT ;  /* 0x000000ff0200720c */ /* 0x000fe20003f46270 */
[----:B------:R-:W-:-:S06]  /*05c0*/  VIADD R2, R6, 0x3f ;  /* 0x0000003f06027836 */ /* 0x000fcc0000000000 */
[----:B------:R-:W-:-:S04]  /*05d0*/  @P0 VIADD R3, R3, 0x1 ;  /* 0x0000000103030836 */ /* 0x000fc80000000000 */
[----:B------:R-:W-:Y:S01]  /*05e0*/  IMAD.MOV.U32 R5, RZ, RZ, R3 ;  /* 0x000000ffff057224 */ /* 0x000fe200078e0003 */
[----:B------:R-:W-:-:S03]  /*05f0*/  SHF.R.S32.HI R3, RZ, 0x1f, R2 ;  /* 0x0000001fff037819 */ /* 0x000fc60000011402 */
[----:B------:R-:W-:Y:S01]  /*0600*/  @!P2 IMAD.MOV R5, RZ, RZ, -R5 ;  /* 0x000000ffff05a224 */ /* 0x000fe200078e0a05 */
[----:B------:R-:W-:Y:S02]  /*0610*/  @!P1 LOP3.LUT R5, RZ, R4, RZ, 0x33, !PT ;  /* 0x00000004ff059212 */ /* 0x000fe400078e33ff */
[----:B------:R-:W-:-:S03]  /*0620*/  LEA.HI R3, R3, R2, RZ, 0x6 ;  /* 0x0000000203037211 */ /* 0x000fc600078f30ff */
[----:B------:R-:W-:Y:S02]  /*0630*/  IMAD.SHL.U32 R10, R5, 0x8, RZ ;  /* 0x00000008050a7824 */ /* 0x000fe400078e00ff */
[----:B------:R-:W-:-:S03]  /*0640*/  IMAD.MOV R5, RZ, RZ, -R5 ;  /* 0x000000ffff057224 */ /* 0x000fc600078e0a05 */
[----:B------:R-:W-:Y:S01]  /*0650*/  LEA.HI.SX32 R3, R3, -R10, 0x1a ;  /* 0x8000000a03037211 */ /* 0x000fe200078fd2ff */
[----:B------:R-:W-:-:S03]  /*0660*/  IMAD R9, R4, R5, R9 ;  /* 0x0000000504097224 */ /* 0x000fc600078e0209 */
[----:B------:R-:W-:-:S04]  /*0670*/  VIMNMX R12, PT, PT, R3, 0x8, PT ;  /* 0x00000008030c7848 */ /* 0x000fc80003fe0100 */
[-C--:B------:R-:W-:Y:S02]  /*0680*/  IABS R11, R12.reuse ;  /* 0x0000000c000b7213 */ /* 0x080fe40000000000 */
[----:B------:R-:W-:Y:S02]  /*0690*/  IABS R14, R12 ;  /* 0x0000000c000e7213 */ /* 0x000fe40000000000 */
[----:B------:R-:W1:Y:S08]  /*06a0*/  I2F.RP R8, R11 ;  /* 0x0000000b00087306 */ /* 0x000e700000209400 */
[----:B-1----:R-:W1:Y:S02]  /*06b0*/  MUFU.RCP R8, R8 ;  /* 0x0000000800087308 */ /* 0x002e640000001000 */
[----:B-1----:R-:W-:-:S06]  /*06c0*/  VIADD R2, R8, 0xffffffe ;  /* 0x0ffffffe08027836 */ /* 0x002fcc0000000000 */
[----:B------:R1:W2:Y:S02]  /*06d0*/  F2I.FTZ.U32.TRUNC.NTZ R3, R2 ;  /* 0x0000000200037305 */ /* 0x0002a4000021f000 */
[----:B-1----:R-:W-:Y:S02]  /*06e0*/  IMAD.MOV.U32 R2, RZ, RZ, RZ ;  /* 0x000000ffff027224 */ /* 0x002fe400078e00ff */
[----:B--2---:R-:W-:-:S04]  /*06f0*/  IMAD.MOV R13, RZ, RZ, -R3 ;  /* 0x000000ffff0d7224 */ /* 0x004fc800078e0a03 */
[----:B------:R-:W-:Y:S01]  /*0700*/  IMAD.MOV.U32 R4, RZ, RZ, R13 ;  /* 0x000000ffff047224 */ /* 0x000fe200078e000d */
[----:B------:R-:W-:-:S03]  /*0710*/  IABS R13, R9 ;  /* 0x00000009000d7213 */ /* 0x000fc60000000000 */
[----:B------:R-:W-:Y:S02]  /*0720*/  IMAD R5, R4, R11, RZ ;  /* 0x0000000b04057224 */ /* 0x000fe400078e02ff */
[----:B------:R-:W-:Y:S01]  /*0730*/  IMAD.MOV.U32 R4, RZ, RZ, R13 ;  /* 0x000000ffff047224 */ /* 0x000fe200078e000d */
[----:B------:R-:W-:Y:S01]  /*0740*/  IABS R13, R6 ;  /* 0x00000006000d7213 */ /* 0x000fe20000000000 */
[----:B------:R-:W-:-:S03]  /*0750*/  IMAD.HI.U32 R3, R3, R5, R2 ;  /* 0x0000000503037227 */ /* 0x000fc600078e0002 */
[----:B------:R-:W1:Y:S01]  /*0760*/  I2F.RP R5, R13 ;  /* 0x0000000d00057306 */ /* 0x000e620000209400 */
[----:B------:R-:W-:Y:S02]  /*0770*/  IMAD.MOV R2, RZ, RZ, -R14 ;  /* 0x000000ffff027224 */ /* 0x000fe400078e0a0e */
[----:B------:R-:W-:-:S04]  /*0780*/  IMAD.HI.U32 R3, R3, R4, RZ ;  /* 0x0000000403037227 */ /* 0x000fc800078e00ff */
[----:B------:R-:W-:Y:S01]  /*0790*/  IMAD R2, R3, R2, R4 ;  /* 0x0000000203027224 */ /* 0x000fe200078e0204 */
[----:B------:R-:W-:-:S04]  /*07a0*/  LOP3.LUT R4, R9, R12, RZ, 0x3c, !PT ;  /* 0x0000000c09047212 */ /* 0x000fc800078e3cff */
[----:B------:R-:W-:Y:S02]  /*07b0*/  ISETP.GT.U32.AND P1, PT, R11, R2, PT ;  /* 0x000000020b00720c */ /* 0x000fe40003f24070 */
[----:B------:R-:W-:Y:S01]  /*07c0*/  ISETP.GE.AND P2, PT, R4, RZ, PT ;  /* 0x000000ff0400720c */ /* 0x000fe20003f46270 */
[----:B-1----:R-:W1:Y:S10]  /*07d0*/  MUFU.RCP R5, R5 ;  /* 0x0000000500057308 */ /* 0x002e740000001000 */
[----:B------:R-:W-:-:S02]  /*07e0*/  @!P1 IMAD.IADD R2, R2, 0x1, -R11 ;  /* 0x0000000102029824 */ /* 0x000fc400078e0a0b */
[----:B------:R-:W-:Y:S01]  /*07f0*/  @!P1 VIADD R3, R3, 0x1 ;  /* 0x0000000103039836 */ /* 0x000fe20000000000 */
[----:B------:R-:W-:Y:S02]  /*0800*/  ISETP.NE.AND P1, PT, R12, RZ, PT ;  /* 0x000000ff0c00720c */ /* 0x000fe40003f25270 */
[----:B------:R-:W-:Y:S02]  /*0810*/  ISETP.GE.U32.AND P0, PT, R2, R11, PT ;  /* 0x0000000b0200720c */ /* 0x000fe40003f06070 */
[----:B------:R-:W-:Y:S01]  /*0820*/  IABS R2, R7 ;  /* 0x0000000700027213 */ /* 0x000fe20000000000 */
[----:B-1----:R-:W-:-:S03]  /*0830*/  VIADD R4, R5, 0xffffffe ;  /* 0x0ffffffe05047836 */ /* 0x002fc60000000000 */
[----:B------:R-:W1:Y:S07]  /*0840*/  I2F.RP R8, R2 ;  /* 0x0000000200087306 */ /* 0x000e6e0000209400 */
[----:B------:R-:W-:Y:S01]  /*0850*/  @P0 VIADD R3, R3, 0x1 ;  /* 0x0000000103030836 */ /* 0x000fe20000000000 */
[----:B------:R2:W3:Y:S03]  /*0860*/  F2I.FTZ.U32.TRUNC.NTZ R5, R4 ;  /* 0x0000000400057305 */ /* 0x0004e6000021f000 */
[----:B------:R-:W-:-:S04]  /*0870*/  IMAD.MOV.U32 R11, RZ, RZ, R3 ;  /* 0x000000ffff0b7224 */ /* 0x000fc800078e0003 */
[----:B------:R-:W-:Y:S01]  /*0880*/  @!P2 IMAD.MOV R11, RZ, RZ, -R11 ;  /* 0x000000ffff0ba224 */ /* 0x000fe200078e0a0b */
[----:B------:R-:W-:Y:S01]  /*0890*/  @!P1 LOP3.LUT R11, RZ, R12, RZ, 0x33, !PT ;  /* 0x0000000cff0b9212 */ /* 0x000fe200078e33ff */
[----:B-1----:R-:W1:Y:S01]  /*08a0*/  MUFU.RCP R8, R8 ;  /* 0x0000000800087308 */ /* 0x002e620000001000 */
[----:B--2---:R-:W-:-:S03]  /*08b0*/  IMAD.MOV.U32 R4, RZ, RZ, RZ ;  /* 0x000000ffff047224 */ /* 0x004fc600078e00ff */
[----:B------:R-:W-:Y:S02]  /*08c0*/  IMAD.MOV R3, RZ, RZ, -R11 ;  /* 0x000000ffff037224 */ /* 0x000fe400078e0a0b */
[----:B------:R-:W-:Y:S02]  /*08d0*/  IMAD.SHL.U32 R16, R11, 0x200, RZ ;  /* 0x000002000b107824 */ /* 0x000fe400078e00ff */
[----:B------:R-:W-:Y:S02]  /*08e0*/  IMAD R3, R12, R3, R9 ;  /* 0x000000030c037224 */ /* 0x000fe400078e0209 */
[----:B---3--:R-:W-:Y:S02]  /*08f0*/  IMAD.MOV R9, RZ, RZ, -R5 ;  /* 0x000000ffff097224 */ /* 0x008fe400078e0a05 */
[----:B------:R-:W-:Y:S02]  /*0900*/  IMAD.IADD R3, R10, 0x1, R3 ;  /* 0x000000010a037824 */ /* 0x000fe400078e0203 */
[----:B------:R-:W-:-:S02]  /*0910*/  IMAD.MOV.U32 R10, RZ, RZ, R9 ;  /* 0x000000ffff0a7224 */ /* 0x000fc400078e0009 */
[----:B------:R-:W-:Y:S02]  /*0920*/  IMAD R15, R3, 0x40, R230 ;  /* 0x00000040030f7824 */ /* 0x000fe400078e02e6 */
[----:B-1----:R-:W-:Y:S02]  /*0930*/  VIADD R9, R8, 0xffffffe ;  /* 0x0ffffffe08097836 */ /* 0x002fe40000000000 */
[----:B------:R-:W-:Y:S01]  /*0940*/  IMAD R3, R10, R13, RZ ;  /* 0x0000000d0a037224 */ /* 0x000fe200078e02ff */
[----:B------:R-:W-:Y:S01]  /*0950*/  IABS R10, R15 ;  /* 0x0000000f000a7213 */ /* 0x000fe20000000000 */
[----:B------:R1:W-:Y:S01]  /*0960*/  STL [R1+0x620], R15 ;  /* 0x0006200f01007387 */ /* 0x0003e20000100800 */
[----:B------:R-:W-:Y:S01]  /*0970*/  ISETP.GE.AND P1, PT, R15, RZ, PT ;  /* 0x000000ff0f00720c */ /* 0x000fe20003f26270 */
[----:B------:R-:W2:Y:S01]  /*0980*/  F2I.FTZ.U32.TRUNC.NTZ R9, R9 ;  /* 0x0000000900097305 */ /* 0x000ea2000021f000 */
[----:B------:R-:W-:Y:S01]  /*0990*/  IMAD.HI.U32 R4, R5, R3, R4 ;  /* 0x0000000305047227 */ /* 0x000fe200078e0004 */
[----:B------:R-:W-:Y:S01]  /*09a0*/  SHF.R.U32.HI R5, RZ, 0x5, R0 ;  /* 0x00000005ff057819 */ /* 0x000fe20000011600 */
[----:B------:R3:W-:Y:S02]  /*09b0*/  STL [R1+0x3a4], R16 ;  /* 0x0003a41001007387 */ /* 0x0007e40000100800 */
[----:B------:R-:W-:-:S04]  /*09c0*/  IMAD.MOV.U32 R3, RZ, RZ, R10 ;  /* 0x000000ffff037224 */ /* 0x000fc800078e000a */
[----:B------:R-:W-:-:S04]  /*09d0*/  IMAD.HI.U32 R4, R4, R3, RZ ;  /* 0x0000000304047227 */ /* 0x000fc800078e00ff */
[----:B------:R-:W-:Y:S02]  /*09e0*/  IMAD.MOV R4, RZ, RZ, -R4 ;  /* 0x000000ffff047224 */ /* 0x000fe400078e0a04 */
[----:B--2---:R-:W-:Y:S02]  /*09f0*/  IMAD.MOV R8, RZ, RZ, -R9 ;  /* 0x000000ffff087224 */ /* 0x004fe400078e0a09 */
[----:B------:R-:W-:Y:S01]  /*0a00*/  IMAD R4, R13, R4, R3 ;  /* 0x000000040d047224 */ /* 0x000fe200078e0203 */
[----:B------:R-:W-:Y:S01]  /*0a10*/  SGXT.U32 R3, R5, 0x2 ;  /* 0x000000020503781a */ /* 0x000fe20000000000 */
[----:B------:R-:W-:Y:S02]  /*0a20*/  IMAD.MOV.U32 R5, RZ, RZ, R8 ;  /* 0x000000ffff057224 */ /* 0x000fe400078e0008 */
[----:B------:R-:W-:Y:S01]  /*0a30*/  IMAD.MOV.U32 R8, RZ, RZ, RZ ;  /* 0x000000ffff087224 */ /* 0x000fe200078e00ff */
[----:B------:R-:W-:Y:S01]  /*0a40*/  LOP3.LUT R3, R16, R3, RZ, 0xfc, !PT ;  /* 0x0000000310037212 */ /* 0x000fe200078efcff */
[----:B------:R-:W-:Y:S01]  /*0a50*/  IMAD R5, R5, R2, RZ ;  /* 0x0000000205057224 */ /* 0x000fe200078e02ff */
[----:B------:R-:W-:-:S02]  /*0a60*/  ISETP.GT.U32.AND P0, PT, R13, R4, PT ;  /* 0x000000040d00720c */ /* 0x000fc40003f04070 */
[----:B------:R-:W-:Y:S01]  /*0a70*/  LOP3.LUT R11, R3, 0x1fc, RZ, 0xfc, !PT ;  /* 0x000001fc030b7812 */ /* 0x000fe200078efcff */
[----:B------:R-:W-:Y:S01]  /*0a80*/  IMAD.HI.U32 R5, R9, R5, R8 ;  /* 0x0000000509057227 */ /* 0x000fe200078e0008 */
[----:B------:R-:W-:Y:S02]  /*0a90*/  IABS R27, R3 ;  /* 0x00000003001b7213 */ /* 0x000fe40000000000 */
[----:B------:R-:W-:Y:S02]  /*0aa0*/  IABS R95, R11 ;  /* 0x0000000b005f7213 */ /* 0x000fe40000000000 */
[----:B------:R-:W-:Y:S01]  /*0ab0*/  ISETP.GE.AND P6, PT, R11, RZ, PT ;  /* 0x000000ff0b00720c */ /* 0x000fe20003fc6270 */
[----:B------:R-:W-:Y:S01]  /*0ac0*/  IMAD.HI.U32 R8, R5, R27, RZ ;  /* 0x0000001b05087227 */ /* 0x000fe200078e00ff */
[C---:B------:R-:W-:Y:S02]  /*0ad0*/  LOP3.LUT R11, R3.reuse, 0x8, RZ, 0xfc, !PT ;  /* 0x00000008030b7812 */ /* 0x040fe400078efcff */
[----:B------:R-:W-:Y:S01]  /*0ae0*/  LOP3.LUT R10, R3, 0x4, RZ, 0xfc, !PT ;  /* 0x00000004030a7812 */ /* 0x000fe200078efcff */
[----:B------:R-:W-:Y:S01]  /*0af0*/  IMAD.HI.U32 R9, R5, R95, RZ ;  /* 0x0000005f05097227 */ /* 0x000fe200078e00ff */
[----:B------:R-:W-:-:S02]  /*0b00*/  IABS R97, R11 ;  /* 0x0000000b00617213 */ /* 0x000fc40000000000 */
[----:B------:R-:W-:Y:S01]  /*0b10*/  IABS R29, R10 ;  /* 0x0000000a001d7213 */ /* 0x000fe20000000000 */
[----:B------:R-:W-:Y:S01]  /*0b20*/  @!P0 IMAD.IADD R4, R4, 0x1, -R13 ;  /* 0x0000000104048824 */ /* 0x000fe200078e0a0d */
[----:B------:R-:W-:Y:S01]  /*0b30*/  LOP3.LUT R12, R3, 0xc, RZ, 0xfc, !PT ;  /* 0x0000000c030c7812 */ /* 0x000fe200078efcff */
[----:B------:R-:W-:Y:S01]  /*0b40*/  IMAD.MOV R9, RZ, RZ, -R9 ;  /* 0x000000ffff097224 */ /* 0x000fe200078e0a09 */
[----:B------:R-:W-:Y:S01]  /*0b50*/  ISETP.GE.AND P4, PT, R10, RZ, PT ;  /* 0x000000ff0a00720c */ /* 0x000fe20003f86270 */
[----:B------:R-:W-:Y:S01]  /*0b60*/  IMAD.MOV R8, RZ, RZ, -R8 ;  /* 0x000000ffff087224 */ /* 0x000fe200078e0a08 */
[----:B------:R-:W-:Y:S01]  /*0b70*/  ISETP.GT.U32.AND P0, PT, R13, R4, PT ;  /* 0x000000040d00720c */ /* 0x000fe20003f04070 */
[----:B------:R-:W-:Y:S01]  /*0b80*/  IMAD R95, R2, R9, R95 ;  /* 0x00000009025f7224 */ /* 0x000fe200078e025f */
[----:B------:R-:W-:Y:S01]  /*0b90*/  IABS R31, R12 ;  /* 0x0000000c001f7213 */ /* 0x000fe20000000000 */
[----:B------:R-:W-:Y:S01]  /*0ba0*/  IMAD.HI.U32 R9, R5, R97, RZ ;  /* 0x0000006105097227 */ /* 0x000fe200078e00ff */
[----:B------:R-:W-:-:S02]  /*0bb0*/  LOP3.LUT R10, R3, 0x14, RZ, 0xfc, !PT ;  /* 0x00000014030a7812 */ /* 0x000fc400078efcff */
[C---:B------:R-:W-:Y:S01]  /*0bc0*/  ISETP.GT.U32.AND P3, PT, R2.reuse, R95, PT ;  /* 0x0000005f0200720c */ /* 0x040fe20003f64070 */
[----:B------:R-:W-:Y:S01]  /*0bd0*/  IMAD.MOV R9, RZ, RZ, -R9 ;  /* 0x000000ffff097224 */ /* 0x000fe200078e0a09 */
[----:B------:R-:W-:Y:S01]  /*0be0*/  IABS R33, R10 ;  /* 0x0000000a00217213 */ /* 0x000fe20000000000 */
[C---:B------:R-:W-:Y:S01]  /*0bf0*/  IMAD R27, R2.reuse, R8, R27 ;  /* 0x00000008021b7224 */ /* 0x040fe200078e021b */
[C---:B-1----:R-:W-:Y:S01]  /*0c00*/  LOP3.LUT R15, R3.reuse, 0x38, RZ, 0xfc, !PT ;  /* 0x00000038030f7812 */ /* 0x042fe200078efcff */
[----:B------:R-:W-:Y:S01]  /*0c10*/  IMAD R97, R2, R9, R97 ;  /* 0x0000000902617224 */ /* 0x000fe200078e0261 */
[----:B------:R-:W-:Y:S01]  /*0c20*/  LOP3.LUT R9, R3, 0x10, RZ, 0xfc, !PT ;  /* 0x0000001003097812 */ /* 0x000fe200078efcff */
[----:B------:R-:W-:Y:S01]  /*0c30*/  @!P0 IMAD.IADD R4, R4, 0x1, -R13 ;  /* 0x0000000104048824 */ /* 0x000fe200078e0a0d */
[----:B------:R-:W-:Y:S01]  /*0c40*/  ISETP.NE.AND P0, PT, R6, RZ, PT ;  /* 0x000000ff0600720c */ /* 0x000fe20003f05270 */
[----:B------:R-:W-:Y:S01]  /*0c50*/  IMAD.HI.U32 R8, R5, R29, RZ ;  /* 0x0000001d05087227 */ /* 0x000fe200078e00ff */
[----:B------:R-:W-:-:S02]  /*0c60*/  ISETP.GT.U32.AND P2, PT, R2, R27, PT ;  /* 0x0000001b0200720c */ /* 0x000fc40003f44070 */
[----:B------:R-:W-:Y:S01]  /*0c70*/  IABS R99, R9 ;  /* 0x0000000900637213 */ /* 0x000fe20000000000 */
[----:B------:R-:W-:Y:S01]  /*0c80*/  @!P3 IMAD.IADD R95, R95, 0x1, -R2 ;  /* 0x000000015f5fb824 */ /* 0x000fe200078e0a02 */
[C---:B------:R-:W-:Y:S01]  /*0c90*/  ISETP.GT.U32.AND P3, PT, R2.reuse, R97, PT ;  /* 0x000000610200720c */ /* 0x040fe20003f64070 */
[----:B------:R-:W-:Y:S01]  /*0ca0*/  IMAD.MOV R8, RZ, RZ, -R8 ;  /* 0x000000ffff087224 */ /* 0x000fe200078e0a08 */
[----:B------:R-:W-:Y:S01]  /*0cb0*/  LOP3.LUT R13, R3, 0x30, RZ, 0xfc, !PT ;  /* 0x00000030030d7812 */ /* 0x000fe200078efcff */
[----:B------:R-:W-:Y:S01]  /*0cc0*/  @!P1 IMAD.MOV R4, RZ, RZ, -R4 ;  /* 0x000000ffff049224 */ /* 0x000fe200078e0a04 */
[----:B------:R-:W-:Y:S01]  /*0cd0*/  ISETP.GE.AND P1, PT, R11, RZ, PT ;  /* 0x000000ff0b00720c */ /* 0x000fe20003f26270 */
[----:B------:R-:W-:Y:S01]  /*0ce0*/  IMAD R29, R2, R8, R29 ;  /* 0x00000008021d7224 */ /* 0x000fe200078e021d */
[----:B------:R-:W-:Y:S01]  /*0cf0*/  LOP3.LUT R11, R3, 0x28, RZ, 0xfc, !PT ;  /* 0x00000028030b7812 */ /* 0x000fe200078efcff */
[----:B------:R-:W-:Y:S01]  /*0d00*/  IMAD.HI.U32 R8, R5, R33, RZ ;  /* 0x0000002105087227 */ /* 0x000fe200078e00ff */
[----:B------:R-:W-:-:S02]  /*0d10*/  @!P0 LOP3.LUT R4, RZ, R6, RZ, 0x33, !PT ;  /* 0x00000006ff048212 */ /* 0x000fc400078e33ff */
[C---:B------:R-:W-:Y:S01]  /*0d20*/  ISETP.GT.U32.AND P0, PT, R2.reuse, R29, PT ;  /* 0x0000001d0200720c */ /* 0x040fe20003f04070 */
[----:B------:R-:W-:Y:S01]  /*0d30*/  IMAD.HI.U32 R6, R5, R31, RZ ;  /* 0x0000001f05067227 */ /* 0x000fe200078e00ff */
[----:B------:R-:W-:Y:S02]  /*0d40*/  IABS R105, R11 ;  /* 0x0000000b00697213 */ /* 0x000fe40000000000 */
[----:B------:R-:W-:Y:S01]  /*0d50*/  IABS R107, R13 ;  /* 0x0000000d006b7213 */ /* 0x000fe20000000000 */
[----:B------:R-:W-:Y:S01]  /*0d60*/  @!P3 IMAD.IADD R97, R97, 0x1, -R2 ;  /* 0x000000016161b824 */ /* 0x000fe200078e0a02 */
[----:B------:R-:W-:Y:S01]  /*0d70*/  IABS R109, R15 ;  /* 0x0000000f006d7213 */ /* 0x000fe20000000000 */
[----:B------:R-:W-:Y:S01]  /*0d80*/  IMAD.MOV R6, RZ, RZ, -R6 ;  /* 0x000000ffff067224 */ /* 0x000fe200078e0a06 */
[----:B------:R-:W-:Y:S01]  /*0d90*/  LOP3.LUT R14, R3, 0x34, RZ, 0xfc, !PT ;  /* 0x00000034030e7812 */ /* 0x000fe200078efcff */
[----:B------:R-:W-:Y:S01]  /*0da0*/  @!P2 IMAD.IADD R27, R27, 0x1, -R2 ;  /* 0x000000011b1ba824 */ /* 0x000fe200078e0a02 */
[C---:B------:R-:W-:Y:S01]  /*0db0*/  ISETP.GT.U32.AND P2, PT, R2.reuse, R95, PT ;  /* 0x0000005f0200720c */ /* 0x040fe20003f44070 */
[C---:B------:R-:W-:Y:S01]  /*0dc0*/  IMAD R31, R2.reuse, R6, R31 ;  /* 0x00000006021f7224 */ /* 0x040fe200078e021f */
[C---:B------:R-:W-:Y:S01]  /*0dd0*/  ISETP.GT.U32.AND P3, PT, R2.reuse, R97, PT ;  /* 0x000000610200720c */ /* 0x040fe20003f64070 */
[----:B------:R-:W-:Y:S01]  /*0de0*/  IMAD.HI.U32 R6, R5, R99, RZ ;  /* 0x0000006305067227 */ /* 0x000fe200078e00ff */
[----:B------:R-:W-:-:S02]  /*0df0*/  ISETP.GT.U32.AND P5, PT, R2, R27, PT ;  /* 0x0000001b0200720c */ /* 0x000fc40003fa4070 */
[----:B------:R-:W-:Y:S01]  /*0e00*/  IABS R41, R14 ;  /* 0x0000000e00297213 */ /* 0x000fe20000000000 */
[----:B------:R-:W-:Y:S01]  /*0e10*/  IMAD.MOV R6, RZ, RZ, -R6 ;  /* 0x000000ffff067224 */ /* 0x000fe200078e0a06 */
[----:B---3--:R-:W-:Y:S01]  /*0e20*/  LOP3.LUT R16, R3, 0x1c4, RZ, 0xfc, !PT ;  /* 0x000001c403107812 */ /* 0x008fe200078efcff */
[--C-:B------:R-:W-:Y:S01]  /*0e30*/  @!P0 IMAD.IADD R29, R29, 0x1, -R2.reuse ;  /* 0x000000011d1d8824 */ /* 0x100fe200078e0a02 */
[C---:B------:R-:W-:Y:S01]  /*0e40*/  LOP3.LUT R24, R3.reuse, 0x1d0, RZ, 0xfc, !PT ;  /* 0x000001d003187812 */ /* 0x040fe200078efcff */
[C---:B------:R-:W-:Y:S01]  /*0e50*/  IMAD R99, R2.reuse, R6, R99 ;  /* 0x0000000602637224 */ /* 0x040fe200078e0263 */
[----:B------:R-:W-:Y:S01]  /*0e60*/  LOP3.LUT R6, R3, 0x18, RZ, 0xfc, !PT ;  /* 0x0000001803067812 */ /* 0x000fe200078efcff */
[--C-:B------:R-:W-:Y:S01]  /*0e70*/  @!P2 IMAD.IADD R95, R95, 0x1, -R2.reuse ;  /* 0x000000015f5fa824 */ /* 0x100fe200078e0a02 */
[C---:B------:R-:W-:Y:S01]  /*0e80*/  ISETP.GT.U32.AND P0, PT, R2.reuse, R29, PT ;  /* 0x0000001d0200720c */ /* 0x040fe20003f04070 */
[----:B------:R-:W-:Y:S01]  /*0e90*/  @!P3 IMAD.IADD R97, R97, 0x1, -R2 ;  /* 0x000000016161b824 */ /* 0x000fe200078e0a02 */
[C---:B------:R-:W-:Y:S01]  /*0ea0*/  ISETP.GT.U32.AND P2, PT, R2.reuse, R31, PT ;  /* 0x0000001f0200720c */ /* 0x040fe20003f44070 */
[----:B------:R-:W-:Y:S01]  /*0eb0*/  IMAD.MOV R8, RZ, RZ, -R8 ;  /* 0x000000ffff087224 */ /* 0x000fe200078e0a08 */
[C---:B------:R-:W-:Y:S01]  /*0ec0*/  ISETP.GT.U32.AND P3, PT, R2.reuse, R99, PT ;  /* 0x000000630200720c */ /* 0x040fe20003f64070 */
[----:B------:R-:W-:Y:S01]  /*0ed0*/  @!P6 IMAD.MOV R95, RZ, RZ, -R95 ;  /* 0x000000ffff5fe224 */ /* 0x000fe200078e0a5f */
[----:B------:R-:W-:Y:S01]  /*0ee0*/  IABS R101, R6 ;  /* 0x0000000600657213 */ /* 0x000fe20000000000 */
[----:B------:R-:W-:Y:S01]  /*0ef0*/  IMAD R33, R2, R8, R33 ;  /* 0x0000000802217224 */ /* 0x000fe200078e0221 */
[----:B------:R-:W-:Y:S01]  /*0f00*/  LOP3.LUT R8, R3, 0x1c, RZ, 0xfc, !PT ;  /* 0x0000001c03087812 */ /* 0x000fe200078efcff */
[----:B------:R-:W-:Y:S01]  /*0f10*/  @!P1 IMAD.MOV R97, RZ, RZ, -R97 ;  /* 0x000000ffff619224 */ /* 0x000fe200078e0a61 */
[----:B------:R-:W-:Y:S01]  /*0f20*/  ISETP.GE.AND P6, PT, R12, RZ, PT ;  /* 0x000000ff0c00720c */ /* 0x000fe20003fc6270 */
[--C-:B------:R-:W-:Y:S01]  /*0f30*/  @!P5 IMAD.IADD R27, R27, 0x1, -R2.reuse ;  /* 0x000000011b1bd824 */ /* 0x100fe200078e0a02 */
[----:B------:R-:W-:Y:S01]  /*0f40*/  IABS R35, R8 ;  /* 0x0000000800237213 */ /* 0x000fe20000000000 */
[--C-:B------:R-:W-:Y:S01]  /*0f50*/  @!P0 IMAD.IADD R29, R29, 0x1, -R2.reuse ;  /* 0x000000011d1d8824 */ /* 0x100fe200078e0a02 */
[----:B------:R-:W-:Y:S01]  /*0f60*/  ISETP.GE.AND P1, PT, R8, RZ, PT ;  /* 0x000000ff0800720c */ /* 0x000fe20003f26270 */
[--C-:B------:R-:W-:Y:S01]  /*0f70*/  @!P2 IMAD.IADD R31, R31, 0x1, -R2.reuse ;  /* 0x000000011f1fa824 */ /* 0x100fe200078e0a02 */
[----:B------:R-:W-:Y:S01]  /*0f80*/  ISETP.GE.AND P5, PT, R3, RZ, PT ;  /* 0x000000ff0300720c */ /* 0x000fe20003fa6270 */
[----:B------:R-:W-:Y:S01]  /*0f90*/  @!P3 IMAD.IADD R99, R99, 0x1, -R2 ;  /* 0x000000016363b824 */ /* 0x000fe200078e0a02 */
[----:B------:R-:W-:Y:S01]  /*0fa0*/  ISETP.GE.AND P0, PT, R10, RZ, PT ;  /* 0x000000ff0a00720c */ /* 0x000fe20003f06270 */
[----:B------:R-:W-:Y:S01]  /*0fb0*/  @!P4 IMAD.MOV R29, RZ, RZ, -R29 ;  /* 0x000000ffff1dc224 */ /* 0x000fe200078e0a1d */
[----:B------:R-:W-:Y:S01]  /*0fc0*/  ISETP.GT.U32.AND P2, PT, R2, R31, PT ;  /* 0x0000001f0200720c */ /* 0x000fe20003f44070 */
[----:B------:R-:W-:Y:S01]  /*0fd0*/  IMAD.HI.U32 R8, R5, R35, RZ ;  /* 0x0000002305087227 */ /* 0x000fe200078e00ff */
[----:B------:R-:W-:-:S02]  /*0fe0*/  ISETP.GE.AND P4, PT, R6, RZ, PT ;  /* 0x000000ff0600720c */ /* 0x000fc40003f86270 */
[C---:B------:R-:W-:Y:S01]  /*0ff0*/  ISETP.GT.U32.AND P3, PT, R2.reuse, R99, PT ;  /* 0x000000630200720c */ /* 0x040fe20003f64070 */
[----:B------:R-:W-:Y:S01]  /*1000*/  IMAD.HI.U32 R6, R5, R101, RZ ;  /* 0x0000006505067227 */ /* 0x000fe200078e00ff */
[C---:B------:R-:W-:Y:S02]  /*1010*/  LOP3.LUT R10, R3.reuse, 0x24, RZ, 0xfc, !PT ;  /* 0x00000024030a7812 */ /* 0x040fe400078efcff */
[----:B------:R-:W-:Y:S01]  /*1020*/  LOP3.LUT R12, R3, 0x2c, RZ, 0xfc, !PT ;  /* 0x0000002c030c7812 */ /* 0x000fe200078efcff */
[----:B------:R-:W-:Y:S01]  /*1030*/  IMAD.MOV R6, RZ, RZ, -R6 ;  /* 0x000000ffff067224 */ /* 0x000fe200078e0a06 */
[----:B------:R-:W-:Y:S01]  /*1040*/  IABS R37, R10 ;  /* 0x0000000a00257213 */ /* 0x000fe20000000000 */
[----:B------:R-:W-:Y:S01]  /*1050*/  IMAD.MOV R8, RZ, RZ, -R8 ;  /* 0x000000ffff087224 */ /* 0x000fe200078e0a08 */
[----:B------:R-:W-:Y:S01]  /*1060*/  IABS R39, R12 ;  /* 0x0000000c00277213 */ /* 0x000fe20000000000 */
[C---:B------:R-:W-:Y:S01]  /*1070*/  IMAD R101, R2.reuse, R6, R101 ;  /* 0x0000000602657224 */ /* 0x040fe200078e0265 */
[----:B------:R-:W-:Y:S01]  /*1080*/  IABS R21, R16 ;  /* 0x0000001000157213 */ /* 0x000fe20000000000 */
[--C-:B------:R-:W-:Y:S01]  /*1090*/  @!P2 IMAD.IADD R31, R31, 0x1, -R2.reuse ;  /* 0x000000011f1fa824 */ /* 0x100fe200078e0a02 */
[C---:B------:R-:W-:Y:S01]  /*10a0*/  ISETP.GT.U32.AND P2, PT, R2.reuse, R33, PT ;  /* 0x000000210200720c */ /* 0x040fe20003f44070 */
[C---:B------:R-:W-:Y:S01]  /*10b0*/  IMAD R35, R2.reuse, R8, R35 ;  /* 0x0000000802237224 */ /* 0x040fe200078e0223 */
[----:B------:R-:W-:Y:S01]  /*10c0*/  IABS R145, R24 ;  /* 0x0000001800917213 */ /* 0x000fe20000000000 */
[----:B------:R-:W-:Y:S01]  /*10d0*/  @!P3 IMAD.IADD R99, R99, 0x1, -R2 ;  /* 0x000000016363b824 */ /* 0x000fe200078e0a02 */
[C---:B------:R-:W-:Y:S01]  /*10e0*/  ISETP.GT.U32.AND P3, PT, R2.reuse, R101, PT ;  /* 0x000000650200720c */ /* 0x040fe20003f64070 */
[----:B------:R-:W-:Y:S01]  /*10f0*/  @!P6 IMAD.MOV R31, RZ, RZ, -R31 ;  /* 0x000000ffff1fe224 */ /* 0x000fe200078e0a1f */
[----:B------:R-:W-:Y:S01]  /*1100*/  ISETP.GT.U32.AND P6, PT, R2, R35, PT ;  /* 0x000000230200720c */ /* 0x000fe20003fc4070 */
[----:B------:R-:W-:Y:S01]  /*1110*/  @!P5 IMAD.MOV R27, RZ, RZ, -R27 ;  /* 0x000000ffff1bd224 */ /* 0x000fe200078e0a1b */
[----:B------:R-:W-:Y:S01]  /*1120*/  ISETP.GE.AND P5, PT, R9, RZ, PT ;  /* 0x000000ff0900720c */ /* 0x000fe20003fa6270 */
[----:B------:R-:W-:Y:S01]  /*1130*/  IMAD.HI.U32 R8, R5, R37, RZ ;  /* 0x0000002505087227 */ /* 0x000fe200078e00ff */
[----:B------:R-:W-:-:S02]  /*1140*/  LOP3.LUT R9, R3, 0x20, RZ, 0xfc, !PT ;  /* 0x0000002003097812 */ /* 0x000fc400078efcff */
[----:B------:R-:W-:Y:S01]  /*1150*/  LOP3.LUT R22, R3, 0x1cc, RZ, 0xfc, !PT ;  /* 0x000001cc03167812 */ /* 0x000fe200078efcff */
[----:B------:R-:W-:Y:S01]  /*1160*/  @!P2 IMAD.IADD R33, R33, 0x1, -R2 ;  /* 0x000000012121a824 */ /* 0x000fe200078e0a02 */
[----:B------:R-:W-:Y:S01]  /*1170*/  IABS R103, R9 ;  /* 0x0000000900677213 */ /* 0x000fe20000000000 */
[----:B------:R-:W-:Y:S01]  /*1180*/  IMAD.MOV R8, RZ, RZ, -R8 ;  /* 0x000000ffff087224 */ /* 0x000fe200078e0a08 */
[----:B------:R-:W-:Y:S01]  /*1190*/  LOP3.LUT R26, R3, 0x1d4, RZ, 0xfc, !PT ;  /* 0x000001d4031a7812 */ /* 0x000fe200078efcff */
[--C-:B------:R-:W-:Y:S01]  /*11a0*/  @!P3 IMAD.IADD R101, R101, 0x1, -R2.reuse ;  /* 0x000000016565b824 */ /* 0x100fe200078e0a02 */
[C---:B------:R-:W-:Y:S01]  /*11b0*/  ISETP.GT.U32.AND P2, PT, R2.reuse, R33, PT ;  /* 0x000000210200720c */ /* 0x040fe20003f44070 */
[----:B------:R-:W-:Y:S01]  /*11c0*/  @!P6 IMAD.IADD R35, R35, 0x1, -R2 ;  /* 0x000000012323e824 */ /* 0x000fe200078e0a02 */
[----:B------:R-:W-:Y:S01]  /*11d0*/  IABS R19, R22 ;  /* 0x0000001600137213 */ /* 0x000fe20000000000 */
[----:B------:R-:W-:Y:S01]  /*11e0*/  IMAD.HI.U32 R6, R5, R103, RZ ;  /* 0x0000006705067227 */ /* 0x000fe200078e00ff */
[----:B------:R-:W-:-:S02]  /*11f0*/  ISETP.GT.U32.AND P3, PT, R2, R101, PT ;  /* 0x000000650200720c */ /* 0x000fc40003f64070 */
[C---:B------:R-:W-:Y:S01]  /*1200*/  ISETP.GT.U32.AND P6, PT, R2.reuse, R35, PT ;  /* 0x000000230200720c */ /* 0x040fe20003fc4070 */
[----:B------:R-:W-:Y:S01]  /*1210*/  IMAD.MOV R6, RZ, RZ, -R6 ;  /* 0x000000ffff067224 */ /* 0x000fe200078e0a06 */
[----:B------:R-:W-:Y:S01]  /*1220*/  IABS R17, R26 ;  /* 0x0000001a00117213 */ /* 0x000fe20000000000 */
[C---:B------:R-:W-:Y:S01]  /*1230*/  IMAD R37, R2.reuse, R8, R37 ;  /* 0x0000000802257224 */ /* 0x040fe200078e0225 */
[C---:B------:R-:W-:Y:S01]  /*1240*/  LOP3.LUT R32, R3.reuse, 0x1d8, RZ, 0xfc, !PT ;  /* 0x000001d803207812 */ /* 0x040fe200078efcff */
[C---:B------:R-:W-:Y:S01]  /*1250*/  IMAD R103, R2.reuse, R6, R103 ;  /* 0x0000000602677224 */ /* 0x040fe200078e0267 */
[----:B------:R-:W-:Y:S01]  /*1260*/  LOP3.LUT R34, R3, 0x1dc, RZ, 0xfc, !PT ;  /* 0x000001dc03227812 */ /* 0x000fe200078efcff */
[----:B------:R-:W-:Y:S01]  /*1270*/  IMAD.HI.U32 R6, R5, R105, RZ ;  /* 0x0000006905067227 */ /* 0x000fe200078e00ff */
[----:B------:R-:W-:Y:S02]  /*1280*/  IABS R143, R32 ;  /* 0x00000020008f7213 */ /* 0x000fe40000000000 */
[----:B------:R-:W-:Y:S01]  /*1290*/  LOP3.LUT R36, R3, 0x1e0, RZ, 0xfc, !PT ;  /* 0x000001e003247812 */ /* 0x000fe200078efcff */
[--C-:B------:R-:W-:Y:S01]  /*12a0*/  @!P3 IMAD.IADD R101, R101, 0x1, -R2.reuse ;  /* 0x000000016565b824 */ /* 0x100fe200078e0a02 */
[C---:B------:R-:W-:Y:S01]  /*12b0*/  ISETP.GT.U32.AND P3, PT, R2.reuse, R103, PT ;  /* 0x000000670200720c */ /* 0x040fe20003f64070 */
[----:B------:R-:W-:Y:S01]  /*12c0*/  @!P5 IMAD.MOV R99, RZ, RZ, -R99 ;  /* 0x000000ffff63d224 */ /* 0x000fe200078e0a63 */
[----:B------:R-:W-:Y:S01]  /*12d0*/  ISETP.GE.AND P5, PT, R9, RZ, PT ;  /* 0x000000ff0900720c */ /* 0x000fe20003fa6270 */
[----:B------:R-:W-:Y:S01]  /*12e0*/  @!P6 IMAD.IADD R35, R35, 0x1, -R2 ;  /* 0x000000012323e824 */ /* 0x000fe200078e0a02 */
[----:B------:R-:W-:Y:S01]  /*12f0*/  ISETP.GT.U32.AND P6, PT, R2, R37, PT ;  /* 0x000000250200720c */ /* 0x000fe20003fc4070 */
[----:B------:R-:W-:Y:S01]  /*1300*/  IMAD.MOV R9, RZ, RZ, -R6 ;  /* 0x000000ffff097224 */ /* 0x000fe200078e0a06 */
[----:B------:R-:W-:Y:S01]  /*1310*/  IABS R141, R36 ;  /* 0x00000024008d7213 */ /* 0x000fe20000000000 */
[----:B------:R-:W-:Y:S01]  /*1320*/  IMAD.HI.U32 R6, R5, R39, RZ ;  /* 0x0000002705067227 */ /* 0x000fe200078e00ff */
[----:B------:R-:W-:-:S02]  /*1330*/  LOP3.LUT R38, R3, 0x1e4, RZ, 0xfc, !PT ;  /* 0x000001e403267812 */ /* 0x000fc400078efcff */
[----:B------:R-:W-:Y:S01]  /*1340*/  LOP3.LUT R40, R3, 0x1e8, RZ, 0xfc, !PT ;  /* 0x000001e803287812 */ /* 0x000fe200078efcff */
[----:B------:R-:W-:Y:S01]  /*1350*/  @!P2 IMAD.IADD R33, R33, 0x1, -R2 ;  /* 0x000000012121a824 */ /* 0x000fe200078e0a02 */
[----:B------:R-:W-:Y:S01]  /*1360*/  ISETP.GE.AND P2, PT, R10, RZ, PT ;  /* 0x000000ff0a00720c */ /* 0x000fe20003f46270 */
[C---:B------:R-:W-:Y:S01]  /*1370*/  IMAD R105, R2.reuse, R9, R105 ;  /* 0x0000000902697224 */ /* 0x040fe200078e0269 */
[C---:B------:R-:W-:Y:S01]  /*1380*/  LOP3.LUT R42, R3.reuse, 0x1ec, RZ, 0xfc, !PT ;  /* 0x000001ec032a7812 */ /* 0x040fe200078efcff */
[----:B------:R-:W-:Y:S01]  /*1390*/  IMAD.MOV R10, RZ, RZ, -R6 ;  /* 0x000000ffff0a7224 */ /* 0x000fe200078e0a06 */
[----:B------:R-:W-:Y:S01]  /*13a0*/  LOP3.LUT R44, R3, 0x1f0, RZ, 0xfc, !PT ;  /* 0x000001f0032c7812 */ /* 0x000fe200078efcff */
[--C-:B------:R-:W-:Y:S01]  /*13b0*/  @!P3 IMAD.IADD R103, R103, 0x1, -R2.reuse ;  /* 0x000000016767b824 */ /* 0x100fe200078e0a02 */
[C---:B------:R-:W-:Y:S01]  /*13c0*/  ISETP.GT.U32.AND P3, PT, R2.reuse, R105, PT ;  /* 0x000000690200720c */ /* 0x040fe20003f64070 */
[C---:B------:R-:W-:Y:S01]  /*13d0*/  IMAD R39, R2.reuse, R10, R39 ;  /* 0x0000000a02277224 */ /* 0x040fe200078e0227 */
[----:B------:R-:W-:Y:S01]  /*13e0*/  LOP3.LUT R10, R3, 0x40, RZ, 0xfc, !PT ;  /* 0x00000040030a7812 */ /* 0x000fe200078efcff */
[----:B------:R-:W-:Y:S01]  /*13f0*/  @!P6 IMAD.IADD R37, R37, 0x1, -R2 ;  /* 0x000000012525e824 */ /* 0x000fe200078e0a02 */
[----:B------:R-:W-:Y:S01]  /*1400*/  LOP3.LUT R46, R3, 0x1f4, RZ, 0xfc, !PT ;  /* 0x000001f4032e7812 */ /* 0x000fe200078efcff */
[----:B------:R-:W-:Y:S01]  /*1410*/  IMAD.HI.U32 R8, R5, R107, RZ ;  /* 0x0000006b05087227 */ /* 0x000fe200078e00ff */
[----:B------:R-:W-:-:S02]  /*1420*/  ISETP.GT.U32.AND P6, PT, R2, R39, PT ;  /* 0x000000270200720c */ /* 0x000fc40003fc4070 */
[----:B------:R-:W-:Y:S01]  /*1430*/  IABS R111, R10 ;  /* 0x0000000a006f7213 */ /* 0x000fe20000000000 */
[----:B------:R-:W-:Y:S01]  /*1440*/  IMAD.MOV R8, RZ, RZ, -R8 ;  /* 0x000000ffff087224 */ /* 0x000fe200078e0a08 */
[----:B------:R-:W-:Y:S01]  /*1450*/  LOP3.LUT R20, R3, 0x1f8, RZ, 0xfc, !PT ;  /* 0x000001f803147812 */ /* 0x000fe200078efcff */
[----:B------:R-:W-:Y:S01]  /*1460*/  IMAD.HI.U32 R6, R5, R109, RZ ;  /* 0x0000006d05067227 */ /* 0x000fe200078e00ff */
[----:B------:R-:W-:Y:S02]  /*1470*/  IABS R139, R40 ;  /* 0x00000028008b7213 */ /* 0x000fe40000000000 */
        /* <DEDUP_REMOVED lines=9> */
[----:B------:R-:W-:-:S02]  /*1510*/  IMAD.MOV R6, RZ, RZ, -R6 ;  /* 0x000000ffff067224 */ /* 0x000fc400078e0a06 */
[----:B------:R-:W-:Y:S01]  /*1520*/  @!P4 IMAD.MOV R101, RZ, RZ, -R101 ;  /* 0x000000ffff65c224 */ /* 0x000fe200078e0a65 */
[----:B------:R-:W-:Y:S01]  /*1530*/  ISETP.GT.U32.AND P4, PT, R2, R39, PT ;  /* 0x000000270200720c */ /* 0x000fe20003f84070 */
[----:B------:R-:W-:-:S04]  /*1540*/  IMAD.HI.U32 R9, R5, R41, RZ ;  /* 0x0000002905097227 */ /* 0x000fc800078e00ff */
[C---:B------:R-:W-:Y:S02]  /*1550*/  IMAD R109, R2.reuse, R6, R109 ;  /* 0x00000006026d7224 */ /* 0x040fe400078e026d */
[----:B------:R-:W-:Y:S01]  /*1560*/  @!P0 IMAD.MOV R33, RZ, RZ, -R33 ;  /* 0x000000ffff218224 */ /* 0x000fe200078e0a21 */
[C---:B------:R-:W-:Y:S01]  /*1570*/  ISETP.GT.U32.AND P0, PT, R2.reuse, R37, PT ;  /* 0x000000250200720c */ /* 0x040fe20003f04070 */
[----:B------:R-:W-:Y:S02]  /*1580*/  IMAD.MOV R9, RZ, RZ, -R9 ;  /* 0x000000ffff097224 */ /* 0x000fe400078e0a09 */
[--C-:B------:R-:W-:Y:S01]  /*1590*/  @!P6 IMAD.IADD R105, R105, 0x1, -R2.reuse ;  /* 0x000000016969e824 */ /* 0x100fe200078e0a02 */
[C---:B------:R-:W-:Y:S01]  /*15a0*/  ISETP.GT.U32.AND P6, PT, R2.reuse, R109, PT ;  /* 0x0000006d0200720c */ /* 0x040fe20003fc4070 */
[----:B------:R-:W-:Y:S01]  /*15b0*/  IMAD R41, R2, R9, R41 ;  /* 0x0000000902297224 */ /* 0x000fe200078e0229 */
[----:B------:R-:W-:Y:S01]  /*15c0*/  LOP3.LUT R9, R3, 0x3c, RZ, 0xfc, !PT ;  /* 0x0000003c03097812 */ /* 0x000fe200078efcff */
[----:B------:R-:W-:-:S02]  /*15d0*/  @!P3 IMAD.IADD R103, R103, 0x1, -R2 ;  /* 0x000000016767b824 */ /* 0x000fc400078e0a02 */
[--C-:B------:R-:W-:Y:S01]  /*15e0*/  @!P1 IMAD.IADD R107, R107, 0x1, -R2.reuse ;  /* 0x000000016b6b9824 */ /* 0x100fe200078e0a02 */
[----:B------:R-:W-:Y:S01]  /*15f0*/  IABS R43, R9 ;  /* 0x00000009002b7213 */ /* 0x000fe20000000000 */
[----:B------:R-:W-:Y:S01]  /*1600*/  IMAD.HI.U32 R8, R5, R111, RZ ;  /* 0x0000006f05087227 */ /* 0x000fe200078e00ff */
[----:B------:R-:W-:Y:S02]  /*1610*/  ISETP.GT.U32.AND P3, PT, R2, R41, PT ;  /* 0x000000290200720c */ /* 0x000fe40003f64070 */
[----:B------:R-:W-:Y:S01]  /*1620*/  ISETP.GE.AND P1, PT, R13, RZ, PT ;  /* 0x000000ff0d00720c */ /* 0x000fe20003f26270 */
[----:B------:R-:W-:Y:S01]  /*1630*/  @!P4 IMAD.IADD R39, R39, 0x1, -R2 ;  /* 0x000000012727c824 */ /* 0x000fe200078e0a02 */
[----:B------:R-:W-:Y:S01]  /*1640*/  ISETP.GE.AND P4, PT, R12, RZ, PT ;  /* 0x000000ff0c00720c */ /* 0x000fe20003f86270 */
[----:B------:R-:W-:Y:S01]  /*1650*/  @!P5 IMAD.MOV R103, RZ, RZ, -R103 ;  /* 0x000000ffff67d224 */ /* 0x000fe200078e0a67 */
[----:B------:R-:W-:Y:S01]  /*1660*/  ISETP.GT.U32.AND P5, PT, R2, R107, PT ;  /* 0x0000006b0200720c */ /* 0x000fe20003fa4070 */
[----:B------:R-:W-:Y:S01]  /*1670*/  IMAD.MOV R8, RZ, RZ, -R8 ;  /* 0x000000ffff087224 */ /* 0x000fe200078e0a08 */
[----:B------:R-:W-:Y:S01]  /*1680*/  LOP3.LUT R12, R3, 0x64, RZ, 0xfc, !PT ;  /* 0x00000064030c7812 */ /* 0x000fe200078efcff */
[----:B------:R-:W-:Y:S01]  /*1690*/  @!P0 IMAD.IADD R37, R37, 0x1, -R2 ;  /* 0x0000000125258824 */ /* 0x000fe200078e0a02 */
[----:B------:R-:W-:Y:S01]  /*16a0*/  ISETP.GE.AND P0, PT, R11, RZ, PT ;  /* 0x000000ff0b00720c */ /* 0x000fe20003f06270 */
[----:B------:R-:W-:Y:S01]  /*16b0*/  IMAD.HI.U32 R6, R5, R43, RZ ;  /* 0x0000002b05067227 */ /* 0x000fe200078e00ff */
[----:B------:R-:W-:-:S02]  /*16c0*/  LOP3.LUT R11, R3, 0x48, RZ, 0xfc, !PT ;  /* 0x00000048030b7812 */ /* 0x000fc400078efcff */
[----:B------:R-:W-:Y:S01]  /*16d0*/  IABS R53, R12 ;  /* 0x0000000c00357213 */ /* 0x000fe20000000000 */
[C---:B------:R-:W-:Y:S01]  /*16e0*/  IMAD R111, R2.reuse, R8, R111 ;  /* 0x00000008026f7224 */ /* 0x040fe200078e026f */
[----:B------:R-:W-:Y:S01]  /*16f0*/  LOP3.LUT R8, R3, 0x44, RZ, 0xfc, !PT ;  /* 0x0000004403087812 */ /* 0x000fe200078efcff */
[----:B------:R-:W-:Y:S01]  /*1700*/  @!P6 IMAD.IADD R109, R109, 0x1, -R2 ;  /* 0x000000016d6de824 */ /* 0x000fe200078e0a02 */
[----:B------:R-:W-:Y:S01]  /*1710*/  IABS R113, R11 ;  /* 0x0000000b00717213 */ /* 0x000fe20000000000 */
[----:B------:R-:W-:Y:S01]  /*1720*/  IMAD.MOV R6, RZ, RZ, -R6 ;  /* 0x000000ffff067224 */ /* 0x000fe200078e0a06 */
[----:B------:R-:W-:Y:S01]  /*1730*/  IABS R45, R8 ;  /* 0x00000008002d7213 */ /* 0x000fe20000000000 */
[----:B------:R-:W-:Y:S01]  /*1740*/  @!P4 IMAD.MOV R39, RZ, RZ, -R39 ;  /* 0x000000ffff27c224 */ /* 0x000fe200078e0a27 */
[C---:B------:R-:W-:Y:S01]  /*1750*/  ISETP.GT.U32.AND P6, PT, R2.reuse, R109, PT ;  /* 0x0000006d0200720c */ /* 0x040fe20003fc4070 */
[C---:B------:R-:W-:Y:S01]  /*1760*/  IMAD R43, R2.reuse, R6, R43 ;  /* 0x00000006022b7224 */ /* 0x040fe200078e022b */
[----:B------:R-:W-:Y:S01]  /*1770*/  ISETP.GE.AND P4, PT, R15, RZ, PT ;  /* 0x000000ff0f00720c */ /* 0x000fe20003f86270 */
[----:B------:R-:W-:Y:S01]  /*1780*/  @!P5 IMAD.IADD R107, R107, 0x1, -R2 ;  /* 0x000000016b6bd824 */ /* 0x000fe200078e0a02 */
[----:B------:R-:W-:Y:S01]  /*1790*/  ISETP.GT.U32.AND P5, PT, R2, R111, PT ;  /* 0x0000006f0200720c */ /* 0x000fe20003fa4070 */
[----:B------:R-:W-:Y:S01]  /*17a0*/  IMAD.HI.U32 R6, R5, R45, RZ ;  /* 0x0000002d05067227 */ /* 0x000fe200078e00ff */
[----:B------:R-:W-:-:S02]  /*17b0*/  LOP3.LUT R13, R3, 0x8c, RZ, 0xfc, !PT ;  /* 0x0000008c030d7812 */ /* 0x000fc400078efcff */
[----:B------:R-:W-:Y:S01]  /*17c0*/  LOP3.LUT R15, R3, 0x15c, RZ, 0xfc, !PT ;  /* 0x0000015c030f7812 */ /* 0x000fe200078efcff */
[----:B------:R-:W-:Y:S01]  /*17d0*/  @!P0 IMAD.MOV R105, RZ, RZ, -R105 ;  /* 0x000000ffff698224 */ /* 0x000fe200078e0a69 */
[----:B------:R-:W-:Y:S01]  /*17e0*/  ISETP.GT.U32.AND P0, PT, R2, R43, PT ;  /* 0x0000002b0200720c */ /* 0x000fe20003f04070 */
[----:B------:R-:W-:Y:S01]  /*17f0*/  IMAD.MOV R6, RZ, RZ, -R6 ;  /* 0x000000ffff067224 */ /* 0x000fe200078e0a06 */
[----:B------:R-:W-:Y:S01]  /*1800*/  IABS R63, R13 ;  /* 0x0000000d003f7213 */ /* 0x000fe20000000000 */
[--C-:B------:R-:W-:Y:S01]  /*1810*/  @!P6 IMAD.IADD R109, R109, 0x1, -R2.reuse ;  /* 0x000000016d6de824 */ /* 0x100fe200078e0a02 */
[----:B------:R-:W-:Y:S01]  /*1820*/  ISETP.GE.AND P6, PT, R10, RZ, PT ;  /* 0x000000ff0a00720c */ /* 0x000fe20003fc6270 */
[C---:B------:R-:W-:Y:S01]  /*1830*/  IMAD R45, R2.reuse, R6, R45 ;  /* 0x00000006022d7224 */ /* 0x040fe200078e022d */
[----:B------:R-:W-:Y:S01]  /*1840*/  LOP3.LUT R6, R3, 0x4c, RZ, 0xfc, !PT ;  /* 0x0000004c03067812 */ /* 0x000fe200078efcff */
[--C-:B------:R-:W-:Y:S01]  /*1850*/  @!P5 IMAD.IADD R111, R111, 0x1, -R2.reuse ;  /* 0x000000016f6fd824 */ /* 0x100fe200078e0a02 */
[----:B------:R-:W-:Y:S01]  /*1860*/  LOP3.LUT R10, R3, 0x54, RZ, 0xfc, !PT ;  /* 0x00000054030a7812 */ /* 0x000fe200078efcff */
[----:B------:R-:W-:Y:S01]  /*1870*/  @!P4 IMAD.MOV R109, RZ, RZ, -R109 ;  /* 0x000000ffff6dc224 */ /* 0x000fe200078e0a6d */
[C---:B------:R-:W-:Y:S01]  /*1880*/  ISETP.GT.U32.AND P4, PT, R2.reuse, R45, PT ;  /* 0x0000002d0200720c */ /* 0x040fe20003f84070 */
[--C-:B------:R-:W-:Y:S01]  /*1890*/  @!P3 IMAD.IADD R41, R41, 0x1, -R2.reuse ;  /* 0x000000012929b824 */ /* 0x100fe200078e0a02 */
[----:B------:R-:W-:Y:S01]  /*18a0*/  ISETP.GT.U32.AND P5, PT, R2, R111, PT ;  /* 0x0000006f0200720c */ /* 0x000fe20003fa4070 */
[----:B------:R-:W-:Y:S01]  /*18b0*/  @!P0 IMAD.IADD R43, R43, 0x1, -R2 ;  /* 0x000000012b2b8824 */ /* 0x000fe200078e0a02 */
[----:B------:R-:W-:Y:S01]  /*18c0*/  ISETP.GE.AND P0, PT, R8, RZ, PT ;  /* 0x000000ff0800720c */ /* 0x000fe20003f06270 */
[----:B------:R-:W-:Y:S01]  /*18d0*/  IMAD.HI.U32 R8, R5, R113, RZ ;  /* 0x0000007105087227 */ /* 0x000fe200078e00ff */
[----:B------:R-:W-:-:S02]  /*18e0*/  IABS R47, R6 ;  /* 0x00000006002f7213 */ /* 0x000fc40000000000 */
[----:B------:R-:W-:Y:S01]  /*18f0*/  IABS R49, R10 ;  /* 0x0000000a00317213 */ /* 0x000fe20000000000 */
[----:B------:R-:W-:Y:S01]  /*1900*/  @!P2 IMAD.MOV R37, RZ, RZ, -R37 ;  /* 0x000000ffff25a224 */ /* 0x000fe200078e0a25 */
[C---:B------:R-:W-:Y:S01]  /*1910*/  ISETP.GT.U32.AND P2, PT, R2.reuse, R41, PT ;  /* 0x000000290200720c */ /* 0x040fe20003f44070 */
[----:B------:R-:W-:Y:S01]  /*1920*/  @!P1 IMAD.MOV R107, RZ, RZ, -R107 ;  /* 0x000000ffff6b9224 */ /* 0x000fe200078e0a6b */
[----:B------:R-:W-:Y:S01]  /*1930*/  ISETP.GT.U32.AND P1, PT, R2, R43, PT ;  /* 0x0000002b0200720c */ /* 0x000fe20003f24070 */
[----:B------:R-:W-:Y:S01]  /*1940*/  IMAD.MOV R8, RZ, RZ, -R8 ;  /* 0x000000ffff087224 */ /* 0x000fe200078e0a08 */
[----:B------:R-:W-:Y:S01]  /*1950*/  ISETP.GE.AND P3, PT, R14, RZ, PT ;  /* 0x000000ff0e00720c */ /* 0x000fe20003f66270 */
[--C-:B------:R-:W-:Y:S01]  /*1960*/  @!P4 IMAD.IADD R45, R45, 0x1, -R2.reuse ;  /* 0x000000012d2dc824 */ /* 0x100fe200078e0a02 */
[C---:B------:R-:W-:Y:S01]  /*1970*/  LOP3.LUT R14, R3.reuse, 0x11c, RZ, 0xfc, !PT ;  /* 0x0000011c030e7812 */ /* 0x040fe200078efcff */
[C---:B------:R-:W-:Y:S01]  /*1980*/  IMAD R113, R2.reuse, R8, R113 ;  /* 0x0000000802717224 */ /* 0x040fe200078e0271 */
[----:B------:R-:W-:Y:S01]  /*1990*/  LOP3.LUT R8, R3, 0x50, RZ, 0xfc, !PT ;  /* 0x0000005003087812 */ /* 0x000fe200078efcff */
[--C-:B------:R-:W-:Y:S01]  /*19a0*/  @!P5 IMAD.IADD R111, R111, 0x1, -R2.reuse ;  /* 0x000000016f6fd824 */ /* 0x100fe200078e0a02 */
[----:B------:R-:W-:Y:S01]  /*19b0*/  ISETP.GT.U32.AND P4, PT, R2, R45, PT ;  /* 0x0000002d0200720c */ /* 0x000fe20003f84070 */
[----:B----4-:R-:W-:Y:S01]  /*19c0*/  IMAD R4, R4, UR4, RZ ;  /* 0x0000000404047c24 */ /* 0x010fe2000f8e02ff */
[----:B------:R-:W-:Y:S01]  /*19d0*/  ISETP.GT.U32.AND P5, PT, R2, R113, PT ;  /* 0x000000710200720c */ /* 0x000fe20003fa4070 */
[--C-:B------:R-:W-:Y:S01]  /*19e0*/  @!P2 IMAD.IADD R41, R41, 0x1, -R2.reuse ;  /* 0x000000012929a824 */ /* 0x100fe200078e0a02 */
[----:B------:R-:W-:Y:S01]  /*19f0*/  ISETP.GE.AND P2, PT, R9, RZ, PT ;  /* 0x000000ff0900720c */ /* 0x000fe20003f46270 */
[----:B------:R-:W-:Y:S01]  /*1a00*/  @!P1 IMAD.IADD R43, R43, 0x1, -R2 ;  /* 0x000000012b2b9824 */ /* 0x000fe200078e0a02 */
[----:B------:R-:W-:Y:S01]  /*1a10*/  ISETP.GE.AND P1, PT, R6, RZ, PT ;  /* 0x000000ff0600720c */ /* 0x000fe20003f26270 */
[C---:B------:R-:W-:Y:S01]  /*1a20*/  IMAD.HI.U32 R6, R5.reuse, R47, RZ ;  /* 0x0000002f05067227 */ /* 0x040fe200078e00ff */
[----:B------:R-:W-:Y:S01]  /*1a30*/  IABS R115, R8 ;  /* 0x0000000800737213 */ /* 0x000fe20000000000 */
[----:B------:R-:W1:Y:S01]  /*1a40*/  LDCU UR4, c[0x0][0x3a0] ;  /* 0x00007400ff0477ac */ /* 0x000e620008000800 */
[----:B------:R-:W-:Y:S01]  /*1a50*/  IABS R187, R14 ;  /* 0x0000000e00bb7213 */ /* 0x000fe20000000000 */
[----:B------:R-:W-:Y:S01]  /*1a60*/  IMAD.HI.U32 R9, R5, R49, RZ ;  /* 0x0000003105097227 */ /* 0x000fe200078e00ff */
[----:B------:R-:W-:-:S03]  /*1a70*/  IABS R219, R15 ;  /* 0x0000000f00db7213 */ /* 0x000fc60000000000 */
[----:B------:R-:W-:Y:S02]  /*1a80*/  IMAD.MOV R6, RZ, RZ, -R6 ;  /* 0x000000ffff067224 */ /* 0x000fe400078e0a06 */
[----:B------:R-:W-:Y:S02]  /*1a90*/  IMAD.MOV R9, RZ, RZ, -R9 ;  /* 0x000000ffff097224 */ /* 0x000fe400078e0a09 */
[--C-:B------:R-:W-:Y:S02]  /*1aa0*/  @!P5 IMAD.IADD R113, R113, 0x1, -R2.reuse ;  /* 0x000000017171d824 */ /* 0x100fe400078e0a02 */
[C---:B------:R-:W-:Y:S02]  /*1ab0*/  IMAD R47, R2.reuse, R6, R47 ;  /* 0x00000006022f7224 */ /* 0x040fe400078e022f */
[----:B------:R-:W-:Y:S01]  /*1ac0*/  @!P4 IMAD.IADD R45, R45, 0x1, -R2 ;  /* 0x000000012d2dc824 */ /* 0x000fe200078e0a02 */
[C---:B------:R-:W-:Y:S01]  /*1ad0*/  ISETP.GT.U32.AND P5, PT, R2.reuse, R113, PT ;  /* 0x000000710200720c */ /* 0x040fe20003fa4070 */
[C---:B------:R-:W-:Y:S01]  /*1ae0*/  IMAD R49, R2.reuse, R9, R49 ;  /* 0x0000000902317224 */ /* 0x040fe200078e0231 */
[----:B------:R-:W-:Y:S01]  /*1af0*/  ISETP.GT.U32.AND P4, PT, R2, R47, PT ;  /* 0x0000002f0200720c */ /* 0x000fe20003f84070 */
[----:B------:R-:W-:Y:S01]  /*1b00*/  @!P2 IMAD.MOV R43, RZ, RZ, -R43 ;  /* 0x000000ffff2ba224 */ /* 0x000fe200078e0a2b */
[----:B------:R-:W-:Y:S01]  /*1b10*/  ISETP.GE.AND P2, PT, R8, RZ, PT ;  /* 0x000000ff0800720c */ /* 0x000fe20003f46270 */
[----:B------:R-:W-:Y:S01]  /*1b20*/  @!P0 IMAD.MOV R45, RZ, RZ, -R45 ;  /* 0x000000ffff2d8224 */ /* 0x000fe200078e0a2d */
[----:B------:R-:W-:Y:S01]  /*1b30*/  ISETP.GT.U32.AND P0, PT, R2, R49, PT ;  /* 0x000000310200720c */ /* 0x000fe20003f04070 */
[----:B------:R-:W-:Y:S01]  /*1b40*/  IMAD.HI.U32 R8, R5, R115, RZ ;  /* 0x0000007305087227 */ /* 0x000fe200078e00ff */
[----:B-1----:R-:W-:-:S03]  /*1b50*/  UIADD3 UR4, UPT, UPT, UR4, -0x40, URZ ;  /* 0xffffffc004047890 */ /* 0x002fc6000fffe0ff */
[----:B------:R-:W-:Y:S01]  /*1b60*/  @!P3 IMAD.MOV R41, RZ, RZ, -R41 ;  /* 0x000000ffff29b224 */ /* 0x000fe200078e0a29 */
[----:B------:R-:W-:Y:S01]  /*1b70*/  ISETP.GE.AND P3, PT, R11, RZ, PT ;  /* 0x000000ff0b00720c */ /* 0x000fe20003f66270 */
[----:B------:R-:W-:Y:S01]  /*1b80*/  IMAD.MOV R8, RZ, RZ, -R8 ;  /* 0x000000ffff087224 */ /* 0x000fe200078e0a08 */
[----:B------:R-:W-:Y:S01]  /*1b90*/  LOP3.LUT R11, R3, 0x60, RZ, 0xfc, !PT ;  /* 0x00000060030b7812 */ /* 0x000fe200078efcff */
[--C-:B------:R-:W-:Y:S02]  /*1ba0*/  @!P5 IMAD.IADD R113, R113, 0x1, -R2.reuse ;  /* 0x000000017171d824 */ /* 0x100fe400078e0a02 */
[C---:B------:R-:W-:Y:S01]  /*1bb0*/  IMAD R115, R2.reuse, R8, R115 ;  /* 0x0000000802737224 */ /* 0x040fe200078e0273 */
[----:B------:R-:W-:Y:S01]  /*1bc0*/  LOP3.LUT R8, R3, 0x58, RZ, 0xfc, !PT ;  /* 0x0000005803087812 */ /* 0x000fe200078efcff */
[--C-:B------:R-:W-:Y:S01]  /*1bd0*/  @!P4 IMAD.IADD R47, R47, 0x1, -R2.reuse ;  /* 0x000000012f2fc824 */ /* 0x100fe200078e0a02 */
[----:B------:R-:W-:Y:S01]  /*1be0*/  IABS R119, R11 ;  /* 0x0000000b00777213 */ /* 0x000fe20000000000 */
[----:B------:R-:W-:Y:S01]  /*1bf0*/  @!P0 IMAD.IADD R49, R49, 0x1, -R2 ;  /* 0x0000000131318824 */ /* 0x000fe200078e0a02 */
[----:B------:R-:W-:Y:S01]  /*1c00*/  IABS R117, R8 ;  /* 0x0000000800757213 */ /* 0x000fe20000000000 */
[----:B------:R-:W-:Y:S01]  /*1c10*/  @!P6 IMAD.MOV R111, RZ, RZ, -R111 ;  /* 0x000000ffff6fe224 */ /* 0x000fe200078e0a6f */
[----:B------:R-:W-:Y:S01]  /*1c20*/  ISETP.GT.U32.AND P4, PT, R2, R47, PT ;  /* 0x0000002f0200720c */ /* 0x000fe20003f84070 */
[----:B------:R-:W-:Y:S01]  /*1c30*/  @!P3 IMAD.MOV R113, RZ, RZ, -R113 ;  /* 0x000000ffff71b224 */ /* 0x000fe200078e0a71 */
[----:B------:R-:W-:Y:S01]  /*1c40*/  ISETP.GE.AND P3, PT, R8, RZ, PT ;  /* 0x000000ff0800720c */ /* 0x000fe20003f66270 */
[----:B------:R-:W-:Y:S01]  /*1c50*/  IMAD.HI.U32 R6, R5, R117, RZ ;  /* 0x0000007505067227 */ /* 0x000fe200078e00ff */
[----:B------:R-:W-:-:S02]  /*1c60*/  ISETP.GT.U32.AND P0, PT, R2, R49, PT ;  /* 0x000000310200720c */ /* 0x000fc40003f04070 */
[----:B------:R-:W-:Y:S01]  /*1c70*/  ISETP.GE.AND P6, PT, R10, RZ, PT ;  /* 0x000000ff0a00720c */ /* 0x000fe20003fc6270 */
[----:B------:R-:W-:Y:S01]  /*1c80*/  IMAD.HI.U32 R8, R5, R119, RZ ;  /* 0x0000007705087227 */ /* 0x000fe200078e00ff */
[----:B------:R-:W-:Y:S02]  /*1c90*/  LOP3.LUT R10, R3, 0x5c, RZ, 0xfc, !PT ;  /* 0x0000005c030a7812 */ /* 0x000fe400078efcff */
[----:B------:R-:W-:Y:S01]  /*1ca0*/  ISETP.GT.U32.AND P5, PT, R2, R115, PT ;  /* 0x000000730200720c */ /* 0x000fe20003fa4070 */
[----:B------:R-:W-:Y:S01]  /*1cb0*/  IMAD.MOV R6, RZ, RZ, -R6 ;  /* 0x000000ffff067224 */ /* 0x000fe200078e0a06 */
[----:B------:R-:W-:Y:S01]  /*1cc0*/  IABS R51, R10 ;  /* 0x0000000a00337213 */ /* 0x000fe20000000000 */
[----:B------:R-:W-:-:S04]  /*1cd0*/  IMAD.HI.U32 R9, R5, R53, RZ ;  /* 0x0000003505097227 */ /* 0x000fc800078e00ff */
[----:B------:R-:W-:Y:S02]  /*1ce0*/  IMAD.MOV R8, RZ, RZ, -R8 ;  /* 0x000000ffff087224 */ /* 0x000fe400078e0a08 */
[C---:B------:R-:W-:Y:S02]  /*1cf0*/  IMAD R117, R2.reuse, R6, R117 ;  /* 0x0000000602757224 */ /* 0x040fe400078e0275 */
[----:B------:R-:W-:Y:S02]  /*1d00*/  IMAD.MOV R9, RZ, RZ, -R9 ;  /* 0x000000ffff097224 */ /* 0x000fe400078e0a09 */
[C---:B------:R-:W-:Y:S01]  /*1d10*/  IMAD R119, R2.reuse, R8, R119 ;  /* 0x0000000802777224 */ /* 0x040fe200078e0277 */
[----:B------:R-:W-:Y:S01]  /*1d20*/  LOP3.LUT R8, R3, 0x68, RZ, 0xfc, !PT ;  /* 0x0000006803087812 */ /* 0x000fe200078efcff */
[--C-:B------:R-:W-:Y:S01]  /*1d30*/  @!P4 IMAD.IADD R47, R47, 0x1, -R2.reuse ;  /* 0x000000012f2fc824 */ /* 0x100fe200078e0a02 */
[C---:B------:R-:W-:Y:S01]  /*1d40*/  ISETP.GT.U32.AND P4, PT, R2.reuse, R117, PT ;  /* 0x000000750200720c */ /* 0x040fe20003f84070 */
[C---:B------:R-:W-:Y:S01]  /*1d50*/  IMAD R53, R2.reuse, R9, R53 ;  /* 0x0000000902357224 */ /* 0x040fe200078e0235 */
[----:B------:R-:W-:Y:S01]  /*1d60*/  IABS R121, R8 ;  /* 0x0000000800797213 */ /* 0x000fe20000000000 */
[----:B------:R-:W-:Y:S01]  /*1d70*/  @!P0 IMAD.IADD R49, R49, 0x1, -R2 ;  /* 0x0000000131318824 */ /* 0x000fe200078e0a02 */
[----:B------:R-:W-:Y:S01]  /*1d80*/  ISETP.GT.U32.AND P0, PT, R2, R119, PT ;  /* 0x000000770200720c */ /* 0x000fe20003f04070 */
[----:B------:R-:W-:Y:S01]  /*1d90*/  IMAD.HI.U32 R6, R5, R51, RZ ;  /* 0x0000003305067227 */ /* 0x000fe200078e00ff */
[----:B------:R-:W-:-:S03]  /*1da0*/  LOP3.LUT R9, R3, 0x6c, RZ, 0xfc, !PT ;  /* 0x0000006c03097812 */ /* 0x000fc600078efcff */
[----:B------:R-:W-:Y:S01]  /*1db0*/  @!P6 IMAD.MOV R49, RZ, RZ, -R49 ;  /* 0x000000ffff31e224 */ /* 0x000fe200078e0a31 */
[C---:B------:R-:W-:Y:S01]  /*1dc0*/  ISETP.GT.U32.AND P6, PT, R2.reuse, R53, PT ;  /* 0x000000350200720c */ /* 0x040fe20003fc4070 */
[----:B------:R-:W-:Y:S01]  /*1dd0*/  IMAD.MOV R6, RZ, RZ, -R6 ;  /* 0x000000ffff067224 */ /* 0x000fe200078e0a06 */
[----:B------:R-:W-:Y:S01]  /*1de0*/  IABS R55, R9 ;  /* 0x0000000900377213 */ /* 0x000fe20000000000 */
[----:B------:R-:W-:Y:S02]  /*1df0*/  @!P4 IMAD.IADD R117, R117, 0x1, -R2 ;  /* 0x000000017575c824 */ /* 0x000fe400078e0a02 */
[C---:B------:R-:W-:Y:S02]  /*1e00*/  IMAD R51, R2.reuse, R6, R51 ;  /* 0x0000000602337224 */ /* 0x040fe400078e0233 */
[----:B------:R-:W-:Y:S01]  /*1e10*/  IMAD.HI.U32 R6, R5, R121, RZ ;  /* 0x0000007905067227 */ /* 0x000fe200078e00ff */
[----:B------:R-:W-:-:S03]  /*1e20*/  ISETP.GT.U32.AND P4, PT, R2, R117, PT ;  /* 0x000000750200720c */ /* 0x000fc60003f84070 */
[--C-:B------:R-:W-:Y:S02]  /*1e30*/  @!P0 IMAD.IADD R119, R119, 0x1, -R2.reuse ;  /* 0x0000000177778824 */ /* 0x100fe400078e0a02 */
[----:B------:R-:W-:Y:S02]  /*1e40*/  @!P5 IMAD.IADD R115, R115, 0x1, -R2 ;  /* 0x000000017373d824 */ /* 0x000fe400078e0a02 */
[----:B------:R-:W-:Y:S02]  /*1e50*/  IMAD.MOV R6, RZ, RZ, -R6 ;  /* 0x000000ffff067224 */ /* 0x000fe400078e0a06 */
[----:B------:R-:W-:Y:S01]  /*1e60*/  @!P6 IMAD.IADD R53, R53, 0x1, -R2 ;  /* 0x000000013535e824 */ /* 0x000fe200078e0a02 */
[C---:B------:R-:W-:Y:S01]  /*1e70*/  ISETP.GT.U32.AND P6, PT, R2.reuse, R119, PT ;  /* 0x000000770200720c */ /* 0x040fe20003fc4070 */
[C---:B------:R-:W-:Y:S01]  /*1e80*/  IMAD R121, R2.reuse, R6, R121 ;  /* 0x0000000602797224 */ /* 0x040fe200078e0279 */
[----:B------:R-:W-:Y:S01]  /*1e90*/  ISETP.GT.U32.AND P5, PT, R2, R115, PT ;  /* 0x000000730200720c */ /* 0x000fe20003fa4070 */
[----:B------:R-:W-:-:S04]  /*1ea0*/  IMAD.HI.U32 R6, R5, R55, RZ ;  /* 0x0000003705067227 */ /* 0x000fc800078e00ff */
[----:B------:R-:W-:Y:S01]  /*1eb0*/  @!P1 IMAD.MOV R47, RZ, RZ, -R47 ;  /* 0x000000ffff2f9224 */ /* 0x000fe200078e0a2f */
[----:B------:R-:W-:Y:S01]  /*1ec0*/  ISETP.GT.U32.AND P1, PT, R2, R51, PT ;  /* 0x000000330200720c */ /* 0x000fe20003f24070 */
[----:B------:R-:W-:Y:S02]  /*1ed0*/  IMAD.MOV R6, RZ, RZ, -R6 ;  /* 0x000000ffff067224 */ /* 0x000fe400078e0a06 */
[--C-:B------:R-:W-:Y:S01]  /*1ee0*/  @!P4 IMAD.IADD R117, R117, 0x1, -R2.reuse ;  /* 0x000000017575c824 */ /* 0x100fe200078e0a02 */
[----:B------:R-:W-:Y:S01]  /*1ef0*/  ISETP.GE.AND P4, PT, R12, RZ, PT ;  /* 0x000000ff0c00720c */ /* 0x000fe20003f86270 */
[C---:B------:R-:W-:Y:S01]  /*1f00*/  IMAD R55, R2.reuse, R6, R55 ;  /* 0x0000000602377224 */ /* 0x040fe200078e0237 */
[----:B------:R-:W-:Y:S01]  /*1f10*/  LOP3.LUT R12, R3, 0x78, RZ, 0xfc, !PT ;  /* 0x00000078030c7812 */ /* 0x000fe200078efcff */
[--C-:B------:R-:W-:Y:S02]  /*1f20*/  @!P6 IMAD.IADD R119, R119, 0x1, -R2.reuse ;  /* 0x000000017777e824 */ /* 0x100fe400078e0a02 */
[--C-:B------:R-:W-:Y:S01]  /*1f30*/  @!P5 IMAD.IADD R115, R115, 0x1, -R2.reuse ;  /* 0x000000017373d824 */ /* 0x100fe200078e0a02 */
[----:B------:R-:W-:Y:S01]  /*1f40*/  ISETP.GT.U32.AND P6, PT, R2, R55, PT ;  /* 0x000000370200720c */ /* 0x000fe20003fc4070 */
[----:B------:R-:W-:Y:S01]  /*1f50*/  @!P3 IMAD.MOV R117, RZ, RZ, -R117 ;  /* 0x000000ffff75b224 */ /* 0x000fe200078e0a75 */
[----:B------:R-:W-:Y:S01]  /*1f60*/  ISETP.GE.AND P5, PT, R10, RZ, PT ;  /* 0x000000ff0a00720c */ /* 0x000fe20003fa6270 */
[----:B------:R-:W-:Y:S01]  /*1f70*/  @!P2 IMAD.MOV R115, RZ, RZ, -R115 ;  /* 0x000000ffff73a224 */ /* 0x000fe200078e0a73 */
[----:B------:R-:W-:Y:S01]  /*1f80*/  LOP3.LUT R10, R3, 0x70, RZ, 0xfc, !PT ;  /* 0x00000070030a7812 */ /* 0x000fe200078efcff */
[----:B------:R-:W-:Y:S01]  /*1f90*/  @!P1 IMAD.IADD R51, R51, 0x1, -R2 ;  /* 0x0000000133339824 */ /* 0x000fe200078e0a02 */
[----:B------:R-:W-:-:S02]  /*1fa0*/  ISETP.GT.U32.AND P3, PT, R2, R53, PT ;  /* 0x000000350200720c */ /* 0x000fc40003f64070 */
[----:B------:R-:W-:Y:S02]  /*1fb0*/  ISETP.GE.AND P2, PT, R11, RZ, PT ;  /* 0x000000ff0b00720c */ /* 0x000fe40003f46270 */
[----:B------:R-:W-:Y:S02]  /*1fc0*/  LOP3.LUT R11, R3, 0x74, RZ, 0xfc, !PT ;  /* 0x00000074030b7812 */ /* 0x000fe400078efcff */
[----:B------:R-:W-:Y:S01]  /*1fd0*/  IABS R123, R10 ;  /* 0x0000000a007b7213 */ /* 0x000fe20000000000 */
[----:B------:R-:W-:Y:S01]  /*1fe0*/  @!P6 IMAD.IADD R55, R55, 0x1, -R2 ;  /* 0x000000013737e824 */ /* 0x000fe200078e0a02 */
[----:B------:R-:W-:Y:S02]  /*1ff0*/  ISETP.GT.U32.AND P0, PT, R2, R51, PT ;  /* 0x000000330200720c */ /* 0x000fe40003f04070 */
[----:B------:R-:W-:Y:S01]  /*2000*/  IABS R57, R11 ;  /* 0x0000000b00397213 */ /* 0x000fe20000000000 */
[----:B------:R-:W-:Y:S01]  /*2010*/  IMAD.HI.U32 R6, R5, R123, RZ ;  /* 0x0000007b05067227 */ /* 0x000fe200078e00ff */
[----:B------:R-:W-:-:S02]  /*2020*/  ISETP.GE.AND P1, PT, R8, RZ, PT ;  /* 0x000000ff0800720c */ /* 0x000fc40003f26270 */
[----:B------:R-:W-:Y:S01]  /*2030*/  IABS R125, R12 ;  /* 0x0000000c007d7213 */ /* 0x000fe20000000000 */
[----:B------:R-:W-:Y:S01]  /*2040*/  IMAD.HI.U32 R8, R5, R57, RZ ;  /* 0x0000003905087227 */ /* 0x000fe200078e00ff */
[----:B------:R-:W-:-:S03]  /*2050*/  ISETP.GT.U32.AND P6, PT, R2, R55, PT ;  /* 0x000000370200720c */ /* 0x000fc60003fc4070 */
[----:B------:R-:W-:Y:S02]  /*2060*/  IMAD.MOV R6, RZ, RZ, -R6 ;  /* 0x000000ffff067224 */ /* 0x000fe400078e0a06 */
[----:B------:R-:W-:Y:S01]  /*2070*/  @!P3 IMAD.IADD R53, R53, 0x1, -R2 ;  /* 0x000000013535b824 */ /* 0x000fe200078e0a02 */
[----:B------:R-:W-:Y:S01]  /*2080*/  ISETP.GE.AND P3, PT, R9, RZ, PT ;  /* 0x000000ff0900720c */ /* 0x000fe20003f66270 */
[----:B------:R-:W-:-:S04]  /*2090*/  IMAD.HI.U32 R9, R5, R125, RZ ;  /* 0x0000007d05097227 */ /* 0x000fc800078e00ff */
[----:B------:R-:W-:Y:S02]  /*20a0*/  IMAD.MOV R8, RZ, RZ, -R8 ;  /* 0x000000ffff087224 */ /* 0x000fe400078e0a08 */
[C---:B------:R-:W-:Y:S02]  /*20b0*/  IMAD R123, R2.reuse, R6, R123 ;  /* 0x00000006027b7224 */ /* 0x040fe400078e027b */
[--C-:B------:R-:W-:Y:S01]  /*20c0*/  @!P0 IMAD.IADD R51, R51, 0x1, -R2.reuse ;  /* 0x0000000133338824 */ /* 0x100fe200078e0a02 */
[C---:B------:R-:W-:Y:S01]  /*20d0*/  ISETP.GT.U32.AND P0, PT, R2.reuse, R121, PT ;  /* 0x000000790200720c */ /* 0x040fe20003f04070 */
[----:B------:R-:W-:Y:S02]  /*20e0*/  IMAD.MOV R9, RZ, RZ, -R9 ;  /* 0x000000ffff097224 */ /* 0x000fe400078e0a09 */
[C---:B------:R-:W-:Y:S02]  /*20f0*/  IMAD R57, R2.reuse, R8, R57 ;  /* 0x0000000802397224 */ /* 0x040fe400078e0239 */
[----:B------:R-:W-:Y:S01]  /*2100*/  @!P2 IMAD.MOV R119, RZ, RZ, -R119 ;  /* 0x000000ffff77a224 */ /* 0x000fe200078e0a77 */
[C---:B------:R-:W-:Y:S01]  /*2110*/  ISETP.GT.U32.AND P2, PT, R2.reuse, R123, PT ;  /* 0x0000007b0200720c */ /* 0x040fe20003f44070 */
[C---:B------:R-:W-:Y:S01]  /*2120*/  IMAD R125, R2.reuse, R9, R125 ;  /* 0x00000009027d7224 */ /* 0x040fe200078e027d */
[----:B------:R-:W-:Y:S01]  /*2130*/  LOP3.LUT R9, R3, 0x7c, RZ, 0xfc, !PT ;  /* 0x0000007c03097812 */ /* 0x000fe200078efcff */
[----:B------:R-:W-:Y:S01]  /*2140*/  @!P4 IMAD.MOV R53, RZ, RZ, -R53 ;  /* 0x000000ffff35c224 */ /* 0x000fe200078e0a35 */
[C---:B------:R-:W-:Y:S01]  /*2150*/  ISETP.GT.U32.AND P4, PT, R2.reuse, R57, PT ;  /* 0x000000390200720c */ /* 0x040fe20003f84070 */
[--C-:B------:R-:W-:Y:S01]  /*2160*/  @!P6 IMAD.IADD R55, R55, 0x1, -R2.reuse ;  /* 0x000000013737e824 */ /* 0x100fe200078e0a02 */
[----:B------:R-:W-:Y:S01]  /*2170*/  ISETP.GT.U32.AND P6, PT, R2, R125, PT ;  /* 0x0000007d0200720c */ /* 0x000fe20003fc4070 */
[--C-:B------:R-:W-:Y:S01]  /*2180*/  @!P0 IMAD.IADD R121, R121, 0x1, -R2.reuse ;  /* 0x0000000179798824 */ /* 0x100fe200078e0a02 */
[----:B------:R-:W-:Y:S01]  /*2190*/  ISETP.GE.AND P0, PT, R10, RZ, PT ;  /* 0x000000ff0a00720c */ /* 0x000fe20003f06270 */
[----:B------:R-:W-:Y:S01]  /*21a0*/  @!P5 IMAD.MOV R51, RZ, RZ, -R51 ;  /* 0x000000ffff33d224 */ /* 0x000fe200078e0a33 */
[----:B------:R-:W-:Y:S01]  /*21b0*/  IABS R59, R9 ;  /* 0x00000009003b7213 */ /* 0x000fe20000000000 */
[----:B------:R-:W-:Y:S01]  /*21c0*/  @!P3 IMAD.MOV R55, RZ, RZ, -R55 ;  /* 0x000000ffff37b224 */ /* 0x000fe200078e0a37 */
[----:B------:R-:W-:Y:S01]  /*21d0*/  LOP3.LUT R10, R3, 0x80, RZ, 0xfc, !PT ;  /* 0x00000080030a7812 */ /* 0x000fe200078efcff */
[----:B------:R-:W-:Y:S01]  /*21e0*/  @!P2 IMAD.IADD R123, R123, 0x1, -R2 ;  /* 0x000000017b7ba824 */ /* 0x000fe200078e0a02 */
[----:B------:R-:W-:Y:S01]  /*21f0*/  ISETP.GT.U32.AND P5, PT, R2, R121, PT ;  /* 0x000000790200720c */ /* 0x000fe20003fa4070 */
[----:B------:R-:W-:Y:S01]  /*2200*/  IMAD.HI.U32 R6, R5, R59, RZ ;  /* 0x0000003b05067227 */ /* 0x000fe200078e00ff */
[----:B------:R-:W-:-:S02]  /*2210*/  IABS R127, R10 ;  /* 0x0000000a007f7213 */ /* 0x000fc40000000000 */
[----:B------:R-:W-:Y:S01]  /*2220*/  ISETP.GE.AND P2, PT, R12, RZ, PT ;  /* 0x000000ff0c00720c */ /* 0x000fe20003f46270 */
[--C-:B------:R-:W-:Y:S01]  /*2230*/  @!P4 IMAD.IADD R57, R57, 0x1, -R2.reuse ;  /* 0x000000013939c824 */ /* 0x100fe200078e0a02 */
[C---:B------:R-:W-:Y:S01]  /*2240*/  ISETP.GT.U32.AND P4, PT, R2.reuse, R123, PT ;  /* 0x0000007b0200720c */ /* 0x040fe20003f84070 */
[----:B------:R-:W-:Y:S01]  /*2250*/  @!P6 IMAD.IADD R125, R125, 0x1, -R2 ;  /* 0x000000017d7de824 */ /* 0x000fe200078e0a02 */
[----:B------:R-:W-:Y:S01]  /*2260*/  LOP3.LUT R12, R3, 0x88, RZ, 0xfc, !PT ;  /* 0x00000088030c7812 */ /* 0x000fe200078efcff */
[----:B------:R-:W-:Y:S01]  /*2270*/  IMAD.MOV R8, RZ, RZ, -R6 ;  /* 0x000000ffff087224 */ /* 0x000fe200078e0a06 */
[----:B------:R-:W-:Y:S01]  /*2280*/  ISETP.GT.U32.AND P6, PT, R2, R57, PT ;  /* 0x000000390200720c */ /* 0x000fe20003fc4070 */
[----:B------:R-:W-:Y:S01]  /*2290*/  IMAD.HI.U32 R6, R5, R127, RZ ;  /* 0x0000007f05067227 */ /* 0x000fe200078e00ff */
[----:B------:R-:W-:-:S03]  /*22a0*/  IABS R129, R12 ;  /* 0x0000000c00817213 */ /* 0x000fc60000000000 */
[C---:B------:R-:W-:Y:S02]  /*22b0*/  IMAD R59, R2.reuse, R8, R59 ;  /* 0x00000008023b7224 */ /* 0x040fe400078e023b */
[----:B------:R-:W-:Y:S02]  /*22c0*/  IMAD.MOV R6, RZ, RZ, -R6 ;  /* 0x000000ffff067224 */ /* 0x000fe400078e0a06 */
[--C-:B------:R-:W-:Y:S01]  /*22d0*/  @!P4 IMAD.IADD R123, R123, 0x1, -R2.reuse ;  /* 0x000000017b7bc824 */ /* 0x100fe200078e0a02 */
[C---:B------:R-:W-:Y:S01]  /*22e0*/  ISETP.GT.U32.AND P4, PT, R2.reuse, R59, PT ;  /* 0x0000003b0200720c */ /* 0x040fe20003f84070 */
[C---:B------:R-:W-:Y:S02]  /*22f0*/  IMAD R127, R2.reuse, R6, R127 ;  /* 0x00000006027f7224 */ /* 0x040fe400078e027f */
[--C-:B------:R-:W-:Y:S01]  /*2300*/  @!P5 IMAD.IADD R121, R121, 0x1, -R2.reuse ;  /* 0x000000017979d824 */ /* 0x100fe200078e0a02 */
[----:B------:R-:W-:Y:S01]  /*2310*/  ISETP.GE.AND P5, PT, R11, RZ, PT ;  /* 0x000000ff0b00720c */ /* 0x000fe20003fa6270 */
[----:B------:R-:W-:Y:S01]  /*2320*/  @!P6 IMAD.IADD R57, R57, 0x1, -R2 ;  /* 0x000000013939e824 */ /* 0x000fe200078e0a02 */
[C---:B------:R-:W-:Y:S01]  /*2330*/  ISETP.GT.U32.AND P6, PT, R2.reuse, R127, PT ;  /* 0x0000007f0200720c */ /* 0x040fe20003fc4070 */
[----:B------:R-:W-:Y:S01]  /*2340*/  @!P1 IMAD.MOV R121, RZ, RZ, -R121 ;  /* 0x000000ffff799224 */ /* 0x000fe200078e0a79 */
[----:B------:R-:W-:Y:S01]  /*2350*/  LOP3.LUT R11, R3, 0x84, RZ, 0xfc, !PT ;  /* 0x00000084030b7812 */ /* 0x000fe200078efcff */
[----:B------:R-:W-:Y:S01]  /*2360*/  @!P0 IMAD.MOV R123, RZ, RZ, -R123 ;  /* 0x000000ffff7b8224 */ /* 0x000fe200078e0a7b */
[----:B------:R-:W-:-:S02]  /*2370*/  ISETP.GT.U32.AND P1, PT, R2, R125, PT ;  /* 0x0000007d0200720c */ /* 0x000fc40003f24070 */
[----:B------:R-:W-:Y:S01]  /*2380*/  IABS R61, R11 ;  /* 0x0000000b003d7213 */ /* 0x000fe20000000000 */
[----:B------:R-:W-:Y:S01]  /*2390*/  @!P4 IMAD.IADD R59, R59, 0x1, -R2 ;  /* 0x000000013b3bc824 */ /* 0x000fe200078e0a02 */
[----:B------:R-:W-:Y:S02]  /*23a0*/  ISETP.GE.AND P4, PT, R10, RZ, PT ;  /* 0x000000ff0a00720c */ /* 0x000fe40003f86270 */
[----:B------:R-:W-:Y:S01]  /*23b0*/  LOP3.LUT R10, R3, 0x98, RZ, 0xfc, !PT ;  /* 0x00000098030a7812 */ /* 0x000fe200078efcff */
[----:B------:R-:W-:-:S03]  /*23c0*/  IMAD.HI.U32 R6, R5, R61, RZ ;  /* 0x0000003d05067227 */ /* 0x000fc600078e00ff */
[----:B------:R-:W-:Y:S01]  /*23d0*/  IABS R133, R10 ;  /* 0x0000000a00857213 */ /* 0x000fe20000000000 */
[----:B------:R-:W-:Y:S01]  /*23e0*/  @!P6 IMAD.IADD R127, R127, 0x1, -R2 ;  /* 0x000000017f7fe824 */ /* 0x000fe200078e0a02 */
[C---:B------:R-:W-:Y:S01]  /*23f0*/  ISETP.GT.U32.AND P6, PT, R2.reuse, R59, PT ;  /* 0x0000003b0200720c */ /* 0x040fe20003fc4070 */
[----:B------:R-:W-:Y:S02]  /*2400*/  IMAD.MOV R8, RZ, RZ, -R6 ;  /* 0x000000ffff087224 */ /* 0x000fe400078e0a06 */
[----:B------:R-:W-:Y:S01]  /*2410*/  IMAD.HI.U32 R6, R5, R129, RZ ;  /* 0x0000008105067227 */ /* 0x000fe200078e00ff */
[----:B------:R-:W-:-:S03]  /*2420*/  ISETP.GT.U32.AND P0, PT, R2, R127, PT ;  /* 0x0000007f0200720c */ /* 0x000fc60003f04070 */
[C---:B------:R-:W-:Y:S02]  /*2430*/  IMAD R61, R2.reuse, R8, R61 ;  /* 0x00000008023d7224 */ /* 0x040fe400078e023d */
[----:B------:R-:W-:Y:S02]  /*2440*/  IMAD.MOV R8, RZ, RZ, -R6 ;  /* 0x000000ffff087224 */ /* 0x000fe400078e0a06 */
[----:B------:R-:W-:Y:S01]  /*2450*/  IMAD.HI.U32 R6, R5, R63, RZ ;  /* 0x0000003f05067227 */ /* 0x000fe200078e00ff */
[----:B------:R-:W-:-:S03]  /*2460*/  ISETP.GT.U32.AND P3, PT, R2, R61, PT ;  /* 0x0000003d0200720c */ /* 0x000fc60003f64070 */
[C---:B------:R-:W-:Y:S01]  /*2470*/  IMAD R129, R2.reuse, R8, R129 ;  /* 0x0000000802817224 */ /* 0x040fe200078e0281 */
[----:B------:R-:W-:Y:S01]  /*2480*/  LOP3.LUT R8, R3, 0x90, RZ, 0xfc, !PT ;  /* 0x0000009003087812 */ /* 0x000fe200078efcff */
[--C-:B------:R-:W-:Y:S02]  /*2490*/  @!P6 IMAD.IADD R59, R59, 0x1, -R2.reuse ;  /* 0x000000013b3be824 */ /* 0x100fe400078e0a02 */
[----:B------:R-:W-:Y:S01]  /*24a0*/  @!P1 IMAD.IADD R125, R125, 0x1, -R2 ;  /* 0x000000017d7d9824 */ /* 0x000fe200078e0a02 */
[C---:B------:R-:W-:Y:S01]  /*24b0*/  ISETP.GT.U32.AND P6, PT, R2.reuse, R129, PT ;  /* 0x000000810200720c */ /* 0x040fe20003fc4070 */
[----:B------:R-:W-:Y:S01]  /*24c0*/  IMAD.MOV R6, RZ, RZ, -R6 ;  /* 0x000000ffff067224 */ /* 0x000fe200078e0a06 */
[----:B------:R-:W-:Y:S01]  /*24d0*/  ISETP.GE.AND P1, PT, R9, RZ, PT ;  /* 0x000000ff0900720c */ /* 0x000fe20003f26270 */
[--C-:B------:R-:W-:Y:S01]  /*24e0*/  @!P0 IMAD.IADD R127, R127, 0x1, -R2.reuse ;  /* 0x000000017f7f8824 */ /* 0x100fe200078e0a02 */
[----:B------:R-:W-:Y:S01]  /*24f0*/  IABS R131, R8 ;  /* 0x0000000800837213 */ /* 0x000fe20000000000 */
[----:B------:R-:W-:Y:S01]  /*2500*/  @!P3 IMAD.IADD R61, R61, 0x1, -R2 ;  /* 0x000000013d3db824 */ /* 0x000fe200078e0a02 */
[----:B------:R-:W-:Y:S01]  /*2510*/  LOP3.LUT R9, R3, 0x94, RZ, 0xfc, !PT ;  /* 0x0000009403097812 */ /* 0x000fe200078efcff */
[----:B------:R-:W-:Y:S01]  /*2520*/  IMAD R63, R2, R6, R63 ;  /* 0x00000006023f7224 */ /* 0x000fe200078e023f */
[----:B------:R-:W-:Y:S01]  /*2530*/  ISETP.GE.AND P3, PT, R8, RZ, PT ;  /* 0x000000ff0800720c */ /* 0x000fe20003f66270 */
[----:B------:R-:W-:Y:S01]  /*2540*/  @!P4 IMAD.MOV R127, RZ, RZ, -R127 ;  /* 0x000000ffff7fc224 */ /* 0x000fe200078e0a7f */
[----:B------:R-:W-:Y:S01]  /*2550*/  IABS R65, R9 ;  /* 0x0000000900417213 */ /* 0x000fe20000000000 */
[----:B------:R-:W-:Y:S01]  /*2560*/  IMAD.HI.U32 R6, R5, R131, RZ ;  /* 0x0000008305067227 */ /* 0x000fe200078e00ff */
[----:B------:R-:W-:-:S02]  /*2570*/  ISETP.GT.U32.AND P4, PT, R2, R63, PT ;  /* 0x0000003f0200720c */ /* 0x000fc40003f84070 */
[----:B------:R-:W-:Y:S01]  /*2580*/  ISETP.GE.AND P0, PT, R13, RZ, PT ;  /* 0x000000ff0d00720c */ /* 0x000fe20003f06270 */
[----:B------:R-:W-:Y:S01]  /*2590*/  @!P6 IMAD.IADD R129, R129, 0x1, -R2 ;  /* 0x000000018181e824 */ /* 0x000fe200078e0a02 */
[C---:B------:R-:W-:Y:S01]  /*25a0*/  ISETP.GT.U32.AND P6, PT, R2.reuse, R61, PT ;  /* 0x0000003d0200720c */ /* 0x040fe20003fc4070 */
[----:B------:R-:W-:Y:S01]  /*25b0*/  @!P5 IMAD.MOV R57, RZ, RZ, -R57 ;  /* 0x000000ffff39d224 */ /* 0x000fe200078e0a39 */
[----:B------:R-:W-:Y:S01]  /*25c0*/  ISETP.GE.AND P5, PT, R11, RZ, PT ;  /* 0x000000ff0b00720c */ /* 0x000fe20003fa6270 */
[----:B------:R-:W-:Y:S01]  /*25d0*/  @!P1 IMAD.MOV R59, RZ, RZ, -R59 ;  /* 0x000000ffff3b9224 */ /* 0x000fe200078e0a3b */
[----:B------:R-:W-:Y:S01]  /*25e0*/  ISETP.GT.U32.AND P1, PT, R2, R129, PT ;  /* 0x000000810200720c */ /* 0x000fe20003f24070 */
[----:B------:R-:W-:Y:S01]  /*25f0*/  IMAD.MOV R6, RZ, RZ, -R6 ;  /* 0x000000ffff067224 */ /* 0x000fe200078e0a06 */
[----:B------:R-:W-:Y:S01]  /*2600*/  LOP3.LUT R11, R3, 0x9c, RZ, 0xfc, !PT ;  /* 0x0000009c030b7812 */ /* 0x000fe200078efcff */
[----:B------:R-:W-:Y:S01]  /*2610*/  @!P2 IMAD.MOV R125, RZ, RZ, -R125 ;  /* 0x000000ffff7da224 */ /* 0x000fe200078e0a7d */
[----:B------:R-:W-:Y:S01]  /*2620*/  ISETP.GE.AND P2, PT, R12, RZ, PT ;  /* 0x000000ff0c00720c */ /* 0x000fe20003f46270 */
[----:B------:R-:W-:Y:S01]  /*2630*/  IMAD R131, R2, R6, R131 ;  /* 0x0000000602837224 */ /* 0x000fe200078e0283 */
[----:B------:R-:W-:Y:S01]  /*2640*/  IABS R67, R11 ;  /* 0x0000000b00437213 */ /* 0x000fe20000000000 */
[--C-:B------:R-:W-:Y:S01]  /*2650*/  @!P4 IMAD.IADD R63, R63, 0x1, -R2.reuse ;  /* 0x000000013f3fc824 */ /* 0x100fe200078e0a02 */
[----:B------:R-:W-:Y:S01]  /*2660*/  ISETP.GE.AND P4, PT, R10, RZ, PT ;  /* 0x000000ff0a00720c */ /* 0x000fe20003f86270 */
[----:B------:R-:W-:Y:S01]  /*2670*/  @!P6 IMAD.IADD R61, R61, 0x1, -R2 ;  /* 0x000000013d3de824 */ /* 0x000fe200078e0a02 */
[----:B------:R-:W-:Y:S01]  /*2680*/  ISETP.GT.U32.AND P6, PT, R2, R131, PT ;  /* 0x000000830200720c */ /* 0x000fe20003fc4070 */
[----:B------:R-:W-:Y:S01]  /*2690*/  IMAD.HI.U32 R6, R5, R65, RZ ;  /* 0x0000004105067227 */ /* 0x000fe200078e00ff */
[----:B------:R-:W-:-:S02]  /*26a0*/  LOP3.LUT R10, R3, 0xa4, RZ, 0xfc, !PT ;  /* 0x000000a4030a7812 */ /* 0x000fc400078efcff */
[----:B------:R-:W-:Y:S01]  /*26b0*/  LOP3.LUT R13, R3, 0xac, RZ, 0xfc, !PT ;  /* 0x000000ac030d7812 */ /* 0x000fe200078efcff */
[----:B------:R-:W-:Y:S01]  /*26c0*/  @!P1 IMAD.IADD R129, R129, 0x1, -R2 ;  /* 0x0000000181819824 */ /* 0x000fe200078e0a02 */
[----:B------:R-:W-:Y:S01]  /*26d0*/  ISETP.GE.AND P1, PT, R9, RZ, PT ;  /* 0x000000ff0900720c */ /* 0x000fe20003f26270 */
[----:B------:R-:W-:Y:S01]  /*26e0*/  @!P5 IMAD.MOV R61, RZ, RZ, -R61 ;  /* 0x000000ffff3dd224 */ /* 0x000fe200078e0a3d */
[----:B------:R-:W-:Y:S01]  /*26f0*/  ISETP.GT.U32.AND P5, PT, R2, R63, PT ;  /* 0x0000003f0200720c */ /* 0x000fe20003fa4070 */
[----:B------:R-:W-:Y:S01]  /*2700*/  IMAD.HI.U32 R8, R5, R133, RZ ;  /* 0x0000008505087227 */ /* 0x000fe200078e00ff */
[----:B------:R-:W-:Y:S02]  /*2710*/  IABS R93, R10 ;  /* 0x0000000a005d7213 */ /* 0x000fe40000000000 */
[----:B------:R-:W-:Y:S01]  /*2720*/  IABS R91, R13 ;  /* 0x0000000d005b7213 */ /* 0x000fe20000000000 */
[----:B------:R-:W-:Y:S01]  /*2730*/  IMAD.MOV R9, RZ, RZ, -R6 ;  /* 0x000000ffff097224 */ /* 0x000fe200078e0a06 */
[----:B------:R-:W-:Y:S01]  /*2740*/  LOP3.LUT R12, R3, 0xa8, RZ, 0xfc, !PT ;  /* 0x000000a8030c7812 */ /* 0x000fe200078efcff */
[----:B------:R-:W-:-:S02]  /*2750*/  IMAD.MOV R8, RZ, RZ, -R8 ;  /* 0x000000ffff087224 */ /* 0x000fc400078e0a08 */
[C---:B------:R-:W-:Y:S01]  /*2760*/  IMAD R65, R2.reuse, R9, R65 ;  /* 0x0000000902417224 */ /* 0x040fe200078e0241 */
[----:B------:R-:W-:Y:S01]  /*2770*/  LOP3.LUT R9, R3, 0xa0, RZ, 0xfc, !PT ;  /* 0x000000a003097812 */ /* 0x000fe200078efcff */
[C---:B------:R-:W-:Y:S01]  /*2780*/  IMAD R133, R2.reuse, R8, R133 ;  /* 0x0000000802857224 */ /* 0x040fe200078e0285 */
[----:B------:R-:W-:Y:S01]  /*2790*/  IABS R69, R12 ;  /* 0x0000000c00457213 */ /* 0x000fe20000000000 */
[--C-:B------:R-:W-:Y:S01]  /*27a0*/  @!P6 IMAD.IADD R131, R131, 0x1, -R2.reuse ;  /* 0x000000018383e824 */ /* 0x100fe200078e0a02 */
[----:B------:R-:W-:Y:S01]  /*27b0*/  IABS R135, R9 ;  /* 0x0000000900877213 */ /* 0x000fe20000000000 */
[----:B------:R-:W-:Y:S01]  /*27c0*/  @!P2 IMAD.MOV R129, RZ, RZ, -R129 ;  /* 0x000000ffff81a224 */ /* 0x000fe200078e0a81 */
[C---:B------:R-:W-:Y:S01]  /*27d0*/  ISETP.GT.U32.AND P2, PT, R2.reuse, R65, PT ;  /* 0x000000410200720c */ /* 0x040fe20003f44070 */
[----:B------:R-:W-:Y:S01]  /*27e0*/  @!P5 IMAD.IADD R63, R63, 0x1, -R2 ;  /* 0x000000013f3fd824 */ /* 0x000fe200078e0a02 */
[C---:B------:R-:W-:Y:S01]  /*27f0*/  ISETP.GT.U32.AND P6, PT, R2.reuse, R131, PT ;  /* 0x000000830200720c */ /* 0x040fe20003fc4070 */
[----:B------:R-:W-:Y:S01]  /*2800*/  IMAD.HI.U32 R6, R5, R67, RZ ;  /* 0x0000004305067227 */ /* 0x000fe200078e00ff */
[----:B------:R-:W-:-:S03]  /*2810*/  ISETP.GT.U32.AND P5, PT, R2, R133, PT ;  /* 0x000000850200720c */ /* 0x000fc60003fa4070 */
[----:B------:R-:W-:Y:S02]  /*2820*/  IMAD.MOV R6, RZ, RZ, -R6 ;  /* 0x000000ffff067224 */ /* 0x000fe400078e0a06 */
[----:B------:R-:W-:-:S04]  /*2830*/  IMAD.HI.U32 R8, R5, R93, RZ ;  /* 0x0000005d05087227 */ /* 0x000fc800078e00ff */
[C---:B------:R-:W-:Y:S02]  /*2840*/  IMAD R67, R2.reuse, R6, R67 ;  /* 0x0000000602437224 */ /* 0x040fe400078e0243 */
[--C-:B------:R-:W-:Y:S01]  /*2850*/  @!P2 IMAD.IADD R65, R65, 0x1, -R2.reuse ;  /* 0x000000014141a824 */ /* 0x100fe200078e0a02 */
[----:B------:R-:W-:Y:S01]  /*2860*/  ISETP.GE.AND P2, PT, R11, RZ, PT ;  /* 0x000000ff0b00720c */ /* 0x000fe20003f46270 */
[--C-:B------:R-:W-:Y:S01]  /*2870*/  @!P6 IMAD.IADD R131, R131, 0x1, -R2.reuse ;  /* 0x000000018383e824 */ /* 0x100fe200078e0a02 */
[C---:B------:R-:W-:Y:S01]  /*2880*/  ISETP.GT.U32.AND P6, PT, R2.reuse, R67, PT ;  /* 0x000000430200720c */ /* 0x040fe20003fc4070 */
[----:B------:R-:W-:Y:S01]  /*2890*/  @!P5 IMAD.IADD R133, R133, 0x1, -R2 ;  /* 0x000000018585d824 */ /* 0x000fe200078e0a02 */
[----:B------:R-:W-:Y:S01]  /*28a0*/  ISETP.GT.U32.AND P5, PT, R2, R65, PT ;  /* 0x000000410200720c */ /* 0x000fe20003fa4070 */
[----:B------:R-:W-:Y:S01]  /*28b0*/  IMAD.HI.U32 R6, R5, R135, RZ ;  /* 0x0000008705067227 */ /* 0x000fe200078e00ff */
[----:B------:R-:W-:-:S03]  /*28c0*/  LOP3.LUT R11, R3, 0xd0, RZ, 0xfc, !PT ;  /* 0x000000d0030b7812 */ /* 0x000fc600078efcff */
[----:B------:R-:W-:Y:S01]  /*28d0*/  IMAD.MOV R6, RZ, RZ, -R6 ;  /* 0x000000ffff067224 */ /* 0x000fe200078e0a06 */
[----:B------:R-:W-:Y:S01]  /*28e0*/  IABS R79, R11 ;  /* 0x0000000b004f7213 */ /* 0x000fe20000000000 */
[----:B------:R-:W-:Y:S02]  /*28f0*/  IMAD.MOV R8, RZ, RZ, -R8 ;  /* 0x000000ffff087224 */ /* 0x000fe400078e0a08 */
[C---:B------:R-:W-:Y:S02]  /*2900*/  IMAD R135, R2.reuse, R6, R135 ;  /* 0x0000000602877224 */ /* 0x040fe400078e0287 */
[--C-:B------:R-:W-:Y:S01]  /*2910*/  @!P6 IMAD.IADD R67, R67, 0x1, -R2.reuse ;  /* 0x000000014343e824 */ /* 0x100fe200078e0a02 */
[C---:B------:R-:W-:Y:S01]  /*2920*/  ISETP.GT.U32.AND P6, PT, R2.reuse, R133, PT ;  /* 0x000000850200720c */ /* 0x040fe20003fc4070 */
[----:B------:R-:W-:Y:S01]  /*2930*/  @!P5 IMAD.IADD R65, R65, 0x1, -R2 ;  /* 0x000000014141d824 */ /* 0x000fe200078e0a02 */
[C---:B------:R-:W-:Y:S01]  /*2940*/  ISETP.GT.U32.AND P5, PT, R2.reuse, R135, PT ;  /* 0x000000870200720c */ /* 0x040fe20003fa4070 */
[----:B------:R-:W-:-:S02]  /*2950*/  IMAD R93, R2, R8, R93 ;  /* 0x00000008025d7224 */ /* 0x000fc400078e025d */
[----:B------:R-:W-:-:S04]  /*2960*/  IMAD.HI.U32 R8, R5, R91, RZ ;  /* 0x0000005b05087227 */ /* 0x000fc800078e00ff */
[----:B------:R-:W-:Y:S02]  /*2970*/  IMAD.MOV R8, RZ, RZ, -R8 ;  /* 0x000000ffff087224 */ /* 0x000fe400078e0a08 */
[----:B------:R-:W-:Y:S01]  /*2980*/  @!P3 IMAD.MOV R131, RZ, RZ, -R131 ;  /* 0x000000ffff83b224 */ /* 0x000fe200078e0a83 */
[----:B------:R-:W-:Y:S01]  /*2990*/  ISETP.GE.AND P3, PT, R9, RZ, PT ;  /* 0x000000ff0900720c */ /* 0x000fe20003f66270 */
[--C-:B------:R-:W-:Y:S01]  /*29a0*/  @!P6 IMAD.IADD R133, R133, 0x1, -R2.reuse ;  /* 0x000000018585e824 */ /* 0x100fe200078e0a02 */
[C---:B------:R-:W-:Y:S01]  /*29b0*/  ISETP.GT.U32.AND P6, PT, R2.reuse, R93, PT ;  /* 0x0000005d0200720c */ /* 0x040fe20003fc4070 */
[C---:B------:R-:W-:Y:S01]  /*29c0*/  IMAD R91, R2.reuse, R8, R91 ;  /* 0x00000008025b7224 */ /* 0x040fe200078e025b */
[----:B------:R-:W-:Y:S01]  /*29d0*/  LOP3.LUT R9, R3, 0xb0, RZ, 0xfc, !PT ;  /* 0x000000b003097812 */ /* 0x000fe200078efcff */
[----:B------:R-:W-:Y:S01]  /*29e0*/  @!P5 IMAD.IADD R135, R135, 0x1, -R2 ;  /* 0x000000018787d824 */ /* 0x000fe200078e0a02 */
[----:B------:R-:W-:Y:S01]  /*29f0*/  LOP3.LUT R8, R3, 0xb4, RZ, 0xfc, !PT ;  /* 0x000000b403087812 */ /* 0x000fe200078efcff */
[----:B------:R-:W-:Y:S01]  /*2a00*/  @!P1 IMAD.MOV R65, RZ, RZ, -R65 ;  /* 0x000000ffff419224 */ /* 0x000fe200078e0a41 */
[----:B------:R-:W-:Y:S01]  /*2a10*/  IABS R71, R9 ;  /* 0x0000000900477213 */ /* 0x000fe20000000000 */
[----:B------:R-:W-:Y:S01]  /*2a20*/  @!P4 IMAD.MOV R133, RZ, RZ, -R133 ;  /* 0x000000ffff85c224 */ /* 0x000fe200078e0a85 */
[C---:B------:R-:W-:Y:S01]  /*2a30*/  ISETP.GT.U32.AND P1, PT, R2.reuse, R135, PT ;  /* 0x000000870200720c */ /* 0x040fe20003f24070 */
[----:B------:R-:W-:Y:S01]  /*2a40*/  IMAD.HI.U32 R6, R5, R69, RZ ;  /* 0x0000004505067227 */ /* 0x000fe200078e00ff */
[----:B------:R-:W-:-:S02]  /*2a50*/  ISETP.GT.U32.AND P4, PT, R2, R91, PT ;  /* 0x0000005b0200720c */ /* 0x000fc40003f84070 */
[----:B------:R-:W-:Y:S01]  /*2a60*/  IABS R89, R8 ;  /* 0x0000000800597213 */ /* 0x000fe20000000000 */
[----:B------:R-:W-:Y:S02]  /*2a70*/  IMAD.MOV R6, RZ, RZ, -R6 ;  /* 0x000000ffff067224 */ /* 0x000fe400078e0a06 */
[--C-:B------:R-:W-:Y:S02]  /*2a80*/  @!P6 IMAD.IADD R93, R93, 0x1, -R2.reuse ;  /* 0x000000015d5de824 */ /* 0x100fe400078e0a02 */
[C---:B------:R-:W-:Y:S02]  /*2a90*/  IMAD R69, R2.reuse, R6, R69 ;  /* 0x0000000602457224 */ /* 0x040fe400078e0245 */
[----:B------:R-:W-:Y:S01]  /*2aa0*/  IMAD.HI.U32 R6, R5, R71, RZ ;  /* 0x0000004705067227 */ /* 0x000fe200078e00ff */
[C---:B------:R-:W-:Y:S02]  /*2ab0*/  ISETP.GT.U32.AND P6, PT, R2.reuse, R93, PT ;  /* 0x0000005d0200720c */ /* 0x040fe40003fc4070 */
[C---:B------:R-:W-:Y:S01]  /*2ac0*/  ISETP.GT.U32.AND P5, PT, R2.reuse, R69, PT ;  /* 0x000000450200720c */ /* 0x040fe20003fa4070 */
[--C-:B------:R-:W-:Y:S01]  /*2ad0*/  @!P1 IMAD.IADD R135, R135, 0x1, -R2.reuse ;  /* 0x0000000187879824 */ /* 0x100fe200078e0a02 */
[----:B------:R-:W-:Y:S01]  /*2ae0*/  ISETP.GE.AND P1, PT, R13, RZ, PT ;  /* 0x000000ff0d00720c */ /* 0x000fe20003f26270 */
[----:B------:R-:W-:Y:S01]  /*2af0*/  @!P4 IMAD.IADD R91, R91, 0x1, -R2 ;  /* 0x000000015b5bc824 */ /* 0x000fe200078e0a02 */
[----:B------:R-:W-:Y:S01]  /*2b00*/  ISETP.GE.AND P4, PT, R9, RZ, PT ;  /* 0x000000ff0900720c */ /* 0x000fe20003f86270 */
[----:B------:R-:W-:Y:S01]  /*2b10*/  IMAD.MOV R6, RZ, RZ, -R6 ;  /* 0x000000ffff067224 */ /* 0x000fe200078e0a06 */
[----:B------:R-:W-:Y:S01]  /*2b20*/  LOP3.LUT R9, R3, 0xc0, RZ, 0xfc, !PT ;  /* 0x000000c003097812 */ /* 0x000fe200078efcff */
[----:B------:R-:W-:Y:S01]  /*2b30*/  @!P3 IMAD.MOV R135, RZ, RZ, -R135 ;  /* 0x000000ffff87b224 */ /* 0x000fe200078e0a87 */
[C---:B------:R-:W-:Y:S01]  /*2b40*/  ISETP.GT.U32.AND P3, PT, R2.reuse, R91, PT ;  /* 0x0000005b0200720c */ /* 0x040fe20003f64070 */
[----:B------:R-:W-:Y:S01]  /*2b50*/  IMAD R71, R2, R6, R71 ;  /* 0x0000000602477224 */ /* 0x000fe200078e0247 */
[----:B------:R-:W-:Y:S01]  /*2b60*/  IABS R75, R9 ;  /* 0x00000009004b7213 */ /* 0x000fe20000000000 */
[----:B------:R-:W-:Y:S01]  /*2b70*/  IMAD.HI.U32 R6, R5, R89, RZ ;  /* 0x0000005905067227 */ /* 0x000fe200078e00ff */
[----:B------:R-:W-:-:S03]  /*2b80*/  LOP3.LUT R13, R3, 0xd8, RZ, 0xfc, !PT ;  /* 0x000000d8030d7812 */ /* 0x000fc600078efcff */
[----:B------:R-:W-:Y:S01]  /*2b90*/  @!P0 IMAD.MOV R63, RZ, RZ, -R63 ;  /* 0x000000ffff3f8224 */ /* 0x000fe200078e0a3f */
[C---:B------:R-:W-:Y:S01]  /*2ba0*/  ISETP.GT.U32.AND P0, PT, R2.reuse, R67, PT ;  /* 0x000000430200720c */ /* 0x040fe20003f04070 */
[----:B------:R-:W-:Y:S01]  /*2bb0*/  IMAD.MOV R6, RZ, RZ, -R6 ;  /* 0x000000ffff067224 */ /* 0x000fe200078e0a06 */
[----:B------:R-:W-:Y:S01]  /*2bc0*/  IABS R153, R13 ;  /* 0x0000000d00997213 */ /* 0x000fe20000000000 */
[--C-:B------:R-:W-:Y:S01]  /*2bd0*/  @!P6 IMAD.IADD R93, R93, 0x1, -R2.reuse ;  /* 0x000000015d5de824 */ /* 0x100fe200078e0a02 */
[C---:B------:R-:W-:Y:S01]  /*2be0*/  ISETP.GT.U32.AND P6, PT, R2.reuse, R71, PT ;  /* 0x000000470200720c */ /* 0x040fe20003fc4070 */
[C---:B------:R-:W-:Y:S01]  /*2bf0*/  IMAD R89, R2.reuse, R6, R89 ;  /* 0x0000000602597224 */ /* 0x040fe200078e0259 */
[----:B------:R-:W-:Y:S01]  /*2c00*/  LOP3.LUT R6, R3, 0xb8, RZ, 0xfc, !PT ;  /* 0x000000b803067812 */ /* 0x000fe200078efcff */
[--C-:B------:R-:W-:Y:S02]  /*2c10*/  @!P5 IMAD.IADD R69, R69, 0x1, -R2.reuse ;  /* 0x000000014545d824 */ /* 0x100fe400078e0a02 */
[----:B------:R-:W-:Y:S01]  /*2c20*/  @!P3 IMAD.IADD R91, R91, 0x1, -R2 ;  /* 0x000000015b5bb824 */ /* 0x000fe200078e0a02 */
[----:B------:R-:W-:-:S02]  /*2c30*/  ISETP.GT.U32.AND P3, PT, R2, R89, PT ;  /* 0x000000590200720c */ /* 0x000fc40003f64070 */
[----:B------:R-:W-:Y:S01]  /*2c40*/  ISETP.GT.U32.AND P5, PT, R2, R69, PT ;  /* 0x000000450200720c */ /* 0x000fe20003fa4070 */
[--C-:B------:R-:W-:Y:S01]  /*2c50*/  @!P0 IMAD.IADD R67, R67, 0x1, -R2.reuse ;  /* 0x0000000143438824 */ /* 0x100fe200078e0a02 */
[----:B------:R-:W-:Y:S01]  /*2c60*/  ISETP.GE.AND P0, PT, R10, RZ, PT ;  /* 0x000000ff0a00720c */ /* 0x000fe20003f06270 */
[----:B------:R-:W-:Y:S01]  /*2c70*/  @!P1 IMAD.MOV R91, RZ, RZ, -R91 ;  /* 0x000000ffff5b9224 */ /* 0x000fe200078e0a5b */
[----:B------:R-:W-:Y:S01]  /*2c80*/  IABS R73, R6 ;  /* 0x0000000600497213 */ /* 0x000fe20000000000 */
[----:B------:R-:W-:Y:S01]  /*2c90*/  @!P2 IMAD.MOV R67, RZ, RZ, -R67 ;  /* 0x000000ffff43a224 */ /* 0x000fe200078e0a43 */
[----:B------:R-:W-:Y:S01]  /*2ca0*/  ISETP.GE.AND P2, PT, R12, RZ, PT ;  /* 0x000000ff0c00720c */ /* 0x000fe20003f46270 */
[--C-:B------:R-:W-:Y:S01]  /*2cb0*/  @!P6 IMAD.IADD R71, R71, 0x1, -R2.reuse ;  /* 0x000000014747e824 */ /* 0x100fe200078e0a02 */
[----:B------:R-:W-:Y:S02]  /*2cc0*/  ISETP.GE.AND P1, PT, R9, RZ, PT ;  /* 0x000000ff0900720c */ /* 0x000fe40003f26270 */
[----:B------:R-:W-:Y:S01]  /*2cd0*/  LOP3.LUT R10, R3, 0xc4, RZ, 0xfc, !PT ;  /* 0x000000c4030a7812 */ /* 0x000fe200078efcff */
[--C-:B------:R-:W-:Y:S01]  /*2ce0*/  @!P3 IMAD.IADD R89, R89, 0x1, -R2.reuse ;  /* 0x000000015959b824 */ /* 0x100fe200078e0a02 */
[----:B------:R-:W-:Y:S01]  /*2cf0*/  ISETP.GT.U32.AND P6, PT, R2, R71, PT ;  /* 0x000000470200720c */ /* 0x000fe20003fc4070 */
[----:B------:R-:W-:Y:S01]  /*2d00*/  @!P5 IMAD.IADD R69, R69, 0x1, -R2 ;  /* 0x000000014545d824 */ /* 0x000fe200078e0a02 */
[----:B------:R-:W-:Y:S01]  /*2d10*/  ISETP.GE.AND P5, PT, R8, RZ, PT ;  /* 0x000000ff0800720c */ /* 0x000fe20003fa6270 */
[----:B------:R-:W-:Y:S01]  /*2d20*/  @!P0 IMAD.MOV R93, RZ, RZ, -R93 ;  /* 0x000000ffff5d8224 */ /* 0x000fe200078e0a5d */
[----:B------:R-:W-:-:S02]  /*2d30*/  LOP3.LUT R8, R3, 0xbc, RZ, 0xfc, !PT ;  /* 0x000000bc03087812 */ /* 0x000fc400078efcff */
[----:B------:R-:W-:Y:S01]  /*2d40*/  ISETP.GE.AND P0, PT, R6, RZ, PT ;  /* 0x000000ff0600720c */ /* 0x000fe20003f06270 */
[C---:B------:R-:W-:Y:S01]  /*2d50*/  IMAD.HI.U32 R6, R5.reuse, R73, RZ ;  /* 0x0000004905067227 */ /* 0x040fe200078e00ff */
[----:B------:R-:W-:Y:S02]  /*2d60*/  ISETP.GT.U32.AND P3, PT, R2, R89, PT ;  /* 0x000000590200720c */ /* 0x000fe40003f64070 */
[----:B------:R-:W-:Y:S01]  /*2d70*/  IABS R87, R8 ;  /* 0x0000000800577213 */ /* 0x000fe20000000000 */
[----:B------:R-:W-:Y:S01]  /*2d80*/  @!P2 IMAD.MOV R69, RZ, RZ, -R69 ;  /* 0x000000ffff45a224 */ /* 0x000fe200078e0a45 */
[----:B------:R-:W-:Y:S01]  /*2d90*/  ISETP.GE.AND P2, PT, R8, RZ, PT ;  /* 0x000000ff0800720c */ /* 0x000fe20003f46270 */
[----:B------:R-:W-:Y:S01]  /*2da0*/  IMAD.MOV R9, RZ, RZ, -R6 ;  /* 0x000000ffff097224 */ /* 0x000fe200078e0a06 */
[----:B------:R-:W-:Y:S01]  /*2db0*/  IABS R85, R10 ;  /* 0x0000000a00557213 */ /* 0x000fe20000000000 */
[----:B------:R-:W-:Y:S01]  /*2dc0*/  IMAD.HI.U32 R8, R5, R75, RZ ;  /* 0x0000004b05087227 */ /* 0x000fe200078e00ff */
[----:B------:R-:W-:-:S03]  /*2dd0*/  LOP3.LUT R12, R3, 0xd4, RZ, 0xfc, !PT ;  /* 0x000000d4030c7812 */ /* 0x000fc600078efcff */
[----:B------:R-:W-:Y:S01]  /*2de0*/  @!P6 IMAD.IADD R71, R71, 0x1, -R2 ;  /* 0x000000014747e824 */ /* 0x000fe200078e0a02 */
[----:B------:R-:W-:Y:S01]  /*2df0*/  ISETP.GE.AND P6, PT, R10, RZ, PT ;  /* 0x000000ff0a00720c */ /* 0x000fe20003fc6270 */
[C---:B------:R-:W-:Y:S01]  /*2e00*/  IMAD R73, R2.reuse, R9, R73 ;  /* 0x0000000902497224 */ /* 0x040fe200078e0249 */
[----:B------:R-:W-:Y:S01]  /*2e10*/  LOP3.LUT R10, R3, 0xcc, RZ, 0xfc, !PT ;  /* 0x000000cc030a7812 */ /* 0x000fe200078efcff */
[----:B------:R-:W-:Y:S01]  /*2e20*/  IMAD.MOV R8, RZ, RZ, -R8 ;  /* 0x000000ffff087224 */ /* 0x000fe200078e0a08 */
[----:B------:R-:W-:Y:S01]  /*2e30*/  IABS R81, R12 ;  /* 0x0000000c00517213 */ /* 0x000fe20000000000 */
[----:B------:R-:W-:Y:S01]  /*2e40*/  @!P4 IMAD.MOV R71, RZ, RZ, -R71 ;  /* 0x000000ffff47c224 */ /* 0x000fe200078e0a47 */
[C---:B------:R-:W-:Y:S01]  /*2e50*/  ISETP.GT.U32.AND P4, PT, R2.reuse, R73, PT ;  /* 0x000000490200720c */ /* 0x040fe20003f84070 */
[----:B------:R-:W-:Y:S01]  /*2e60*/  @!P3 IMAD.IADD R89, R89, 0x1, -R2 ;  /* 0x000000015959b824 */ /* 0x000fe200078e0a02 */
[----:B------:R-:W-:Y:S01]  /*2e70*/  IABS R83, R10 ;  /* 0x0000000a00537213 */ /* 0x000fe20000000000 */
[----:B------:R-:W-:-:S02]  /*2e80*/  IMAD R75, R2, R8, R75 ;  /* 0x00000008024b7224 */ /* 0x000fc400078e024b */
[----:B------:R-:W-:Y:S02]  /*2e90*/  @!P5 IMAD.MOV R89, RZ, RZ, -R89 ;  /* 0x000000ffff59d224 */ /* 0x000fe400078e0a59 */
[----:B------:R-:W-:Y:S01]  /*2ea0*/  IMAD.HI.U32 R6, R5, R87, RZ ;  /* 0x0000005705067227 */ /* 0x000fe200078e00ff */
[----:B------:R-:W-:-:S03]  /*2eb0*/  ISETP.GT.U32.AND P5, PT, R2, R75, PT ;  /* 0x0000004b0200720c */ /* 0x000fc60003fa4070 */
[----:B------:R-:W-:Y:S02]  /*2ec0*/  IMAD.MOV R9, RZ, RZ, -R6 ;  /* 0x000000ffff097224 */ /* 0x000fe400078e0a06 */
[--C-:B------:R-:W-:Y:S02]  /*2ed0*/  @!P4 IMAD.IADD R73, R73, 0x1, -R2.reuse ;  /* 0x000000014949c824 */ /* 0x100fe400078e0a02 */
[C---:B------:R-:W-:Y:S01]  /*2ee0*/  IMAD R87, R2.reuse, R9, R87 ;  /* 0x0000000902577224 */ /* 0x040fe200078e0257 */
[----:B------:R-:W-:Y:S01]  /*2ef0*/  LOP3.LUT R9, R3, 0xc8, RZ, 0xfc, !PT ;  /* 0x000000c803097812 */ /* 0x000fe200078efcff */
[----:B------:R-:W-:Y:S01]  /*2f00*/  IMAD.HI.U32 R6, R5, R85, RZ ;  /* 0x0000005505067227 */ /* 0x000fe200078e00ff */
[C---:B------:R-:W-:Y:S02]  /*2f10*/  ISETP.GT.U32.AND P4, PT, R2.reuse, R73, PT ;  /* 0x000000490200720c */ /* 0x040fe40003f84070 */
[----:B------:R-:W-:Y:S01]  /*2f20*/  ISETP.GT.U32.AND P3, PT, R2, R87, PT ;  /* 0x000000570200720c */ /* 0x000fe20003f64070 */
[----:B------:R-:W-:Y:S01]  /*2f30*/  @!P5 IMAD.IADD R75, R75, 0x1, -R2 ;  /* 0x000000014b4bd824 */ /* 0x000fe200078e0a02 */
[----:B------:R-:W-:Y:S01]  /*2f40*/  IABS R77, R9 ;  /* 0x00000009004d7213 */ /* 0x000fe20000000000 */
[----:B------:R-:W-:-:S02]  /*2f50*/  IMAD.MOV R6, RZ, RZ, -R6 ;  /* 0x000000ffff067224 */ /* 0x000fc400078e0a06 */
[----:B------:R-:W-:Y:S01]  /*2f60*/  IMAD.HI.U32 R8, R5, R83, RZ ;  /* 0x0000005305087227 */ /* 0x000fe200078e00ff */
[----:B------:R-:W-:-:S03]  /*2f70*/  ISETP.GT.U32.AND P5, PT, R2, R75, PT ;  /* 0x0000004b0200720c */ /* 0x000fc60003fa4070 */
[C---:B------:R-:W-:Y:S02]  /*2f80*/  IMAD R85, R2.reuse, R6, R85 ;  /* 0x0000000602557224 */ /* 0x040fe400078e0255 */
[----:B------:R-:W-:Y:S02]  /*2f90*/  IMAD.MOV R8, RZ, RZ, -R8 ;  /* 0x000000ffff087224 */ /* 0x000fe400078e0a08 */
[--C-:B------:R-:W-:Y:S02]  /*2fa0*/  @!P3 IMAD.IADD R87, R87, 0x1, -R2.reuse ;  /* 0x000000015757b824 */ /* 0x100fe400078e0a02 */
[--C-:B------:R-:W-:Y:S01]  /*2fb0*/  @!P4 IMAD.IADD R73, R73, 0x1, -R2.reuse ;  /* 0x000000014949c824 */ /* 0x100fe200078e0a02 */
[C---:B------:R-:W-:Y:S01]  /*2fc0*/  ISETP.GT.U32.AND P4, PT, R2.reuse, R85, PT ;  /* 0x000000550200720c */ /* 0x040fe20003f84070 */
[C---:B------:R-:W-:Y:S01]  /*2fd0*/  IMAD R83, R2.reuse, R8, R83 ;  /* 0x0000000802537224 */ /* 0x040fe200078e0253 */
[----:B------:R-:W-:Y:S01]  /*2fe0*/  ISETP.GT.U32.AND P3, PT, R2, R87, PT ;  /* 0x000000570200720c */ /* 0x000fe20003f64070 */
[----:B------:R-:W-:-:S02]  /*2ff0*/  @!P5 IMAD.IADD R75, R75, 0x1, -R2 ;  /* 0x000000014b4bd824 */ /* 0x000fc400078e0a02 */
[----:B------:R-:W-:Y:S01]  /*3000*/  IMAD.HI.U32 R6, R5, R77, RZ ;  /* 0x0000004d05067227 */ /* 0x000fe200078e00ff */
[----:B------:R-:W-:-:S03]  /*3010*/  ISETP.GT.U32.AND P5, PT, R2, R83, PT ;  /* 0x000000530200720c */ /* 0x000fc60003fa4070 */
[----:B------:R-:W-:Y:S02]  /*3020*/  IMAD.MOV R6, RZ, RZ, -R6 ;  /* 0x000000ffff067224 */ /* 0x000fe400078e0a06 */
[----:B------:R-:W-:Y:S02]  /*3030*/  @!P0 IMAD.MOV R73, RZ, RZ, -R73 ;  /* 0x000000ffff498224 */ /* 0x000fe400078e0a49 */
[C---:B------:R-:W-:Y:S02]  /*3040*/  IMAD R77, R2.reuse, R6, R77 ;  /* 0x00000006024d7224 */ /* 0x040fe400078e024d */
[--C-:B------:R-:W-:Y:S01]  /*3050*/  @!P4 IMAD.IADD R85, R85, 0x1, -R2.reuse ;  /* 0x000000015555c824 */ /* 0x100fe200078e0a02 */
[----:B------:R-:W-:Y:S01]  /*3060*/  ISETP.GE.AND P4, PT, R9, RZ, PT ;  /* 0x000000ff0900720c */ /* 0x000fe20003f86270 */
[----:B------:R-:W-:Y:S01]  /*3070*/  IMAD.HI.U32 R6, R5, R79, RZ ;  /* 0x0000004f05067227 */ /* 0x000fe200078e00ff */
[----:B------:R-:W-:Y:S02]  /*3080*/  LOP3.LUT R9, R3, 0xdc, RZ, 0xfc, !PT ;  /* 0x000000dc03097812 */ /* 0x000fe400078efcff */
[C---:B------:R-:W-:Y:S01]  /*3090*/  ISETP.GT.U32.AND P0, PT, R2.reuse, R85, PT ;  /* 0x000000550200720c */ /* 0x040fe20003f04070 */
[--C-:B------:R-:W-:Y:S01]  /*30a0*/  @!P3 IMAD.IADD R87, R87, 0x1, -R2.reuse ;  /* 0x000000015757b824 */ /* 0x100fe200078e0a02 */
[----:B------:R-:W-:Y:S01]  /*30b0*/  ISETP.GT.U32.AND P3, PT, R2, R77, PT ;  /* 0x0000004d0200720c */ /* 0x000fe20003f64070 */
[----:B------:R-:W-:Y:S01]  /*30c0*/  @!P5 IMAD.IADD R83, R83, 0x1, -R2 ;  /* 0x000000015353d824 */ /* 0x000fe200078e0a02 */
[----:B------:R-:W-:Y:S01]  /*30d0*/  IABS R155, R9 ;  /* 0x00000009009b7213 */ /* 0x000fe20000000000 */
[----:B------:R-:W-:-:S02]  /*30e0*/  IMAD.MOV R6, RZ, RZ, -R6 ;  /* 0x000000ffff067224 */ /* 0x000fc400078e0a06 */
[----:B------:R-:W-:Y:S01]  /*30f0*/  IMAD.HI.U32 R8, R5, R81, RZ ;  /* 0x0000005105087227 */ /* 0x000fe200078e00ff */
[----:B------:R-:W-:-:S03]  /*3100*/  ISETP.GT.U32.AND P5, PT, R2, R83, PT ;  /* 0x000000530200720c */ /* 0x000fc60003fa4070 */
[----:B------:R-:W-:Y:S02]  /*3110*/  IMAD R79, R2, R6, R79 ;  /* 0x00000006024f7224 */ /* 0x000fe400078e024f */
[----:B------:R-:W-:-:S04]  /*3120*/  IMAD.HI.U32 R6, R5, R153, RZ ;  /* 0x0000009905067227 */ /* 0x000fc800078e00ff */
[----:B------:R-:W-:Y:S02]  /*3130*/  IMAD.MOV R8, RZ, RZ, -R8 ;  /* 0x000000ffff087224 */ /* 0x000fe400078e0a08 */
[----:B------:R-:W-:Y:S02]  /*3140*/  IMAD.MOV R6, RZ, RZ, -R6 ;  /* 0x000000ffff067224 */ /* 0x000fe400078e0a06 */
[--C-:B------:R-:W-:Y:S01]  /*3150*/  @!P3 IMAD.IADD R77, R77, 0x1, -R2.reuse ;  /* 0x000000014d4db824 */ /* 0x100fe200078e0a02 */
[----:B------:R-:W-:Y:S01]  /*3160*/  ISETP.GE.AND P3, PT, R10, RZ, PT ;  /* 0x000000ff0a00720c */ /* 0x000fe20003f66270 */
[C---:B------:R-:W-:Y:S01]  /*3170*/  IMAD R81, R2.reuse, R8, R81 ;  /* 0x0000000802517224 */ /* 0x040fe200078e0251 */
[----:B------:R-:W-:Y:S01]  /*3180*/  LOP3.LUT R10, R3, 0xe0, RZ, 0xfc, !PT ;  /* 0x000000e0030a7812 */ /* 0x000fe200078efcff */
[--C-:B------:R-:W-:Y:S01]  /*3190*/  @!P0 IMAD.IADD R85, R85, 0x1, -R2.reuse ;  /* 0x0000000155558824 */ /* 0x100fe200078e0a02 */
[C---:B------:R-:W-:Y:S01]  /*31a0*/  ISETP.GT.U32.AND P0, PT, R2.reuse, R79, PT ;  /* 0x0000004f0200720c */ /* 0x040fe20003f04070 */
[C---:B------:R-:W-:Y:S01]  /*31b0*/  IMAD R153, R2.reuse, R6, R153 ;  /* 0x0000000602997224 */ /* 0x040fe200078e0299 */
[----:B------:R-:W-:Y:S01]  /*31c0*/  IABS R157, R10 ;  /* 0x0000000a009d7213 */ /* 0x000fe20000000000 */
[----:B------:R-:W-:Y:S01]  /*31d0*/  @!P2 IMAD.MOV R87, RZ, RZ, -R87 ;  /* 0x000000ffff57a224 */ /* 0x000fe200078e0a57 */
[C---:B------:R-:W-:Y:S01]  /*31e0*/  ISETP.GT.U32.AND P2, PT, R2.reuse, R77, PT ;  /* 0x0000004d0200720c */ /* 0x040fe20003f44070 */
[----:B------:R-:W-:Y:S01]  /*31f0*/  @!P6 IMAD.MOV R85, RZ, RZ, -R85 ;  /* 0x000000ffff55e224 */ /* 0x000fe200078e0a55 */
[C---:B------:R-:W-:Y:S01]  /*3200*/  ISETP.GT.U32.AND P6, PT, R2.reuse, R81, PT ;  /* 0x000000510200720c */ /* 0x040fe20003fc4070 */
[----:B------:R-:W-:Y:S01]  /*3210*/  @!P5 IMAD.IADD R83, R83, 0x1, -R2 ;  /* 0x000000015353d824 */ /* 0x000fe200078e0a02 */
[----:B------:R-:W-:Y:S01]  /*3220*/  ISETP.GT.U32.AND P5, PT, R2, R153, PT ;  /* 0x000000990200720c */ /* 0x000fe20003fa4070 */
[----:B------:R-:W-:-:S04]  /*3230*/  IMAD.HI.U32 R6, R5, R155, RZ ;  /* 0x0000009b05067227 */ /* 0x000fc800078e00ff */
[----:B------:R-:W-:Y:S01]  /*3240*/  @!P0 IMAD.IADD R79, R79, 0x1, -R2 ;  /* 0x000000014f4f8824 */ /* 0x000fe200078e0a02 */
[----:B------:R-:W-:Y:S01]  /*3250*/  ISETP.GE.AND P0, PT, R13, RZ, PT ;  /* 0x000000ff0d00720c */ /* 0x000fe20003f06270 */
[----:B------:R-:W-:Y:S01]  /*3260*/  IMAD.MOV R8, RZ, RZ, -R6 ;  /* 0x000000ffff087224 */ /* 0x000fe200078e0a06 */
[----:B------:R-:W-:Y:S01]  /*3270*/  LOP3.LUT R13, R3, 0x10c, RZ, 0xfc, !PT ;  /* 0x0000010c030d7812 */ /* 0x000fe200078efcff */
[--C-:B------:R-:W-:Y:S01]  /*3280*/  @!P2 IMAD.IADD R77, R77, 0x1, -R2.reuse ;  /* 0x000000014d4da824 */ /* 0x100fe200078e0a02 */
[----:B------:R-:W-:Y:S01]  /*3290*/  ISETP.GE.AND P2, PT, R12, RZ, PT ;  /* 0x000000ff0c00720c */ /* 0x000fe20003f46270 */
[--C-:B------:R-:W-:Y:S01]  /*32a0*/  @!P6 IMAD.IADD R81, R81, 0x1, -R2.reuse ;  /* 0x000000015151e824 */ /* 0x100fe200078e0a02 */
[C---:B------:R-:W-:Y:S01]  /*32b0*/  ISETP.GT.U32.AND P6, PT, R2.reuse, R79, PT ;  /* 0x0000004f0200720c */ /* 0x040fe20003fc4070 */
[----:B------:R-:W-:Y:S01]  /*32c0*/  @!P5 IMAD.IADD R153, R153, 0x1, -R2 ;  /* 0x000000019999d824 */ /* 0x000fe200078e0a02 */
[----:B------:R-:W-:Y:S01]  /*32d0*/  LOP3.LUT R12, R3, 0xe8, RZ, 0xfc, !PT ;  /* 0x000000e8030c7812 */ /* 0x000fe200078efcff */
[----:B------:R-:W-:Y:S01]  /*32e0*/  @!P4 IMAD.MOV R77, RZ, RZ, -R77 ;  /* 0x000000ffff4dc224 */ /* 0x000fe200078e0a4d */
[C---:B------:R-:W-:Y:S01]  /*32f0*/  ISETP.GT.U32.AND P5, PT, R2.reuse, R81, PT ;  /* 0x000000510200720c */ /* 0x040fe20003fa4070 */
[----:B------:R-:W-:Y:S01]  /*3300*/  IMAD.HI.U32 R6, R5, R157, RZ ;  /* 0x0000009d05067227 */ /* 0x000fe200078e00ff */
[----:B------:R-:W-:-:S02]  /*3310*/  ISETP.GT.U32.AND P4, PT, R2, R153, PT ;  /* 0x000000990200720c */ /* 0x000fc40003f84070 */
[----:B------:R-:W-:Y:S01]  /*3320*/  IABS R161, R12 ;  /* 0x0000000c00a17213 */ /* 0x000fe20000000000 */
[C---:B------:R-:W-:Y:S01]  /*3330*/  IMAD R155, R2.reuse, R8, R155 ;  /* 0x00000008029b7224 */ /* 0x040fe200078e029b */
[----:B------:R-:W-:Y:S01]  /*3340*/  IABS R179, R13 ;  /* 0x0000000d00b37213 */ /* 0x000fe20000000000 */
[----:B------:R-:W-:Y:S02]  /*3350*/  IMAD.MOV R6, RZ, RZ, -R6 ;  /* 0x000000ffff067224 */ /* 0x000fe400078e0a06 */
[--C-:B------:R-:W-:Y:S01]  /*3360*/  @!P6 IMAD.IADD R79, R79, 0x1, -R2.reuse ;  /* 0x000000014f4fe824 */ /* 0x100fe200078e0a02 */
[C---:B------:R-:W-:Y:S01]  /*3370*/  ISETP.GT.U32.AND P6, PT, R2.reuse, R155, PT ;  /* 0x0000009b0200720c */ /* 0x040fe20003fc4070 */
[C---:B------:R-:W-:Y:S02]  /*3380*/  IMAD R157, R2.reuse, R6, R157 ;  /* 0x00000006029d7224 */ /* 0x040fe400078e029d */
[----:B------:R-:W-:Y:S01]  /*3390*/  @!P1 IMAD.MOV R75, RZ, RZ, -R75 ;  /* 0x000000ffff4b9224 */ /* 0x000fe200078e0a4b */
[----:B------:R-:W-:Y:S01]  /*33a0*/  ISETP.GE.AND P1, PT, R11, RZ, PT ;  /* 0x000000ff0b00720c */ /* 0x000fe20003f26270 */
[--C-:B------:R-:W-:Y:S01]  /*33b0*/  @!P4 IMAD.IADD R153, R153, 0x1, -R2.reuse ;  /* 0x000000019999c824 */ /* 0x100fe200078e0a02 */
[----:B------:R-:W-:Y:S01]  /*33c0*/  ISETP.GT.U32.AND P4, PT, R2, R157, PT ;  /* 0x0000009d0200720c */ /* 0x000fe20003f84070 */
[----:B------:R-:W-:Y:S01]  /*33d0*/  @!P5 IMAD.IADD R81, R81, 0x1, -R2 ;  /* 0x000000015151d824 */ /* 0x000fe200078e0a02 */
[----:B------:R-:W-:Y:S01]  /*33e0*/  LOP3.LUT R11, R3, 0xe4, RZ, 0xfc, !PT ;  /* 0x000000e4030b7812 */ /* 0x000fe200078efcff */
[----:B------:R-:W-:Y:S01]  /*33f0*/  IMAD.HI.U32 R8, R5, R161, RZ ;  /* 0x000000a105087227 */ /* 0x000fe200078e00ff */
[----:B------:R-:W-:-:S02]  /*3400*/  ISETP.GE.AND P5, PT, R9, RZ, PT ;  /* 0x000000ff0900720c */ /* 0x000fc40003fa6270 */
[----:B------:R-:W-:Y:S01]  /*3410*/  IABS R159, R11 ;  /* 0x0000000b009f7213 */ /* 0x000fe20000000000 */
[----:B------:R-:W-:Y:S01]  /*3420*/  @!P6 IMAD.IADD R155, R155, 0x1, -R2 ;  /* 0x000000019b9be824 */ /* 0x000fe200078e0a02 */
[----:B------:R-:W-:Y:S01]  /*3430*/  LOP3.LUT R9, R3, 0xec, RZ, 0xfc, !PT ;  /* 0x000000ec03097812 */ /* 0x000fe200078efcff */
[----:B------:R-:W-:Y:S01]  /*3440*/  IMAD.MOV R8, RZ, RZ, -R8 ;  /* 0x000000ffff087224 */ /* 0x000fe200078e0a08 */
[----:B------:R-:W-:Y:S01]  /*3450*/  ISETP.GE.AND P6, PT, R10, RZ, PT ;  /* 0x000000ff0a00720c */ /* 0x000fe20003fc6270 */
[----:B------:R-:W-:Y:S01]  /*3460*/  IMAD.HI.U32 R6, R5, R159, RZ ;  /* 0x0000009f05067227 */ /* 0x000fe200078e00ff */
[----:B------:R-:W-:Y:S02]  /*3470*/  LOP3.LUT R10, R3, 0xf0, RZ, 0xfc, !PT ;  /* 0x000000f0030a7812 */ /* 0x000fe400078efcff */
[----:B------:R-:W-:Y:S01]  /*3480*/  IABS R167, R9 ;  /* 0x0000000900a77213 */ /* 0x000fe20000000000 */
[----:B------:R-:W-:Y:S01]  /*3490*/  @!P4 IMAD.IADD R157, R157, 0x1, -R2 ;  /* 0x000000019d9dc824 */ /* 0x000fe200078e0a02 */
[----:B------:R-:W-:Y:S01]  /*34a0*/  IABS R163, R10 ;  /* 0x0000000a00a37213 */ /* 0x000fe20000000000 */
[----:B------:R-:W-:Y:S01]  /*34b0*/  @!P3 IMAD.MOV R83, RZ, RZ, -R83 ;  /* 0x000000ffff53b224 */ /* 0x000fe200078e0a53 */
[C---:B------:R-:W-:Y:S01]  /*34c0*/  ISETP.GT.U32.AND P3, PT, R2.reuse, R155, PT ;  /* 0x0000009b0200720c */ /* 0x040fe20003f64070 */
[----:B------:R-:W-:Y:S01]  /*34d0*/  IMAD.MOV R6, RZ, RZ, -R6 ;  /* 0x000000ffff067224 */ /* 0x000fe200078e0a06 */
[C---:B------:R-:W-:Y:S01]  /*34e0*/  ISETP.GT.U32.AND P4, PT, R2.reuse, R157, PT ;  /* 0x0000009d0200720c */ /* 0x040fe20003f84070 */
[----:B------:R-:W-:-:S02]  /*34f0*/  IMAD R161, R2, R8, R161 ;  /* 0x0000000802a17224 */ /* 0x000fc400078e02a1 */
[----:B------:R-:W-:Y:S02]  /*3500*/  IMAD R159, R2, R6, R159 ;  /* 0x00000006029f7224 */ /* 0x000fe400078e029f */
[----:B------:R-:W-:-:S04]  /*3510*/  IMAD.HI.U32 R6, R5, R167, RZ ;  /* 0x000000a705067227 */ /* 0x000fc800078e00ff */
[----:B------:R-:W-:Y:S01]  /*3520*/  @!P2 IMAD.MOV R81, RZ, RZ, -R81 ;  /* 0x000000ffff51a224 */ /* 0x000fe200078e0a51 */
[----:B------:R-:W-:Y:S01]  /*3530*/  ISETP.GT.U32.AND P2, PT, R2, R161, PT ;  /* 0x000000a10200720c */ /* 0x000fe20003f44070 */
[----:B------:R-:W-:-:S04]  /*3540*/  IMAD.HI.U32 R8, R5, R163, RZ ;  /* 0x000000a305087227 */ /* 0x000fc800078e00ff */
[----:B------:R-:W-:Y:S02]  /*3550*/  IMAD.MOV R6, RZ, RZ, -R6 ;  /* 0x000000ffff067224 */ /* 0x000fe400078e0a06 */
[----:B------:R-:W-:Y:S01]  /*3560*/  @!P3 IMAD.IADD R155, R155, 0x1, -R2 ;  /* 0x000000019b9bb824 */ /* 0x000fe200078e0a02 */
[----:B------:R-:W-:Y:S01]  /*3570*/  ISETP.GE.AND P3, PT, R12, RZ, PT ;  /* 0x000000ff0c00720c */ /* 0x000fe20003f66270 */
[----:B------:R-:W-:Y:S01]  /*3580*/  IMAD.MOV R8, RZ, RZ, -R8 ;  /* 0x000000ffff087224 */ /* 0x000fe200078e0a08 */
[----:B------:R-:W-:Y:S01]  /*3590*/  LOP3.LUT R12, R3, 0x108, RZ, 0xfc, !PT ;  /* 0x00000108030c7812 */ /* 0x000fe200078efcff */
[C---:B------:R-:W-:Y:S02]  /*35a0*/  IMAD R167, R2.reuse, R6, R167 ;  /* 0x0000000602a77224 */ /* 0x040fe400078e02a7 */
[----:B------:R-:W-:Y:S01]  /*35b0*/  @!P1 IMAD.MOV R79, RZ, RZ, -R79 ;  /* 0x000000ffff4f9224 */ /* 0x000fe200078e0a4f */
[C---:B------:R-:W-:Y:S01]  /*35c0*/  ISETP.GT.U32.AND P1, PT, R2.reuse, R159, PT ;  /* 0x0000009f0200720c */ /* 0x040fe20003f24070 */
[--C-:B------:R-:W-:Y:S01]  /*35d0*/  @!P4 IMAD.IADD R157, R157, 0x1, -R2.reuse ;  /* 0x000000019d9dc824 */ /* 0x100fe200078e0a02 */
[----:B------:R-:W-:Y:S01]  /*35e0*/  ISETP.GE.AND P4, PT, R9, RZ, PT ;  /* 0x000000ff0900720c */ /* 0x000fe20003f86270 */
[C---:B------:R-:W-:Y:S01]  /*35f0*/  IMAD R163, R2.reuse, R8, R163 ;  /* 0x0000000802a37224 */ /* 0x040fe200078e02a3 */
[----:B------:R-:W-:Y:S01]  /*3600*/  LOP3.LUT R8, R3, 0xf4, RZ, 0xfc, !PT ;  /* 0x000000f403087812 */ /* 0x000fe200078efcff */
[----:B------:R-:W-:Y:S01]  /*3610*/  @!P5 IMAD.MOV R155, RZ, RZ, -R155 ;  /* 0x000000ffff9bd224 */ /* 0x000fe200078e0a9b */
[C---:B------:R-:W-:Y:S01]  /*3620*/  ISETP.GT.U32.AND P5, PT, R2.reuse, R167, PT ;  /* 0x000000a70200720c */ /* 0x040fe20003fa4070 */
[--C-:B------:R-:W-:Y:S01]  /*3630*/  @!P2 IMAD.IADD R161, R161, 0x1, -R2.reuse ;  /* 0x00000001a1a1a824 */ /* 0x100fe200078e0a02 */
[----:B------:R-:W-:Y:S01]  /*3640*/  LOP3.LUT R9, R3, 0xf8, RZ, 0xfc, !PT ;  /* 0x000000f803097812 */ /* 0x000fe200078efcff */
[----:B------:R-:W-:Y:S01]  /*3650*/  @!P6 IMAD.MOV R157, RZ, RZ, -R157 ;  /* 0x000000ffff9de224 */ /* 0x000fe200078e0a9d */
[C---:B------:R-:W-:Y:S01]  /*3660*/  ISETP.GT.U32.AND P6, PT, R2.reuse, R163, PT ;  /* 0x000000a30200720c */ /* 0x040fe20003fc4070 */
[----:B------:R-:W-:Y:S01]  /*3670*/  @!P0 IMAD.MOV R153, RZ, RZ, -R153 ;  /* 0x000000ffff998224 */ /* 0x000fe200078e0a99 */
[----:B------:R-:W-:Y:S01]  /*3680*/  ISETP.GT.U32.AND P2, PT, R2, R161, PT ;  /* 0x000000a10200720c */ /* 0x000fe20003f44070 */
[----:B------:R-:W-:Y:S01]  /*3690*/  @!P1 IMAD.IADD R159, R159, 0x1, -R2 ;  /* 0x000000019f9f9824 */ /* 0x000fe200078e0a02 */
[----:B------:R-:W-:-:S02]  /*36a0*/  IABS R165, R8 ;  /* 0x0000000800a57213 */ /* 0x000fc40000000000 */
[----:B------:R-:W-:Y:S02]  /*36b0*/  IABS R169, R9 ;  /* 0x0000000900a97213 */ /* 0x000fe40000000000 */
[C---:B------:R-:W-:Y:S01]  /*36c0*/  ISETP.GT.U32.AND P1, PT, R2.reuse, R159, PT ;  /* 0x0000009f0200720c */ /* 0x040fe20003f24070 */
[--C-:B------:R-:W-:Y:S01]  /*36d0*/  @!P5 IMAD.IADD R167, R167, 0x1, -R2.reuse ;  /* 0x00000001a7a7d824 */ /* 0x100fe200078e0a02 */
[----:B------:R-:W-:Y:S01]  /*36e0*/  ISETP.GE.AND P0, PT, R11, RZ, PT ;  /* 0x000000ff0b00720c */ /* 0x000fe20003f06270 */
[----:B------:R-:W-:Y:S01]  /*36f0*/  IMAD.HI.U32 R6, R5, R165, RZ ;  /* 0x000000a505067227 */ /* 0x000fe200078e00ff */
[----:B------:R-:W-:Y:S02]  /*3700*/  LOP3.LUT R11, R3, 0x104, RZ, 0xfc, !PT ;  /* 0x00000104030b7812 */ /* 0x000fe400078efcff */
[----:B------:R-:W-:Y:S01]  /*3710*/  ISETP.GT.U32.AND P5, PT, R2, R167, PT ;  /* 0x000000a70200720c */ /* 0x000fe20003fa4070 */
[--C-:B------:R-:W-:Y:S01]  /*3720*/  @!P6 IMAD.IADD R163, R163, 0x1, -R2.reuse ;  /* 0x00000001a3a3e824 */ /* 0x100fe200078e0a02 */
[----:B------:R-:W-:Y:S01]  /*3730*/  IABS R177, R12 ;  /* 0x0000000c00b17213 */ /* 0x000fe20000000000 */
[----:B------:R-:W-:Y:S01]  /*3740*/  @!P2 IMAD.IADD R161, R161, 0x1, -R2 ;  /* 0x00000001a1a1a824 */ /* 0x000fe200078e0a02 */
[----:B------:R-:W-:Y:S01]  /*3750*/  ISETP.GE.AND P2, PT, R8, RZ, PT ;  /* 0x000000ff0800720c */ /* 0x000fe20003f46270 */
[----:B------:R-:W-:Y:S01]  /*3760*/  IMAD.HI.U32 R8, R5, R169, RZ ;  /* 0x000000a905087227 */ /* 0x000fe200078e00ff */
[----:B------:R-:W-:-:S02]  /*3770*/  ISETP.GT.U32.AND P6, PT, R2, R163, PT ;  /* 0x000000a30200720c */ /* 0x000fc40003fc4070 */
[----:B------:R-:W-:Y:S01]  /*3780*/  IABS R173, R11 ;  /* 0x0000000b00ad7213 */ /* 0x000fe20000000000 */
[----:B------:R-:W-:Y:S02]  /*3790*/  IMAD.MOV R6, RZ, RZ, -R6 ;  /* 0x000000ffff067224 */ /* 0x000fe400078e0a06 */
[----:B------:R-:W-:Y:S02]  /*37a0*/  IMAD.MOV R8, RZ, RZ, -R8 ;  /* 0x000000ffff087224 */ /* 0x000fe400078e0a08 */
[----:B------:R-:W-:Y:S02]  /*37b0*/  IMAD R165, R2, R6, R165 ;  /* 0x0000000602a57224 */ /* 0x000fe400078e02a5 */
[--C-:B------:R-:W-:Y:S01]  /*37c0*/  @!P1 IMAD.IADD R159, R159, 0x1, -R2.reuse ;  /* 0x000000019f9f9824 */ /* 0x100fe200078e0a02 */
[----:B------:R-:W-:Y:S01]  /*37d0*/  ISETP.GE.AND P1, PT, R10, RZ, PT ;  /* 0x000000ff0a00720c */ /* 0x000fe20003f26270 */
[C---:B------:R-:W-:Y:S01]  /*37e0*/  IMAD R169, R2.reuse, R8, R169 ;  /* 0x0000000802a97224 */ /* 0x040fe200078e02a9 */
[----:B------:R-:W-:Y:S01]  /*37f0*/  LOP3.LUT R10, R3, 0xfc, RZ, 0xfc, !PT ;  /* 0x000000fc030a7812 */ /* 0x000fe200078efcff */
[--C-:B------:R-:W-:Y:S01]  /*3800*/  @!P5 IMAD.IADD R167, R167, 0x1, -R2.reuse ;  /* 0x00000001a7a7d824 */ /* 0x100fe200078e0a02 */
[C---:B------:R-:W-:Y:S01]  /*3810*/  ISETP.GT.U32.AND P5, PT, R2.reuse, R165, PT ;  /* 0x000000a50200720c */ /* 0x040fe20003fa4070 */
[----:B------:R-:W-:Y:S01]  /*3820*/  @!P6 IMAD.IADD R163, R163, 0x1, -R2 ;  /* 0x00000001a3a3e824 */ /* 0x000fe200078e0a02 */
[----:B------:R-:W-:Y:S01]  /*3830*/  ISETP.GT.U32.AND P6, PT, R2, R169, PT ;  /* 0x000000a90200720c */ /* 0x000fe20003fc4070 */
[----:B------:R-:W-:Y:S01]  /*3840*/  @!P0 IMAD.MOV R159, RZ, RZ, -R159 ;  /* 0x000000ffff9f8224 */ /* 0x000fe200078e0a9f */
[----:B------:R-:W-:Y:S01]  /*3850*/  IABS R171, R10 ;  /* 0x0000000a00ab7213 */ /* 0x000fe20000000000 */
[----:B------:R-:W-:Y:S01]  /*3860*/  IMAD.HI.U32 R8, R5, R173, RZ ;  /* 0x000000ad05087227 */ /* 0x000fe200078e00ff */
[----:B------:R-:W-:-:S02]  /*3870*/  ISETP.GE.AND P0, PT, R9, RZ, PT ;  /* 0x000000ff0900720c */ /* 0x000fc40003f06270 */
[----:B------:R-:W-:Y:S01]  /*3880*/  LOP3.LUT R9, R3, 0x100, RZ, 0xfc, !PT ;  /* 0x0000010003097812 */ /* 0x000fe200078efcff */
[----:B------:R-:W-:-:S03]  /*3890*/  IMAD.HI.U32 R6, R5, R171, RZ ;  /* 0x000000ab05067227 */ /* 0x000fc600078e00ff */
[----:B------:R-:W-:Y:S01]  /*38a0*/  IABS R175, R9 ;  /* 0x0000000900af7213 */ /* 0x000fe20000000000 */
[----:B------:R-:W-:Y:S02]  /*38b0*/  @!P5 IMAD.IADD R165, R165, 0x1, -R2 ;  /* 0x00000001a5a5d824 */ /* 0x000fe400078e0a02 */
[----:B------:R-:W-:Y:S02]  /*38c0*/  IMAD.MOV R6, RZ, RZ, -R6 ;  /* 0x000000ffff067224 */ /* 0x000fe400078e0a06 */
[----:B------:R-:W-:Y:S01]  /*38d0*/  @!P6 IMAD.IADD R169, R169, 0x1, -R2 ;  /* 0x00000001a9a9e824 */ /* 0x000fe200078e0a02 */
[C---:B------:R-:W-:Y:S01]  /*38e0*/  ISETP.GT.U32.AND P6, PT, R2.reuse, R165, PT ;  /* 0x000000a50200720c */ /* 0x040fe20003fc4070 */
[----:B------:R-:W-:Y:S02]  /*38f0*/  IMAD R171, R2, R6, R171 ;  /* 0x0000000602ab7224 */ /* 0x000fe400078e02ab */
[----:B------:R-:W-:-:S03]  /*3900*/  IMAD.HI.U32 R6, R5, R175, RZ ;  /* 0x000000af05067227 */ /* 0x000fc600078e00ff */
[C---:B------:R-:W-:Y:S01]  /*3910*/  ISETP.GT.U32.AND P5, PT, R2.reuse, R171, PT ;  /* 0x000000ab0200720c */ /* 0x040fe20003fa4070 */
[----:B------:R-:W-:Y:S02]  /*3920*/  IMAD.MOV R6, RZ, RZ, -R6 ;  /* 0x000000ffff067224 */ /* 0x000fe400078e0a06 */
[----:B------:R-:W-:Y:S02]  /*3930*/  IMAD.MOV R8, RZ, RZ, -R8 ;  /* 0x000000ffff087224 */ /* 0x000fe400078e0a08 */
[C---:B------:R-:W-:Y:S02]  /*3940*/  IMAD R175, R2.reuse, R6, R175 ;  /* 0x0000000602af7224 */ /* 0x040fe400078e02af */
[----:B------:R-:W-:Y:S02]  /*3950*/  @!P6 IMAD.IADD R165, R165, 0x1, -R2 ;  /* 0x00000001a5a5e824 */ /* 0x000fe400078e0a02 */
[----:B------:R-:W-:Y:S01]  /*3960*/  IMAD.HI.U32 R6, R5, R177, RZ ;  /* 0x000000b105067227 */ /* 0x000fe200078e00ff */
[----:B------:R-:W-:-:S03]  /*3970*/  ISETP.GT.U32.AND P6, PT, R2, R175, PT ;  /* 0x000000af0200720c */ /* 0x000fc60003fc4070 */
[----:B------:R-:W-:Y:S02]  /*3980*/  IMAD.MOV R6, RZ, RZ, -R6 ;  /* 0x000000ffff067224 */ /* 0x000fe400078e0a06 */
[C---:B------:R-:W-:Y:S02]  /*3990*/  IMAD R173, R2.reuse, R8, R173 ;  /* 0x0000000802ad7224 */ /* 0x040fe400078e02ad */
[C---:B------:R-:W-:Y:S02]  /*39a0*/  IMAD R177, R2.reuse, R6, R177 ;  /* 0x0000000602b17224 */ /* 0x040fe400078e02b1 */
[----:B------:R-:W-:Y:S01]  /*39b0*/  @!P2 IMAD.MOV R165, RZ, RZ, -R165 ;  /* 0x000000ffffa5a224 */ /* 0x000fe200078e0aa5 */
[----:B------:R-:W-:Y:S01]  /*39c0*/  ISETP.GT.U32.AND P2, PT, R2, R173, PT ;  /* 0x000000ad0200720c */ /* 0x000fe20003f44070 */
[----:B------:R-:W-:Y:S01]  /*39d0*/  @!P3 IMAD.MOV R161, RZ, RZ, -R161 ;  /* 0x000000ffffa1b224 */ /* 0x000fe200078e0aa1 */
[----:B------:R-:W-:Y:S01]  /*39e0*/  ISETP.GE.AND P3, PT, R10, RZ, PT ;  /* 0x000000ff0a00720c */ /* 0x000fe20003f66270 */
[--C-:B------:R-:W-:Y:S01]  /*39f0*/  @!P6 IMAD.IADD R175, R175, 0x1, -R2.reuse ;  /* 0x00000001afafe824 */ /* 0x100fe200078e0a02 */
[C---:B------:R-:W-:Y:S01]  /*3a00*/  ISETP.GT.U32.AND P6, PT, R2.reuse, R177, PT ;  /* 0x000000b10200720c */ /* 0x040fe20003fc4070 */
[----:B------:R-:W-:Y:S01]  /*3a10*/  @!P5 IMAD.IADD R171, R171, 0x1, -R2 ;  /* 0x00000001ababd824 */ /* 0x000fe200078e0a02 */
[----:B------:R-:W-:Y:S01]  /*3a20*/  LOP3.LUT R10, R3, 0x110, RZ, 0xfc, !PT ;  /* 0x00000110030a7812 */ /* 0x000fe200078efcff */
[----:B------:R-:W-:Y:S01]  /*3a30*/  @!P4 IMAD.MOV R167, RZ, RZ, -R167 ;  /* 0x000000ffffa7c224 */ /* 0x000fe200078e0aa7 */
[----:B------:R-:W-:Y:S01]  /*3a40*/  ISETP.GT.U32.AND P4, PT, R2, R169, PT ;  /* 0x000000a90200720c */ /* 0x000fe20003f84070 */
[----:B------:R-:W-:Y:S01]  /*3a50*/  IMAD.HI.U32 R8, R5, R179, RZ ;  /* 0x000000b305087227 */ /* 0x000fe200078e00ff */
[----:B------:R-:W-:-:S02]  /*3a60*/  IABS R181, R10 ;  /* 0x0000000a00b57213 */ /* 0x000fc40000000000 */
[C---:B------:R-:W-:Y:S01]  /*3a70*/  ISETP.GT.U32.AND P5, PT, R2.reuse, R171, PT ;  /* 0x000000ab0200720c */ /* 0x040fe20003fa4070 */
[----:B------:R-:W-:Y:S01]  /*3a80*/  @!P2 IMAD.IADD R173, R173, 0x1, -R2 ;  /* 0x00000001adada824 */ /* 0x000fe200078e0a02 */
[----:B------:R-:W-:Y:S01]  /*3a90*/  ISETP.GT.U32.AND P2, PT, R2, R175, PT ;  /* 0x000000af0200720c */ /* 0x000fe20003f44070 */
[----:B------:R-:W-:-:S04]  /*3aa0*/  IMAD.HI.U32 R6, R5, R181, RZ ;  /* 0x000000b505067227 */ /* 0x000fc800078e00ff */
[----:B------:R-:W-:Y:S02]  /*3ab0*/  @!P6 IMAD.IADD R177, R177, 0x1, -R2 ;  /* 0x00000001b1b1e824 */ /* 0x000fe400078e0a02 */
[----:B------:R-:W-:Y:S02]  /*3ac0*/  IMAD.MOV R8, RZ, RZ, -R8 ;  /* 0x000000ffff087224 */ /* 0x000fe400078e0a08 */
[----:B------:R-:W-:Y:S01]  /*3ad0*/  IMAD.MOV R6, RZ, RZ, -R6 ;  /* 0x000000ffff067224 */ /* 0x000fe200078e0a06 */
[C---:B------:R-:W-:Y:S01]  /*3ae0*/  ISETP.GT.U32.AND P6, PT, R2.reuse, R177, PT ;  /* 0x000000b10200720c */ /* 0x040fe20003fc4070 */
[----:B------:R-:W-:Y:S01]  /*3af0*/  @!P4 IMAD.IADD R169, R169, 0x1, -R2 ;  /* 0x00000001a9a9c824 */ /* 0x000fe200078e0a02 */
[----:B------:R-:W-:Y:S01]  /*3b00*/  ISETP.GE.AND P4, PT, R11, RZ, PT ;  /* 0x000000ff0b00720c */ /* 0x000fe20003f86270 */
[C---:B------:R-:W-:Y:S01]  /*3b10*/  IMAD R179, R2.reuse, R8, R179 ;  /* 0x0000000802b37224 */ /* 0x040fe200078e02b3 */
[----:B------:R-:W-:Y:S01]  /*3b20*/  LOP3.LUT R11, R3, 0x114, RZ, 0xfc, !PT ;  /* 0x00000114030b7812 */ /* 0x000fe200078efcff */
[----:B------:R-:W-:-:S02]  /*3b30*/  IMAD R181, R2, R6, R181 ;  /* 0x0000000602b57224 */ /* 0x000fc400078e02b5 */
[--C-:B------:R-:W-:Y:S01]  /*3b40*/  @!P5 IMAD.IADD R171, R171, 0x1, -R2.reuse ;  /* 0x00000001ababd824 */ /* 0x100fe200078e0a02 */
[----:B------:R-:W-:Y:S01]  /*3b50*/  ISETP.GE.AND P5, PT, R12, RZ, PT ;  /* 0x000000ff0c00720c */ /* 0x000fe20003fa6270 */
[--C-:B------:R-:W-:Y:S01]  /*3b60*/  @!P2 IMAD.IADD R175, R175, 0x1, -R2.reuse ;  /* 0x00000001afafa824 */ /* 0x100fe200078e0a02 */
[C---:B------:R-:W-:Y:S01]  /*3b70*/  ISETP.GT.U32.AND P2, PT, R2.reuse, R179, PT ;  /* 0x000000b30200720c */ /* 0x040fe20003f44070 */
[----:B------:R-:W-:Y:S01]  /*3b80*/  @!P1 IMAD.MOV R163, RZ, RZ, -R163 ;  /* 0x000000ffffa39224 */ /* 0x000fe200078e0aa3 */
[----:B------:R-:W-:Y:S01]  /*3b90*/  LOP3.LUT R12, R3, 0x118, RZ, 0xfc, !PT ;  /* 0x00000118030c7812 */ /* 0x000fe200078efcff */
[----:B------:R-:W-:Y:S01]  /*3ba0*/  @!P6 IMAD.IADD R177, R177, 0x1, -R2 ;  /* 0x00000001b1b1e824 */ /* 0x000fe200078e0a02 */
[----:B------:R-:W-:Y:S01]  /*3bb0*/  IABS R183, R11 ;  /* 0x0000000b00b77213 */ /* 0x000fe20000000000 */
[----:B------:R-:W-:Y:S01]  /*3bc0*/  @!P0 IMAD.MOV R169, RZ, RZ, -R169 ;  /* 0x000000ffffa98224 */ /* 0x000fe200078e0aa9 */
[C---:B------:R-:W-:Y:S01]  /*3bd0*/  ISETP.GT.U32.AND P6, PT, R2.reuse, R181, PT ;  /* 0x000000b50200720c */ /* 0x040fe20003fc4070 */
[----:B------:R-:W-:Y:S01]  /*3be0*/  @!P3 IMAD.MOV R171, RZ, RZ, -R171 ;  /* 0x000000ffffabb224 */ /* 0x000fe200078e0aab */
[----:B------:R-:W-:Y:S01]  /*3bf0*/  ISETP.GE.AND P1, PT, R9, RZ, PT ;  /* 0x000000ff0900720c */ /* 0x000fe20003f26270 */
[----:B------:R-:W-:Y:S01]  /*3c00*/  IMAD.HI.U32 R6, R5, R183, RZ ;  /* 0x000000b705067227 */ /* 0x000fe200078e00ff */
[----:B------:R-:W-:-:S02]  /*3c10*/  ISETP.GT.U32.AND P0, PT, R2, R173, PT ;  /* 0x000000ad0200720c */ /* 0x000fc40003f04070 */
[----:B------:R-:W-:Y:S01]  /*3c20*/  IABS R185, R12 ;  /* 0x0000000c00b97213 */ /* 0x000fe20000000000 */
[----:B------:R-:W-:Y:S02]  /*3c30*/  IMAD.MOV R6, RZ, RZ, -R6 ;  /* 0x000000ffff067224 */ /* 0x000fe400078e0a06 */
[----:B------:R-:W-:Y:S01]  /*3c40*/  @!P2 IMAD.IADD R179, R179, 0x1, -R2 ;  /* 0x00000001b3b3a824 */ /* 0x000fe200078e0a02 */
[----:B------:R-:W-:Y:S01]  /*3c50*/  ISETP.GE.AND P2, PT, R10, RZ, PT ;  /* 0x000000ff0a00720c */ /* 0x000fe20003f46270 */
[----:B------:R-:W-:Y:S01]  /*3c60*/  IMAD.HI.U32 R8, R5, R185, RZ ;  /* 0x000000b905087227 */ /* 0x000fe200078e00ff */
[----:B------:R-:W-:Y:S02]  /*3c70*/  LOP3.LUT R10, R3, 0x120, RZ, 0xfc, !PT ;  /* 0x00000120030a7812 */ /* 0x000fe400078efcff */
[C---:B------:R-:W-:Y:S01]  /*3c80*/  ISETP.GT.U32.AND P3, PT, R2.reuse, R179, PT ;  /* 0x000000b30200720c */ /* 0x040fe20003f64070 */
[----:B------:R-:W-:Y:S01]  /*3c90*/  IMAD.MOV R8, RZ, RZ, -R8 ;  /* 0x000000ffff087224 */ /* 0x000fe200078e0a08 */
[----:B------:R-:W-:Y:S01]  /*3ca0*/  IABS R189, R10 ;  /* 0x0000000a00bd7213 */ /* 0x000fe20000000000 */
[----:B------:R-:W-:-:S02]  /*3cb0*/  IMAD R183, R2, R6, R183 ;  /* 0x0000000602b77224 */ /* 0x000fc400078e02b7 */
[--C-:B------:R-:W-:Y:S02]  /*3cc0*/  @!P6 IMAD.IADD R181, R181, 0x1, -R2.reuse ;  /* 0x00000001b5b5e824 */ /* 0x100fe400078e0a02 */
[----:B------:R-:W-:Y:S01]  /*3cd0*/  @!P0 IMAD.IADD R173, R173, 0x1, -R2 ;  /* 0x00000001adad8824 */ /* 0x000fe200078e0a02 */
[----:B------:R-:W-:Y:S01]  /*3ce0*/  ISETP.GE.AND P0, PT, R13, RZ, PT ;  /* 0x000000ff0d00720c */ /* 0x000fe20003f06270 */
[C---:B------:R-:W-:Y:S01]  /*3cf0*/  IMAD R185, R2.reuse, R8, R185 ;  /* 0x0000000802b97224 */ /* 0x040fe200078e02b9 */
[C---:B------:R-:W-:Y:S01]  /*3d00*/  ISETP.GT.U32.AND P6, PT, R2.reuse, R181, PT ;  /* 0x000000b50200720c */ /* 0x040fe20003fc4070 */
[----:B------:R-:W-:Y:S01]  /*3d10*/  @!P1 IMAD.MOV R175, RZ, RZ, -R175 ;  /* 0x000000ffffaf9224 */ /* 0x000fe200078e0aaf */
[----:B------:R-:W-:Y:S01]  /*3d20*/  ISETP.GT.U32.AND P1, PT, R2, R183, PT ;  /* 0x000000b70200720c */ /* 0x000fe20003f24070 */
[----:B------:R-:W-:Y:S01]  /*3d30*/  IMAD.HI.U32 R9, R5, R187, RZ ;  /* 0x000000bb05097227 */ /* 0x000fe200078e00ff */
[----:B------:R-:W-:-:S03]  /*3d40*/  LOP3.LUT R13, R3, 0x150, RZ, 0xfc, !PT ;  /* 0x00000150030d7812 */ /* 0x000fc600078efcff */
[----:B------:R-:W-:Y:S01]  /*3d50*/  @!P4 IMAD.MOV R173, RZ, RZ, -R173 ;  /* 0x000000ffffadc224 */ /* 0x000fe200078e0aad */
[----:B------:R-:W-:Y:S01]  /*3d60*/  ISETP.GT.U32.AND P4, PT, R2, R185, PT ;  /* 0x000000b90200720c */ /* 0x000fe20003f84070 */
[----:B------:R-:W-:Y:S01]  /*3d70*/  IMAD.MOV R9, RZ, RZ, -R9 ;  /* 0x000000ffff097224 */ /* 0x000fe200078e0a09 */
[----:B------:R-:W-:Y:S01]  /*3d80*/  IABS R213, R13 ;  /* 0x0000000d00d57213 */ /* 0x000fe20000000000 */
[----:B------:R-:W-:-:S04]  /*3d90*/  IMAD.HI.U32 R6, R5, R189, RZ ;  /* 0x000000bd05067227 */ /* 0x000fc800078e00ff */
[C---:B------:R-:W-:Y:S01]  /*3da0*/  IMAD R187, R2.reuse, R9, R187 ;  /* 0x0000000902bb7224 */ /* 0x040fe200078e02bb */
[----:B------:R-:W-:Y:S01]  /*3db0*/  LOP3.LUT R9, R3, 0x124, RZ, 0xfc, !PT ;  /* 0x0000012403097812 */ /* 0x000fe200078efcff */
[----:B------:R-:W-:Y:S02]  /*3dc0*/  IMAD.MOV R8, RZ, RZ, -R6 ;  /* 0x000000ffff087224 */ /* 0x000fe400078e0a06 */
[--C-:B------:R-:W-:Y:S01]  /*3dd0*/  @!P3 IMAD.IADD R179, R179, 0x1, -R2.reuse ;  /* 0x00000001b3b3b824 */ /* 0x100fe200078e0a02 */
[----:B------:R-:W-:Y:S01]  /*3de0*/  ISETP.GT.U32.AND P3, PT, R2, R187, PT ;  /* 0x000000bb0200720c */ /* 0x000fe20003f64070 */
[--C-:B------:R-:W-:Y:S01]  /*3df0*/  @!P6 IMAD.IADD R181, R181, 0x1, -R2.reuse ;  /* 0x00000001b5b5e824 */ /* 0x100fe200078e0a02 */
[----:B------:R-:W-:Y:S01]  /*3e00*/  IABS R191, R9 ;  /* 0x0000000900bf7213 */ /* 0x000fe20000000000 */
[--C-:B------:R-:W-:Y:S01]  /*3e10*/  @!P1 IMAD.IADD R183, R183, 0x1, -R2.reuse ;  /* 0x00000001b7b79824 */ /* 0x100fe200078e0a02 */
[----:B------:R-:W-:Y:S01]  /*3e20*/  ISETP.GE.AND P6, PT, R12, RZ, PT ;  /* 0x000000ff0c00720c */ /* 0x000fe20003fc6270 */
[C---:B------:R-:W-:Y:S01]  /*3e30*/  IMAD R189, R2.reuse, R8, R189 ;  /* 0x0000000802bd7224 */ /* 0x040fe200078e02bd */
[----:B------:R-:W-:Y:S01]  /*3e40*/  LOP3.LUT R12, R3, 0x12c, RZ, 0xfc, !PT ;  /* 0x0000012c030c7812 */ /* 0x000fe200078efcff */
[--C-:B------:R-:W-:Y:S01]  /*3e50*/  @!P4 IMAD.IADD R185, R185, 0x1, -R2.reuse ;  /* 0x00000001b9b9c824 */ /* 0x100fe200078e0a02 */
[C---:B------:R-:W-:Y:S01]  /*3e60*/  ISETP.GT.U32.AND P4, PT, R2.reuse, R183, PT ;  /* 0x000000b70200720c */ /* 0x040fe20003f84070 */
[----:B------:R-:W-:Y:S01]  /*3e70*/  @!P2 IMAD.MOV R181, RZ, RZ, -R181 ;  /* 0x000000ffffb5a224 */ /* 0x000fe200078e0ab5 */
[C---:B------:R-:W-:Y:S01]  /*3e80*/  ISETP.GT.U32.AND P2, PT, R2.reuse, R189, PT ;  /* 0x000000bd0200720c */ /* 0x040fe20003f44070 */
[----:B------:R-:W-:Y:S01]  /*3e90*/  @!P5 IMAD.MOV R177, RZ, RZ, -R177 ;  /* 0x000000ffffb1d224 */ /* 0x000fe200078e0ab1 */
[----:B------:R-:W-:Y:S01]  /*3ea0*/  ISETP.GE.AND P5, PT, R11, RZ, PT ;  /* 0x000000ff0b00720c */ /* 0x000fe20003fa6270 */
[----:B------:R-:W-:Y:S01]  /*3eb0*/  @!P3 IMAD.IADD R187, R187, 0x1, -R2 ;  /* 0x00000001bbbbb824 */ /* 0x000fe200078e0a02 */
[----:B------:R-:W-:Y:S01]  /*3ec0*/  ISETP.GT.U32.AND P3, PT, R2, R185, PT ;  /* 0x000000b90200720c */ /* 0x000fe20003f64070 */
[----:B------:R-:W-:Y:S01]  /*3ed0*/  IMAD.HI.U32 R6, R5, R191, RZ ;  /* 0x000000bf05067227 */ /* 0x000fe200078e00ff */
[----:B------:R-:W-:-:S02]  /*3ee0*/  IABS R197, R12 ;  /* 0x0000000c00c57213 */ /* 0x000fc40000000000 */
[----:B------:R-:W-:Y:S01]  /*3ef0*/  LOP3.LUT R11, R3, 0x128, RZ, 0xfc, !PT ;  /* 0x00000128030b7812 */ /* 0x000fe200078efcff */
[----:B------:R-:W-:Y:S01]  /*3f00*/  @!P0 IMAD.MOV R179, RZ, RZ, -R179 ;  /* 0x000000ffffb38224 */ /* 0x000fe200078e0ab3 */
[----:B------:R-:W-:Y:S01]  /*3f10*/  ISETP.GT.U32.AND P0, PT, R2, R187, PT ;  /* 0x000000bb0200720c */ /* 0x000fe20003f04070 */
[--C-:B------:R-:W-:Y:S01]  /*3f20*/  @!P4 IMAD.IADD R183, R183, 0x1, -R2.reuse ;  /* 0x00000001b7b7c824 */ /* 0x100fe200078e0a02 */
[----:B------:R-:W-:Y:S01]  /*3f30*/  IABS R195, R11 ;  /* 0x0000000b00c37213 */ /* 0x000fe20000000000 */
[----:B------:R-:W-:Y:S01]  /*3f40*/  @!P2 IMAD.IADD R189, R189, 0x1, -R2 ;  /* 0x00000001bdbda824 */ /* 0x000fe200078e0a02 */
[----:B------:R-:W-:Y:S01]  /*3f50*/  ISETP.GE.AND P1, PT, R14, RZ, PT ;  /* 0x000000ff0e00720c */ /* 0x000fe20003f26270 */
[----:B------:R-:W-:Y:S01]  /*3f60*/  IMAD.MOV R6, RZ, RZ, -R6 ;  /* 0x000000ffff067224 */ /* 0x000fe200078e0a06 */
[----:B------:R-:W-:Y:S01]  /*3f70*/  ISETP.GE.AND P4, PT, R10, RZ, PT ;  /* 0x000000ff0a00720c */ /* 0x000fe20003f86270 */
[----:B------:R-:W-:Y:S01]  /*3f80*/  @!P5 IMAD.MOV R183, RZ, RZ, -R183 ;  /* 0x000000ffffb7d224 */ /* 0x000fe200078e0ab7 */
[C---:B------:R-:W-:Y:S01]  /*3f90*/  ISETP.GT.U32.AND P5, PT, R2.reuse, R189, PT ;  /* 0x000000bd0200720c */ /* 0x040fe20003fa4070 */
[----:B------:R-:W-:Y:S01]  /*3fa0*/  IMAD R191, R2, R6, R191 ;  /* 0x0000000602bf7224 */ /* 0x000fe200078e02bf */
[----:B------:R-:W-:Y:S01]  /*3fb0*/  ISETP.GE.AND P2, PT, R11, RZ, PT ;  /* 0x000000ff0b00720c */ /* 0x000fe20003f46270 */
[----:B------:R-:W-:Y:S01]  /*3fc0*/  IMAD.HI.U32 R8, R5, R197, RZ ;  /* 0x000000c505087227 */ /* 0x000fe200078e00ff */
[----:B------:R-:W-:-:S02]  /*3fd0*/  LOP3.LUT R11, R3, 0x13c, RZ, 0xfc, !PT ;  /* 0x0000013c030b7812 */ /* 0x000fc400078efcff */
[----:B------:R-:W-:Y:S01]  /*3fe0*/  LOP3.LUT R10, R3, 0x138, RZ, 0xfc, !PT ;  /* 0x00000138030a7812 */ /* 0x000fe200078efcff */
[----:B------:R-:W-:Y:S01]  /*3ff0*/  @!P3 IMAD.IADD R185, R185, 0x1, -R2 ;  /* 0x00000001b9b9b824 */ /* 0x000fe200078e0a02 */
[C---:B------:R-:W-:Y:S01]  /*4000*/  ISETP.GT.U32.AND P3, PT, R2.reuse, R191, PT ;  /* 0x000000bf0200720c */ /* 0x040fe20003f64070 */
[----:B------:R-:W-:Y:S01]  /*4010*/  IMAD.MOV R8, RZ, RZ, -R8 ;  /* 0x000000ffff087224 */ /* 0x000fe200078e0a08 */
[----:B------:R-:W-:Y:S01]  /*4020*/  IABS R203, R11 ;  /* 0x0000000b00cb7213 */ /* 0x000fe20000000000 */
[----:B------:R-:W-:Y:S01]  /*4030*/  @!P0 IMAD.IADD R187, R187, 0x1, -R2 ;  /* 0x00000001bbbb8824 */ /* 0x000fe200078e0a02 */
[----:B------:R-:W-:Y:S01]  /*4040*/  ISETP.GE.AND P0, PT, R9, RZ, PT ;  /* 0x000000ff0900720c */ /* 0x000fe20003f06270 */
[----:B------:R-:W-:Y:S01]  /*4050*/  IMAD.HI.U32 R6, R5, R195, RZ ;  /* 0x000000c305067227 */ /* 0x000fe200078e00ff */
[C---:B------:R-:W-:Y:S02]  /*4060*/  LOP3.LUT R9, R3.reuse, 0x130, RZ, 0xfc, !PT ;  /* 0x0000013003097812 */ /* 0x040fe400078efcff */
[----:B------:R-:W-:Y:S01]  /*4070*/  IABS R205, R10 ;  /* 0x0000000a00cd7213 */ /* 0x000fe20000000000 */
[C---:B------:R-:W-:Y:S01]  /*4080*/  IMAD R197, R2.reuse, R8, R197 ;  /* 0x0000000802c57224 */ /* 0x040fe200078e02c5 */
[----:B------:R-:W-:Y:S01]  /*4090*/  IABS R193, R9 ;  /* 0x0000000900c17213 */ /* 0x000fe20000000000 */
[----:B------:R-:W-:Y:S01]  /*40a0*/  IMAD.MOV R6, RZ, RZ, -R6 ;  /* 0x000000ffff067224 */ /* 0x000fe200078e0a06 */
[----:B------:R-:W-:Y:S01]  /*40b0*/  LOP3.LUT R14, R3, 0x158, RZ, 0xfc, !PT ;  /* 0x00000158030e7812 */ /* 0x000fe200078efcff */
[--C-:B------:R-:W-:Y:S01]  /*40c0*/  @!P5 IMAD.IADD R189, R189, 0x1, -R2.reuse ;  /* 0x00000001bdbdd824 */ /* 0x100fe200078e0a02 */
[C---:B------:R-:W-:Y:S01]  /*40d0*/  ISETP.GT.U32.AND P5, PT, R2.reuse, R197, PT ;  /* 0x000000c50200720c */ /* 0x040fe20003fa4070 */
[----:B------:R-:W-:Y:S01]  /*40e0*/  IMAD R195, R2, R6, R195 ;  /* 0x0000000602c37224 */ /* 0x000fe200078e02c3 */
[----:B------:R-:W-:Y:S01]  /*40f0*/  IABS R217, R14 ;  /* 0x0000000e00d97213 */ /* 0x000fe20000000000 */
[----:B------:R-:W-:-:S02]  /*4100*/  @!P3 IMAD.IADD R191, R191, 0x1, -R2 ;  /* 0x00000001bfbfb824 */ /* 0x000fc400078e0a02 */
[----:B------:R-:W-:-:S03]  /*4110*/  IMAD.HI.U32 R6, R5, R193, RZ ;  /* 0x000000c105067227 */ /* 0x000fc600078e00ff */
[C---:B------:R-:W-:Y:S01]  /*4120*/  ISETP.GT.U32.AND P3, PT, R2.reuse, R191, PT ;  /* 0x000000bf0200720c */ /* 0x040fe20003f64070 */
[----:B------:R-:W-:Y:S01]  /*4130*/  @!P6 IMAD.MOV R185, RZ, RZ, -R185 ;  /* 0x000000ffffb9e224 */ /* 0x000fe200078e0ab9 */
[C---:B------:R-:W-:Y:S01]  /*4140*/  ISETP.GT.U32.AND P6, PT, R2.reuse, R195, PT ;  /* 0x000000c30200720c */ /* 0x040fe20003fc4070 */
[----:B------:R-:W-:Y:S02]  /*4150*/  IMAD.MOV R6, RZ, RZ, -R6 ;  /* 0x000000ffff067224 */ /* 0x000fe400078e0a06 */
[--C-:B------:R-:W-:Y:S02]  /*4160*/  @!P5 IMAD.IADD R197, R197, 0x1, -R2.reuse ;  /* 0x00000001c5c5d824 */ /* 0x100fe400078e0a02 */
[C---:B------:R-:W-:Y:S01]  /*4170*/  IMAD R193, R2.reuse, R6, R193 ;  /* 0x0000000602c17224 */ /* 0x040fe200078e02c1 */
[----:B------:R-:W-:Y:S01]  /*4180*/  LOP3.LUT R6, R3, 0x134, RZ, 0xfc, !PT ;  /* 0x0000013403067812 */ /* 0x000fe200078efcff */
[----:B------:R-:W-:Y:S01]  /*4190*/  @!P1 IMAD.MOV R187, RZ, RZ, -R187 ;  /* 0x000000ffffbb9224 */ /* 0x000fe200078e0abb */
[----:B------:R-:W-:Y:S01]  /*41a0*/  ISETP.GT.U32.AND P5, PT, R2, R197, PT ;  /* 0x000000c50200720c */ /* 0x000fe20003fa4070 */
[----:B------:R-:W-:Y:S01]  /*41b0*/  @!P4 IMAD.MOV R189, RZ, RZ, -R189 ;  /* 0x000000ffffbdc224 */ /* 0x000fe200078e0abd */
[----:B------:R-:W-:Y:S01]  /*41c0*/  IABS R199, R6 ;  /* 0x0000000600c77213 */ /* 0x000fe20000000000 */
[--C-:B------:R-:W-:Y:S01]  /*41d0*/  @!P3 IMAD.IADD R191, R191, 0x1, -R2.reuse ;  /* 0x00000001bfbfb824 */ /* 0x100fe200078e0a02 */
[----:B------:R-:W-:Y:S01]  /*41e0*/  ISETP.GE.AND P1, PT, R12, RZ, PT ;  /* 0x000000ff0c00720c */ /* 0x000fe20003f26270 */
[----:B------:R-:W-:Y:S01]  /*41f0*/  @!P6 IMAD.IADD R195, R195, 0x1, -R2 ;  /* 0x00000001c3c3e824 */ /* 0x000fe200078e0a02 */
[----:B------:R-:W-:Y:S01]  /*4200*/  ISETP.GE.AND P6, PT, R6, RZ, PT ;  /* 0x000000ff0600720c */ /* 0x000fe20003fc6270 */
[----:B------:R-:W-:Y:S01]  /*4210*/  IMAD.HI.U32 R6, R5, R199, RZ ;  /* 0x000000c705067227 */ /* 0x000fe200078e00ff */
[----:B------:R-:W-:-:S02]  /*4220*/  ISETP.GE.AND P3, PT, R9, RZ, PT ;  /* 0x000000ff0900720c */ /* 0x000fc40003f66270 */
[C---:B------:R-:W-:Y:S01]  /*4230*/  ISETP.GT.U32.AND P4, PT, R2.reuse, R195, PT ;  /* 0x000000c30200720c */ /* 0x040fe20003f84070 */
[----:B------:R-:W-:Y:S01]  /*4240*/  @!P0 IMAD.MOV R191, RZ, RZ, -R191 ;  /* 0x000000ffffbf8224 */ /* 0x000fe200078e0abf */
[C---:B------:R-:W-:Y:S01]  /*4250*/  ISETP.GT.U32.AND P0, PT, R2.reuse, R193, PT ;  /* 0x000000c10200720c */ /* 0x040fe20003f04070 */
[----:B------:R-:W-:Y:S01]  /*4260*/  IMAD.MOV R6, RZ, RZ, -R6 ;  /* 0x000000ffff067224 */ /* 0x000fe200078e0a06 */
[----:B------:R-:W-:Y:S01]  /*4270*/  LOP3.LUT R12, R3, 0x14c, RZ, 0xfc, !PT ;  /* 0x0000014c030c7812 */ /* 0x000fe200078efcff */
[----:B------:R-:W-:Y:S01]  /*4280*/  @!P5 IMAD.IADD R197, R197, 0x1, -R2 ;  /* 0x00000001c5c5d824 */ /* 0x000fe200078e0a02 */
[----:B------:R-:W-:Y:S01]  /*4290*/  ISETP.GE.AND P5, PT, R11, RZ, PT ;  /* 0x000000ff0b00720c */ /* 0x000fe20003fa6270 */
[C---:B------:R-:W-:Y:S01]  /*42a0*/  IMAD R199, R2.reuse, R6, R199 ;  /* 0x0000000602c77224 */ /* 0x040fe200078e02c7 */
[C---:B------:R-:W-:Y:S01]  /*42b0*/  LOP3.LUT R6, R3.reuse, 0x140, RZ, 0xfc, !PT ;  /* 0x0000014003067812 */ /* 0x040fe200078efcff */
[----:B------:R-:W-:Y:S01]  /*42c0*/  @!P1 IMAD.MOV R197, RZ, RZ, -R197 ;  /* 0x000000ffffc59224 */ /* 0x000fe200078e0ac5 */
[----:B------:R-:W-:Y:S01]  /*42d0*/  LOP3.LUT R11, R3, 0x148, RZ, 0xfc, !PT ;  /* 0x00000148030b7812 */ /* 0x000fe200078efcff */
[----:B------:R-:W-:Y:S01]  /*42e0*/  IMAD.HI.U32 R9, R5, R203, RZ ;  /* 0x000000cb05097227 */ /* 0x000fe200078e00ff */
[----:B------:R-:W-:-:S02]  /*42f0*/  ISETP.GT.U32.AND P1, PT, R2, R199, PT ;  /* 0x000000c70200720c */ /* 0x000fc40003f24070 */
[----:B------:R-:W-:Y:S01]  /*4300*/  IABS R207, R6 ;  /* 0x0000000600cf7213 */ /* 0x000fe20000000000 */
[--C-:B------:R-:W-:Y:S01]  /*4310*/  @!P0 IMAD.IADD R193, R193, 0x1, -R2.reuse ;  /* 0x00000001c1c18824 */ /* 0x100fe200078e0a02 */
[----:B------:R-:W-:Y:S01]  /*4320*/  IABS R201, R11 ;  /* 0x0000000b00c97213 */ /* 0x000fe20000000000 */
[----:B------:R-:W-:Y:S01]  /*4330*/  @!P4 IMAD.IADD R195, R195, 0x1, -R2 ;  /* 0x00000001c3c3c824 */ /* 0x000fe200078e0a02 */
[----:B------:R-:W-:Y:S01]  /*4340*/  ISETP.GE.AND P4, PT, R10, RZ, PT ;  /* 0x000000ff0a00720c */ /* 0x000fe20003f86270 */
[----:B------:R-:W-:Y:S01]  /*4350*/  IMAD.MOV R9, RZ, RZ, -R9 ;  /* 0x000000ffff097224 */ /* 0x000fe200078e0a09 */
[----:B------:R-:W-:Y:S01]  /*4360*/  ISETP.GT.U32.AND P0, PT, R2, R193, PT ;  /* 0x000000c10200720c */ /* 0x000fe20003f04070 */
[----:B------:R-:W-:Y:S01]  /*4370*/  @!P2 IMAD.MOV R195, RZ, RZ, -R195 ;  /* 0x000000ffffc3a224 */ /* 0x000fe200078e0ac3 */
[----:B------:R-:W-:Y:S01]  /*4380*/  ISETP.GE.AND P2, PT, R6, RZ, PT ;  /* 0x000000ff0600720c */ /* 0x000fe20003f46270 */
[----:B------:R-:W-:Y:S01]  /*4390*/  IMAD.HI.U32 R6, R5, R207, RZ ;  /* 0x000000cf05067227 */ /* 0x000fe200078e00ff */
[----:B------:R-:W-:-:S02]  /*43a0*/  IABS R211, R12 ;  /* 0x0000000c00d37213 */ /* 0x000fc40000000000 */
[----:B------:R-:W-:Y:S01]  /*43b0*/  LOP3.LUT R10, R3, 0x144, RZ, 0xfc, !PT ;  /* 0x00000144030a7812 */ /* 0x000fe200078efcff */
[--C-:B------:R-:W-:Y:S02]  /*43c0*/  @!P1 IMAD.IADD R199, R199, 0x1, -R2.reuse ;  /* 0x00000001c7c79824 */ /* 0x100fe400078e0a02 */
[----:B------:R-:W-:Y:S01]  /*43d0*/  IMAD.HI.U32 R8, R5, R205, RZ ;  /* 0x000000cd05087227 */ /* 0x000fe200078e00ff */
[----:B------:R-:W-:Y:S02]  /*43e0*/  IABS R209, R10 ;  /* 0x0000000a00d17213 */ /* 0x000fe40000000000 */
[C---:B------:R-:W-:Y:S01]  /*43f0*/  ISETP.GT.U32.AND P1, PT, R2.reuse, R199, PT ;  /* 0x000000c70200720c */ /* 0x040fe20003f24070 */
[----:B------:R-:W-:Y:S02]  /*4400*/  IMAD R203, R2, R9, R203 ;  /* 0x0000000902cb7224 */ /* 0x000fe400078e02cb */
[----:B------:R-:W-:Y:S02]  /*4410*/  @!P0 IMAD.IADD R193, R193, 0x1, -R2 ;  /* 0x00000001c1c18824 */ /* 0x000fe400078e0a02 */
[----:B------:R-:W-:-:S02]  /*4420*/  IMAD.MOV R6, RZ, RZ, -R6 ;  /* 0x000000ffff067224 */ /* 0x000fc400078e0a06 */
[----:B------:R-:W-:Y:S02]  /*4430*/  IMAD.MOV R8, RZ, RZ, -R8 ;  /* 0x000000ffff087224 */ /* 0x000fe400078e0a08 */
[----:B------:R-:W-:Y:S01]  /*4440*/  @!P3 IMAD.MOV R193, RZ, RZ, -R193 ;  /* 0x000000ffffc1b224 */ /* 0x000fe200078e0ac1 */
[C---:B------:R-:W-:Y:S01]  /*4450*/  ISETP.GT.U32.AND P3, PT, R2.reuse, R203, PT ;  /* 0x000000cb0200720c */ /* 0x040fe20003f64070 */
[C---:B------:R-:W-:Y:S02]  /*4460*/  IMAD R207, R2.reuse, R6, R207 ;  /* 0x0000000602cf7224 */ /* 0x040fe400078e02cf */
[C---:B------:R-:W-:Y:S02]  /*4470*/  IMAD R205, R2.reuse, R8, R205 ;  /* 0x0000000802cd7224 */ /* 0x040fe400078e02cd */
[----:B------:R-:W-:Y:S01]  /*4480*/  @!P1 IMAD.IADD R199, R199, 0x1, -R2 ;  /* 0x00000001c7c79824 */ /* 0x000fe200078e0a02 */
[C---:B------:R-:W-:Y:S01]  /*4490*/  ISETP.GT.U32.AND P1, PT, R2.reuse, R207, PT ;  /* 0x000000cf0200720c */ /* 0x040fe20003f24070 */
[----:B------:R-:W-:Y:S01]  /*44a0*/  IMAD.HI.U32 R9, R5, R201, RZ ;  /* 0x000000c905097227 */ /* 0x000fe200078e00ff */
[----:B------:R-:W-:-:S03]  /*44b0*/  ISETP.GT.U32.AND P0, PT, R2, R205, PT ;  /* 0x000000cd0200720c */ /* 0x000fc60003f04070 */
[----:B------:R-:W-:Y:S02]  /*44c0*/  IMAD.MOV R9, RZ, RZ, -R9 ;  /* 0x000000ffff097224 */ /* 0x000fe400078e0a09 */
[----:B------:R-:W-:Y:S02]  /*44d0*/  @!P3 IMAD.IADD R203, R203, 0x1, -R2 ;  /* 0x00000001cbcbb824 */ /* 0x000fe400078e0a02 */
[----:B------:R-:W-:Y:S01]  /*44e0*/  IMAD R201, R2, R9, R201 ;  /* 0x0000000902c97224 */ /* 0x000fe200078e02c9 */
[----:B------:R-:W-:Y:S01]  /*44f0*/  LOP3.LUT R9, R3, 0x154, RZ, 0xfc, !PT ;  /* 0x0000015403097812 */ /* 0x000fe200078efcff */
[----:B------:R-:W-:-:S03]  /*4500*/  IMAD.HI.U32 R6, R5, R211, RZ ;  /* 0x000000d305067227 */ /* 0x000fc600078e00ff */
[C---:B------:R-:W-:Y:S01]  /*4510*/  ISETP.GT.U32.AND P3, PT, R2.reuse, R201, PT ;  /* 0x000000c90200720c */ /* 0x040fe20003f64070 */
[--C-:B------:R-:W-:Y:S01]  /*4520*/  @!P1 IMAD.IADD R207, R207, 0x1, -R2.reuse ;  /* 0x00000001cfcf9824 */ /* 0x100fe200078e0a02 */
[C---:B------:R-:W-:Y:S01]  /*4530*/  ISETP.GT.U32.AND P1, PT, R2.reuse, R203, PT ;  /* 0x000000cb0200720c */ /* 0x040fe20003f24070 */
[----:B------:R-:W-:Y:S01]  /*4540*/  @!P0 IMAD.IADD R205, R205, 0x1, -R2 ;  /* 0x00000001cdcd8824 */ /* 0x000fe200078e0a02 */
[----:B------:R-:W-:Y:S01]  /*4550*/  IABS R215, R9 ;  /* 0x0000000900d77213 */ /* 0x000fe20000000000 */
[----:B------:R-:W-:Y:S02]  /*4560*/  IMAD.MOV R6, RZ, RZ, -R6 ;  /* 0x000000ffff067224 */ /* 0x000fe400078e0a06 */
[----:B------:R-:W-:Y:S01]  /*4570*/  IMAD.HI.U32 R8, R5, R209, RZ ;  /* 0x000000d105087227 */ /* 0x000fe200078e00ff */
[----:B------:R-:W-:-:S03]  /*4580*/  ISETP.GT.U32.AND P0, PT, R2, R205, PT ;  /* 0x000000cd0200720c */ /* 0x000fc60003f04070 */
[C---:B------:R-:W-:Y:S02]  /*4590*/  IMAD R211, R2.reuse, R6, R211 ;  /* 0x0000000602d37224 */ /* 0x040fe400078e02d3 */
[----:B------:R-:W-:Y:S02]  /*45a0*/  IMAD.MOV R8, RZ, RZ, -R8 ;  /* 0x000000ffff087224 */ /* 0x000fe400078e0a08 */
[--C-:B------:R-:W-:Y:S01]  /*45b0*/  @!P1 IMAD.IADD R203, R203, 0x1, -R2.reuse ;  /* 0x00000001cbcb9824 */ /* 0x100fe200078e0a02 */
[C---:B------:R-:W-:Y:S01]  /*45c0*/  ISETP.GT.U32.AND P1, PT, R2.reuse, R211, PT ;  /* 0x000000d30200720c */ /* 0x040fe20003f24070 */
[C---:B------:R-:W-:Y:S02]  /*45d0*/  IMAD R209, R2.reuse, R8, R209 ;  /* 0x0000000802d17224 */ /* 0x040fe400078e02d1 */
[--C-:B------:R-:W-:Y:S02]  /*45e0*/  @!P3 IMAD.IADD R201, R201, 0x1, -R2.reuse ;  /* 0x00000001c9c9b824 */ /* 0x100fe400078e0a02 */
[----:B------:R-:W-:Y:S01]  /*45f0*/  @!P0 IMAD.IADD R205, R205, 0x1, -R2 ;  /* 0x00000001cdcd8824 */ /* 0x000fe200078e0a02 */
[C---:B------:R-:W-:Y:S01]  /*4600*/  ISETP.GT.U32.AND P0, PT, R2.reuse, R209, PT ;  /* 0x000000d10200720c */ /* 0x040fe20003f04070 */
[----:B------:R-:W-:Y:S01]  /*4610*/  IMAD.HI.U32 R8, R5, R213, RZ ;  /* 0x000000d505087227 */ /* 0x000fe200078e00ff */
[----:B------:R-:W-:-:S03]  /*4620*/  ISETP.GT.U32.AND P3, PT, R2, R201, PT ;  /* 0x000000c90200720c */ /* 0x000fc60003f64070 */
[----:B------:R-:W-:-:S04]  /*4630*/  IMAD.HI.U32 R6, R5, R215, RZ ;  /* 0x000000d705067227 */ /* 0x000fc800078e00ff */
[----:B------:R-:W-:Y:S02]  /*4640*/  IMAD.MOV R8, RZ, RZ, -R8 ;  /* 0x000000ffff087224 */ /* 0x000fe400078e0a08 */
[----:B------:R-:W-:Y:S02]  /*4650*/  IMAD.MOV R6, RZ, RZ, -R6 ;  /* 0x000000ffff067224 */ /* 0x000fe400078e0a06 */
[----:B------:R-:W-:Y:S01]  /*4660*/  @!P1 IMAD.IADD R211, R211, 0x1, -R2 ;  /* 0x00000001d3d39824 */ /* 0x000fe200078e0a02 */
[----:B------:R-:W-:Y:S01]  /*4670*/  ISETP.GE.AND P1, PT, R11, RZ, PT ;  /* 0x000000ff0b00720c */ /* 0x000fe20003f26270 */
[----:B------:R-:W-:Y:S01]  /*4680*/  IMAD R213, R2, R8, R213 ;  /* 0x0000000802d57224 */ /* 0x000fe200078e02d5 */
[----:B------:R-:W-:Y:S01]  /*4690*/  LOP3.LUT R11, R3, 0x174, RZ, 0xfc, !PT ;  /* 0x00000174030b7812 */ /* 0x000fe200078efcff */
[----:B------:R-:W-:-:S03]  /*46a0*/  IMAD.HI.U32 R8, R5, R219, RZ ;  /* 0x000000db05087227 */ /* 0x000fc600078e00ff */
[----:B------:R-:W-:Y:S01]  /*46b0*/  IABS R231, R11 ;  /* 0x0000000b00e77213 */ /* 0x000fe20000000000 */
[C---:B------:R-:W-:Y:S02]  /*46c0*/  IMAD R215, R2.reuse, R6, R215 ;  /* 0x0000000602d77224 */ /* 0x040fe400078e02d7 */
[----:B------:R-:W-:Y:S01]  /*46d0*/  @!P0 IMAD.IADD R209, R209, 0x1, -R2 ;  /* 0x00000001d1d18824 */ /* 0x000fe200078e0a02 */
[C---:B------:R-:W-:Y:S01]  /*46e0*/  ISETP.GT.U32.AND P0, PT, R2.reuse, R207, PT ;  /* 0x000000cf0200720c */ /* 0x040fe20003f04070 */
[----:B------:R-:W-:Y:S02]  /*46f0*/  IMAD.MOV R8, RZ, RZ, -R8 ;  /* 0x000000ffff087224 */ /* 0x000fe400078e0a08 */
[----:B------:R-:W-:Y:S01]  /*4700*/  @!P3 IMAD.IADD R201, R201, 0x1, -R2 ;  /* 0x00000001c9c9b824 */ /* 0x000fe200078e0a02 */
[C---:B------:R-:W-:Y:S01]  /*4710*/  ISETP.GT.U32.AND P3, PT, R2.reuse, R215, PT ;  /* 0x000000d70200720c */ /* 0x040fe20003f64070 */
[----:B------:R-:W-:Y:S01]  /*4720*/  @!P6 IMAD.MOV R199, RZ, RZ, -R199 ;  /* 0x000000ffffc7e224 */ /* 0x000fe200078e0ac7 */
[C---:B------:R-:W-:Y:S01]  /*4730*/  ISETP.GT.U32.AND P6, PT, R2.reuse, R209, PT ;  /* 0x000000d10200720c */ /* 0x040fe20003fc4070 */
[----:B------:R-:W-:Y:S01]  /*4740*/  IMAD R219, R2, R8, R219 ;  /* 0x0000000802db7224 */ /* 0x000fe200078e02db */
[----:B------:R-:W-:Y:S01]  /*4750*/  LOP3.LUT R8, R3, 0x168, RZ, 0xfc, !PT ;  /* 0x0000016803087812 */ /* 0x000fe200078efcff */
[----:B------:R-:W-:-:S02]  /*4760*/  @!P1 IMAD.MOV R201, RZ, RZ, -R201 ;  /* 0x000000ffffc99224 */ /* 0x000fc400078e0ac9 */
[----:B------:R-:W-:Y:S01]  /*4770*/  IMAD.HI.U32 R6, R5, R217, RZ ;  /* 0x000000d905067227 */ /* 0x000fe200078e00ff */
[C---:B------:R-:W-:Y:S02]  /*4780*/  ISETP.GT.U32.AND P1, PT, R2.reuse, R219, PT ;  /* 0x000000db0200720c */ /* 0x040fe40003f24070 */
[----:B------:R-:W-:Y:S01]  /*4790*/  IABS R225, R8 ;  /* 0x0000000800e17213 */ /* 0x000fe20000000000 */
[--C-:B------:R-:W-:Y:S01]  /*47a0*/  @!P0 IMAD.IADD R207, R207, 0x1, -R2.reuse ;  /* 0x00000001cfcf8824 */ /* 0x100fe200078e0a02 */
[C---:B------:R-:W-:Y:S01]  /*47b0*/  ISETP.GT.U32.AND P0, PT, R2.reuse, R213, PT ;  /* 0x000000d50200720c */ /* 0x040fe20003f04070 */
[--C-:B------:R-:W-:Y:S01]  /*47c0*/  @!P3 IMAD.IADD R215, R215, 0x1, -R2.reuse ;  /* 0x00000001d7d7b824 */ /* 0x100fe200078e0a02 */
[----:B------:R-:W-:Y:S01]  /*47d0*/  ISETP.GT.U32.AND P3, PT, R2, R211, PT ;  /* 0x000000d30200720c */ /* 0x000fe20003f64070 */
[----:B------:R-:W-:Y:S01]  /*47e0*/  @!P6 IMAD.IADD R209, R209, 0x1, -R2 ;  /* 0x00000001d1d1e824 */ /* 0x000fe200078e0a02 */
[----:B------:R-:W-:Y:S01]  /*47f0*/  ISETP.GE.AND P6, PT, R10, RZ, PT ;  /* 0x000000ff0a00720c */ /* 0x000fe20003fc6270 */
[----:B------:R-:W-:Y:S01]  /*4800*/  IMAD.MOV R6, RZ, RZ, -R6 ;  /* 0x000000ffff067224 */ /* 0x000fe200078e0a06 */
[----:B------:R-:W-:Y:S01]  /*4810*/  LOP3.LUT R10, R3, 0x160, RZ, 0xfc, !PT ;  /* 0x00000160030a7812 */ /* 0x000fe200078efcff */
[----:B------:R-:W-:-:S02]  /*4820*/  @!P2 IMAD.MOV R207, RZ, RZ, -R207 ;  /* 0x000000ffffcfa224 */ /* 0x000fc400078e0acf */
[C---:B------:R-:W-:Y:S01]  /*4830*/  IMAD R217, R2.reuse, R6, R217 ;  /* 0x0000000602d97224 */ /* 0x040fe200078e02d9 */
[----:B------:R-:W-:Y:S01]  /*4840*/  IABS R221, R10 ;  /* 0x0000000a00dd7213 */ /* 0x000fe20000000000 */
[--C-:B------:R-:W-:Y:S02]  /*4850*/  @!P1 IMAD.IADD R219, R219, 0x1, -R2.reuse ;  /* 0x00000001dbdb9824 */ /* 0x100fe400078e0a02 */
[----:B------:R-:W-:Y:S01]  /*4860*/  @!P5 IMAD.MOV R203, RZ, RZ, -R203 ;  /* 0x000000ffffcbd224 */ /* 0x000fe200078e0acb */
[C---:B------:R-:W-:Y:S01]  /*4870*/  ISETP.GT.U32.AND P2, PT, R2.reuse, R217, PT ;  /* 0x000000d90200720c */ /* 0x040fe20003f44070 */
[----:B------:R-:W-:Y:S01]  /*4880*/  IMAD.HI.U32 R6, R5, R221, RZ ;  /* 0x000000dd05067227 */ /* 0x000fe200078e00ff */
[C---:B------:R-:W-:Y:S02]  /*4890*/  ISETP.GT.U32.AND P5, PT, R2.reuse, R215, PT ;  /* 0x000000d70200720c */ /* 0x040fe40003fa4070 */
[----:B------:R-:W-:Y:S01]  /*48a0*/  ISETP.GT.U32.AND P1, PT, R2, R219, PT ;  /* 0x000000db0200720c */ /* 0x000fe20003f24070 */
[--C-:B------:R-:W-:Y:S01]  /*48b0*/  @!P0 IMAD.IADD R213, R213, 0x1, -R2.reuse ;  /* 0x00000001d5d58824 */ /* 0x100fe200078e0a02 */
[----:B------:R-:W-:Y:S01]  /*48c0*/  ISETP.GE.AND P0, PT, R12, RZ, PT ;  /* 0x000000ff0c00720c */ /* 0x000fe20003f06270 */
[----:B------:R-:W-:Y:S01]  /*48d0*/  @!P3 IMAD.IADD R211, R211, 0x1, -R2 ;  /* 0x00000001d3d3b824 */ /* 0x000fe200078e0a02 */
[----:B------:R-:W-:Y:S01]  /*48e0*/  ISETP.GE.AND P3, PT, R9, RZ, PT ;  /* 0x000000ff0900720c */ /* 0x000fe20003f66270 */
[----:B------:R-:W-:Y:S01]  /*48f0*/  IMAD.MOV R6, RZ, RZ, -R6 ;  /* 0x000000ffff067224 */ /* 0x000fe200078e0a06 */
[C---:B------:R-:W-:Y:S01]  /*4900*/  LOP3.LUT R9, R3.reuse, 0x16c, RZ, 0xfc, !PT ;  /* 0x0000016c03097812 */ /* 0x040fe200078efcff */
[----:B------:R-:W-:Y:S01]  /*4910*/  @!P4 IMAD.MOV R205, RZ, RZ, -R205 ;  /* 0x000000ffffcdc224 */ /* 0x000fe200078e0acd */
[C---:B------:R-:W-:Y:S01]  /*4920*/  ISETP.GT.U32.AND P4, PT, R2.reuse, R213, PT ;  /* 0x000000d50200720c */ /* 0x040fe20003f84070 */
[C---:B------:R-:W-:Y:S01]  /*4930*/  IMAD R221, R2.reuse, R6, R221 ;  /* 0x0000000602dd7224 */ /* 0x040fe200078e02dd */
[----:B------:R-:W-:Y:S01]  /*4940*/  LOP3.LUT R6, R3, 0x164, RZ, 0xfc, !PT ;  /* 0x0000016403067812 */ /* 0x000fe200078efcff */
[----:B------:R-:W-:Y:S01]  /*4950*/  @!P6 IMAD.MOV R209, RZ, RZ, -R209 ;  /* 0x000000ffffd1e224 */ /* 0x000fe200078e0ad1 */
[----:B------:R-:W-:Y:S01]  /*4960*/  ISETP.GE.AND P6, PT, R13, RZ, PT ;  /* 0x000000ff0d00720c */ /* 0x000fe20003fc6270 */
[--C-:B------:R-:W-:Y:S01]  /*4970*/  @!P2 IMAD.IADD R217, R217, 0x1, -R2.reuse ;  /* 0x00000001d9d9a824 */ /* 0x100fe200078e0a02 */
[----:B------:R-:W-:Y:S01]  /*4980*/  IABS R223, R6 ;  /* 0x0000000600df7213 */ /* 0x000fe20000000000 */
[--C-:B------:R-:W-:Y:S01]  /*4990*/  @!P5 IMAD.IADD R215, R215, 0x1, -R2.reuse ;  /* 0x00000001d7d7d824 */ /* 0x100fe200078e0a02 */
[----:B------:R-:W-:Y:S01]  /*49a0*/  ISETP.GE.AND P5, PT, R15, RZ, PT ;  /* 0x000000ff0f00720c */ /* 0x000fe20003fa6270 */
[----:B------:R-:W-:Y:S01]  /*49b0*/  @!P1 IMAD.IADD R219, R219, 0x1, -R2 ;  /* 0x00000001dbdb9824 */ /* 0x000fe200078e0a02 */
[C---:B------:R-:W-:Y:S01]  /*49c0*/  ISETP.GT.U32.AND P1, PT, R2.reuse, R221, PT ;  /* 0x000000dd0200720c */ /* 0x040fe20003f24070 */
[----:B------:R-:W-:Y:S01]  /*49d0*/  @!P0 IMAD.MOV R211, RZ, RZ, -R211 ;  /* 0x000000ffffd38224 */ /* 0x000fe200078e0ad3 */
[----:B------:R-:W-:Y:S01]  /*49e0*/  ISETP.GT.U32.AND P0, PT, R2, R217, PT ;  /* 0x000000d90200720c */ /* 0x000fe20003f04070 */
[----:B------:R-:W-:Y:S01]  /*49f0*/  @!P3 IMAD.MOV R215, RZ, RZ, -R215 ;  /* 0x000000ffffd7b224 */ /* 0x000fe200078e0ad7 */
[----:B------:R-:W-:Y:S01]  /*4a00*/  ISETP.GE.AND P3, PT, R8, RZ, PT ;  /* 0x000000ff0800720c */ /* 0x000fe20003f66270 */
[----:B------:R-:W-:Y:S01]  /*4a10*/  IMAD.HI.U32 R8, R5, R225, RZ ;  /* 0x000000e105087227 */ /* 0x000fe200078e00ff */
[----:B------:R-:W-:-:S02]  /*4a20*/  IABS R227, R9 ;  /* 0x0000000900e37213 */ /* 0x000fc40000000000 */
[----:B------:R-:W-:Y:S01]  /*4a30*/  ISETP.GE.AND P2, PT, R10, RZ, PT ;  /* 0x000000ff0a00720c */ /* 0x000fe20003f46270 */
[----:B------:R-:W-:Y:S01]  /*4a40*/  @!P4 IMAD.IADD R213, R213, 0x1, -R2 ;  /* 0x00000001d5d5c824 */ /* 0x000fe200078e0a02 */
[----:B------:R-:W-:Y:S01]  /*4a50*/  LOP3.LUT R10, R3, 0x170, RZ, 0xfc, !PT ;  /* 0x00000170030a7812 */ /* 0x000fe200078efcff */
[----:B------:R-:W-:Y:S01]  /*4a60*/  IMAD.MOV R8, RZ, RZ, -R8 ;  /* 0x000000ffff087224 */ /* 0x000fe200078e0a08 */
[----:B------:R-:W-:Y:S01]  /*4a70*/  ISETP.GE.AND P4, PT, R14, RZ, PT ;  /* 0x000000ff0e00720c */ /* 0x000fe20003f86270 */
[----:B------:R-:W-:Y:S01]  /*4a80*/  @!P6 IMAD.MOV R213, RZ, RZ, -R213 ;  /* 0x000000ffffd5e224 */ /* 0x000fe200078e0ad5 */
[----:B------:R-:W-:Y:S01]  /*4a90*/  ISETP.GE.AND P6, PT, R6, RZ, PT ;  /* 0x000000ff0600720c */ /* 0x000fe20003fc6270 */
[----:B------:R-:W-:Y:S01]  /*4aa0*/  IMAD R225, R2, R8, R225 ;  /* 0x0000000802e17224 */ /* 0x000fe200078e02e1 */
[----:B------:R-:W-:Y:S01]  /*4ab0*/  IABS R229, R10 ;  /* 0x0000000a00e57213 */ /* 0x000fe20000000000 */
[----:B------:R-:W-:Y:S01]  /*4ac0*/  @!P1 IMAD.IADD R221, R221, 0x1, -R2 ;  /* 0x00000001dddd9824 */ /* 0x000fe200078e0a02 */
[----:B------:R-:W-:Y:S01]  /*4ad0*/  LOP3.LUT R12, R3, 0x17c, RZ, 0xfc, !PT ;  /* 0x0000017c030c7812 */ /* 0x000fe200078efcff */
[----:B------:R-:W-:Y:S01]  /*4ae0*/  IMAD.HI.U32 R6, R5, R223, RZ ;  /* 0x000000df05067227 */ /* 0x000fe200078e00ff */
[----:B------:R-:W-:-:S02]  /*4af0*/  LOP3.LUT R13, R3, 0x180, RZ, 0xfc, !PT ;  /* 0x00000180030d7812 */ /* 0x000fc400078efcff */
[C---:B------:R-:W-:Y:S01]  /*4b00*/  ISETP.GT.U32.AND P1, PT, R2.reuse, R221, PT ;  /* 0x000000dd0200720c */ /* 0x040fe20003f24070 */
[----:B------:R-:W-:Y:S01]  /*4b10*/  @!P0 IMAD.IADD R217, R217, 0x1, -R2 ;  /* 0x00000001d9d98824 */ /* 0x000fe200078e0a02 */
[----:B------:R-:W-:Y:S01]  /*4b20*/  ISETP.GE.AND P0, PT, R9, RZ, PT ;  /* 0x000000ff0900720c */ /* 0x000fe20003f06270 */
[----:B------:R-:W-:Y:S01]  /*4b30*/  @!P5 IMAD.MOV R219, RZ, RZ, -R219 ;  /* 0x000000ffffdbd224 */ /* 0x000fe200078e0adb */
[C---:B------:R-:W-:Y:S01]  /*4b40*/  ISETP.GT.U32.AND P5, PT, R2.reuse, R225, PT ;  /* 0x000000e10200720c */ /* 0x040fe20003fa4070 */
[----:B------:R-:W-:Y:S01]  /*4b50*/  IMAD.MOV R9, RZ, RZ, -R6 ;  /* 0x000000ffff097224 */ /* 0x000fe200078e0a06 */
[----:B------:R-:W-:Y:S01]  /*4b60*/  IABS R235, R12 ;  /* 0x0000000c00eb7213 */ /* 0x000fe20000000000 */
[----:B------:R-:W-:Y:S01]  /*4b70*/  IMAD.HI.U32 R6, R5, R227, RZ ;  /* 0x000000e305067227 */ /* 0x000fe200078e00ff */
[----:B------:R-:W-:Y:S02]  /*4b80*/  IABS R237, R13 ;  /* 0x0000000d00ed7213 */ /* 0x000fe40000000000 */
[C---:B------:R-:W-:Y:S01]  /*4b90*/  LOP3.LUT R14, R3.reuse, 0x184, RZ, 0xfc, !PT ;  /* 0x00000184030e7812 */ /* 0x040fe200078efcff */
[----:B------:R-:W-:Y:S01]  /*4ba0*/  IMAD R223, R2, R9, R223 ;  /* 0x0000000902df7224 */ /* 0x000fe200078e02df */
[----:B------:R-:W-:Y:S01]  /*4bb0*/  LOP3.LUT R15, R3, 0x1a8, RZ, 0xfc, !PT ;  /* 0x000001a8030f7812 */ /* 0x000fe200078efcff */
[----:B------:R-:W-:Y:S01]  /*4bc0*/  IMAD.MOV R9, RZ, RZ, -R6 ;  /* 0x000000ffff097224 */ /* 0x000fe200078e0a06 */
[----:B------:R-:W-:Y:S01]  /*4bd0*/  IABS R239, R14 ;  /* 0x0000000e00ef7213 */ /* 0x000fe20000000000 */
[----:B------:R-:W-:Y:S01]  /*4be0*/  IMAD.HI.U32 R6, R5, R229, RZ ;  /* 0x000000e505067227 */ /* 0x000fe200078e00ff */
[----:B------:R-:W-:-:S03]  /*4bf0*/  IABS R28, R15 ;  /* 0x0000000f001c7213 */ /* 0x000fc60000000000 */
[C---:B------:R-:W-:Y:S01]  /*4c00*/  IMAD R227, R2.reuse, R9, R227 ;  /* 0x0000000902e37224 */ /* 0x040fe200078e02e3 */
[----:B------:R-:W-:Y:S01]  /*4c10*/  LOP3.LUT R9, R3, 0x178, RZ, 0xfc, !PT ;  /* 0x0000017803097812 */ /* 0x000fe200078efcff */
[--C-:B------:R-:W-:Y:S02]  /*4c20*/  @!P1 IMAD.IADD R221, R221, 0x1, -R2.reuse ;  /* 0x00000001dddd9824 */ /* 0x100fe400078e0a02 */
[----:B------:R-:W-:Y:S01]  /*4c30*/  @!P5 IMAD.IADD R225, R225, 0x1, -R2 ;  /* 0x00000001e1e1d824 */ /* 0x000fe200078e0a02 */
[----:B------:R-:W-:Y:S01]  /*4c40*/  IABS R233, R9 ;  /* 0x0000000900e97213 */ /* 0x000fe20000000000 */
[----:B------:R-:W-:Y:S01]  /*4c50*/  IMAD.MOV R6, RZ, RZ, -R6 ;  /* 0x000000ffff067224 */ /* 0x000fe200078e0a06 */
[C---:B------:R-:W-:Y:S01]  /*4c60*/  ISETP.GT.U32.AND P1, PT, R2.reuse, R227, PT ;  /* 0x000000e30200720c */ /* 0x040fe20003f24070 */
[----:B------:R-:W-:Y:S01]  /*4c70*/  @!P2 IMAD.MOV R221, RZ, RZ, -R221 ;  /* 0x000000ffffdda224 */ /* 0x000fe200078e0add */
[C---:B------:R-:W-:Y:S01]  /*4c80*/  ISETP.GT.U32.AND P2, PT, R2.reuse, R225, PT ;  /* 0x000000e10200720c */ /* 0x040fe20003f44070 */
[----:B------:R-:W-:-:S02]  /*4c90*/  IMAD R229, R2, R6, R229 ;  /* 0x0000000602e57224 */ /* 0x000fc400078e02e5 */
[----:B------:R-:W-:-:S04]  /*4ca0*/  IMAD.HI.U32 R6, R5, R233, RZ ;  /* 0x000000e905067227 */ /* 0x000fc800078e00ff */
[----:B------:R-:W-:Y:S01]  /*4cb0*/  @!P4 IMAD.MOV R217, RZ, RZ, -R217 ;  /* 0x000000ffffd9c224 */ /* 0x000fe200078e0ad9 */
[----:B------:R-:W-:Y:S01]  /*4cc0*/  ISETP.GT.U32.AND P4, PT, R2, R223, PT ;  /* 0x000000df0200720c */ /* 0x000fe20003f84070 */
[----:B------:R-:W-:Y:S02]  /*4cd0*/  IMAD.MOV R6, RZ, RZ, -R6 ;  /* 0x000000ffff067224 */ /* 0x000fe400078e0a06 */
[----:B------:R-:W-:-:S04]  /*4ce0*/  IMAD.HI.U32 R8, R5, R231, RZ ;  /* 0x000000e705087227 */ /* 0x000fc800078e00ff */
[C---:B------:R-:W-:Y:S02]  /*4cf0*/  IMAD R233, R2.reuse, R6, R233 ;  /* 0x0000000602e97224 */ /* 0x040fe400078e02e9 */
[----:B------:R-:W-:Y:S02]  /*4d00*/  @!P2 IMAD.IADD R225, R225, 0x1, -R2 ;  /* 0x00000001e1e1a824 */ /* 0x000fe400078e0a02 */
[----:B------:R-:W-:Y:S01]  /*4d10*/  IMAD.HI.U32 R6, R5, R235, RZ ;  /* 0x000000eb05067227 */ /* 0x000fe200078e00ff */
[----:B------:R-:W-:-:S03]  /*4d20*/  ISETP.GT.U32.AND P2, PT, R2, R233, PT ;  /* 0x000000e90200720c */ /* 0x000fc60003f44070 */
[----:B------:R-:W-:Y:S01]  /*4d30*/  @!P4 IMAD.IADD R223, R223, 0x1, -R2 ;  /* 0x00000001dfdfc824 */ /* 0x000fe200078e0a02 */
[C---:B------:R-:W-:Y:S01]  /*4d40*/  ISETP.GT.U32.AND P4, PT, R2.reuse, R229, PT ;  /* 0x000000e50200720c */ /* 0x040fe20003f84070 */
[----:B------:R-:W-:Y:S02]  /*4d50*/  IMAD.MOV R6, RZ, RZ, -R6 ;  /* 0x000000ffff067224 */ /* 0x000fe400078e0a06 */
[----:B------:R-:W-:Y:S01]  /*4d60*/  @!P3 IMAD.MOV R225, RZ, RZ, -R225 ;  /* 0x000000ffffe1b224 */ /* 0x000fe200078e0ae1 */
[C---:B------:R-:W-:Y:S01]  /*4d70*/  ISETP.GT.U32.AND P5, PT, R2.reuse, R223, PT ;  /* 0x000000df0200720c */ /* 0x040fe20003fa4070 */
[----:B------:R-:W-:Y:S02]  /*4d80*/  IMAD R235, R2, R6, R235 ;  /* 0x0000000602eb7224 */ /* 0x000fe400078e02eb */
[----:B------:R-:W-:-:S04]  /*4d90*/  IMAD.HI.U32 R6, R5, R237, RZ ;  /* 0x000000ed05067227 */ /* 0x000fc800078e00ff */
[----:B------:R-:W-:Y:S01]  /*4da0*/  @!P2 IMAD.IADD R233, R233, 0x1, -R2 ;  /* 0x00000001e9e9a824 */ /* 0x000fe200078e0a02 */
[----:B------:R-:W-:Y:S01]  /*4db0*/  ISETP.GE.AND P2, PT, R9, RZ, PT ;  /* 0x000000ff0900720c */ /* 0x000fe20003f46270 */
[----:B------:R-:W-:Y:S01]  /*4dc0*/  IMAD.MOV R6, RZ, RZ, -R6 ;  /* 0x000000ffff067224 */ /* 0x000fe200078e0a06 */
[----:B------:R-:W-:Y:S01]  /*4dd0*/  LOP3.LUT R9, R3, 0x194, RZ, 0xfc, !PT ;  /* 0x0000019403097812 */ /* 0x000fe200078efcff */
[----:B------:R-:W-:Y:S01]  /*4de0*/  @!P4 IMAD.IADD R229, R229, 0x1, -R2 ;  /* 0x00000001e5e5c824 */ /* 0x000fe200078e0a02 */
[C---:B------:R-:W-:Y:S01]  /*4df0*/  ISETP.GT.U32.AND P3, PT, R2.reuse, R233, PT ;  /* 0x000000e90200720c */ /* 0x040fe20003f64070 */
[----:B------:R-:W-:Y:S01]  /*4e00*/  IMAD.MOV R8, RZ, RZ, -R8 ;  /* 0x000000ffff087224 */ /* 0x000fe200078e0a08 */
[----:B------:R-:W-:Y:S01]  /*4e10*/  IABS R247, R9 ;  /* 0x0000000900f77213 */ /* 0x000fe20000000000 */
[C---:B------:R-:W-:Y:S01]  /*4e20*/  IMAD R237, R2.reuse, R6, R237 ;  /* 0x0000000602ed7224 */ /* 0x040fe200078e02ed */
[----:B------:R-:W-:Y:S01]  /*4e30*/  ISETP.GT.U32.AND P4, PT, R2, R229, PT ;  /* 0x000000e50200720c */ /* 0x000fe20003f84070 */
[----:B------:R-:W-:-:S04]  /*4e40*/  IMAD.HI.U32 R6, R5, R239, RZ ;  /* 0x000000ef05067227 */ /* 0x000fc800078e00ff */
[C---:B------:R-:W-:Y:S02]  /*4e50*/  IMAD R231, R2.reuse, R8, R231 ;  /* 0x0000000802e77224 */ /* 0x040fe400078e02e7 */
[----:B------:R-:W-:Y:S02]  /*4e60*/  @!P1 IMAD.IADD R227, R227, 0x1, -R2 ;  /* 0x00000001e3e39824 */ /* 0x000fe400078e0a02 */
[----:B------:R-:W-:Y:S02]  /*4e70*/  IMAD.MOV R8, RZ, RZ, -R6 ;  /* 0x000000ffff087224 */ /* 0x000fe400078e0a06 */
[--C-:B------:R-:W-:Y:S01]  /*4e80*/  @!P3 IMAD.IADD R233, R233, 0x1, -R2.reuse ;  /* 0x00000001e9e9b824 */ /* 0x100fe200078e0a02 */
[C---:B------:R-:W-:Y:S01]  /*4e90*/  ISETP.GT.U32.AND P1, PT, R2.reuse, R227, PT ;  /* 0x000000e30200720c */ /* 0x040fe20003f24070 */
[C---:B------:R-:W-:Y:S01]  /*4ea0*/  IMAD R239, R2.reuse, R8, R239 ;  /* 0x0000000802ef7224 */ /* 0x040fe200078e02ef */
[----:B------:R-:W-:Y:S01]  /*4eb0*/  LOP3.LUT R8, R3, 0x190, RZ, 0xfc, !PT ;  /* 0x0000019003087812 */ /* 0x000fe200078efcff */
[--C-:B------:R-:W-:Y:S01]  /*4ec0*/  @!P5 IMAD.IADD R223, R223, 0x1, -R2.reuse ;  /* 0x00000001dfdfd824 */ /* 0x100fe200078e0a02 */
[C---:B------:R-:W-:Y:S01]  /*4ed0*/  ISETP.GT.U32.AND P5, PT, R2.reuse, R231, PT ;  /* 0x000000e70200720c */ /* 0x040fe20003fa4070 */
[----:B------:R-:W-:Y:S01]  /*4ee0*/  @!P4 IMAD.IADD R229, R229, 0x1, -R2 ;  /* 0x00000001e5e5c824 */ /* 0x000fe200078e0a02 */
[C---:B------:R-:W-:Y:S01]  /*4ef0*/  ISETP.GT.U32.AND P3, PT, R2.reuse, R239, PT ;  /* 0x000000ef0200720c */ /* 0x040fe20003f64070 */
[----:B------:R-:W-:Y:S01]  /*4f00*/  @!P2 IMAD.MOV R233, RZ, RZ, -R233 ;  /* 0x000000ffffe9a224 */ /* 0x000fe200078e0ae9 */
[----:B------:R-:W-:Y:S01]  /*4f10*/  ISETP.GT.U32.AND P4, PT, R2, R235, PT ;  /* 0x000000eb0200720c */ /* 0x000fe20003f84070 */
[----:B------:R-:W-:Y:S01]  /*4f20*/  @!P6 IMAD.MOV R223, RZ, RZ, -R223 ;  /* 0x000000ffffdfe224 */ /* 0x000fe200078e0adf */
[----:B------:R-:W-:-:S03]  /*4f30*/  IABS R245, R8 ;  /* 0x0000000800f57213 */ /* 0x000fc60000000000 */
[--C-:B------:R-:W-:Y:S01]  /*4f40*/  @!P1 IMAD.IADD R227, R227, 0x1, -R2.reuse ;  /* 0x00000001e3e39824 */ /* 0x100fe200078e0a02 */
[----:B------:R-:W-:Y:S02]  /*4f50*/  ISETP.GE.AND P1, PT, R10, RZ, PT ;  /* 0x000000ff0a00720c */ /* 0x000fe40003f26270 */
[----:B------:R-:W-:Y:S01]  /*4f60*/  LOP3.LUT R10, R3, 0x188, RZ, 0xfc, !PT ;  /* 0x00000188030a7812 */ /* 0x000fe200078efcff */
[----:B------:R-:W-:Y:S01]  /*4f70*/  @!P0 IMAD.MOV R227, RZ, RZ, -R227 ;  /* 0x000000ffffe38224 */ /* 0x000fe200078e0ae3 */
[C---:B------:R-:W-:Y:S01]  /*4f80*/  ISETP.GT.U32.AND P0, PT, R2.reuse, R237, PT ;  /* 0x000000ed0200720c */ /* 0x040fe20003f04070 */
[--C-:B------:R-:W-:Y:S01]  /*4f90*/  @!P3 IMAD.IADD R239, R239, 0x1, -R2.reuse ;  /* 0x00000001efefb824 */ /* 0x100fe200078e0a02 */
[----:B------:R-:W-:Y:S01]  /*4fa0*/  IABS R241, R10 ;  /* 0x0000000a00f17213 */ /* 0x000fe20000000000 */
[--C-:B------:R-:W-:Y:S01]  /*4fb0*/  @!P5 IMAD.IADD R231, R231, 0x1, -R2.reuse ;  /* 0x00000001e7e7d824 */ /* 0x100fe200078e0a02 */
[----:B------:R-:W-:Y:S01]  /*4fc0*/  ISETP.GE.AND P5, PT, R11, RZ, PT ;  /* 0x000000ff0b00720c */ /* 0x000fe20003fa6270 */
[----:B------:R-:W-:Y:S01]  /*4fd0*/  @!P4 IMAD.IADD R235, R235, 0x1, -R2 ;  /* 0x00000001ebebc824 */ /* 0x000fe200078e0a02 */
[C---:B------:R-:W-:Y:S01]  /*4fe0*/  ISETP.GT.U32.AND P2, PT, R2.reuse, R239, PT ;  /* 0x000000ef0200720c */ /* 0x040fe20003f44070 */
[----:B------:R-:W-:Y:S01]  /*4ff0*/  IMAD.HI.U32 R6, R5, R241, RZ ;  /* 0x000000f105067227 */ /* 0x000fe200078e00ff */
[----:B------:R-:W-:-:S02]  /*5000*/  ISETP.GT.U32.AND P4, PT, R2, R231, PT ;  /* 0x000000e70200720c */ /* 0x000fc40003f84070 */
[----:B------:R-:W-:Y:S01]  /*5010*/  ISETP.GT.U32.AND P6, PT, R2, R235, PT ;  /* 0x000000eb0200720c */ /* 0x000fe20003fc4070 */
[----:B------:R-:W-:Y:S01]  /*5020*/  IMAD.MOV R6, RZ, RZ, -R6 ;  /* 0x000000ffff067224 */ /* 0x000fe200078e0a06 */
[----:B------:R-:W-:Y:S01]  /*5030*/  LOP3.LUT R11, R3, 0x198, RZ, 0xfc, !PT ;  /* 0x00000198030b7812 */ /* 0x000fe200078efcff */
[----:B------:R-:W-:Y:S01]  /*5040*/  @!P1 IMAD.MOV R229, RZ, RZ, -R229 ;  /* 0x000000ffffe59224 */ /* 0x000fe200078e0ae5 */
[----:B------:R-:W-:Y:S01]  /*5050*/  ISETP.GE.AND P1, PT, R12, RZ, PT ;  /* 0x000000ff0c00720c */ /* 0x000fe20003f26270 */
[--C-:B------:R-:W-:Y:S01]  /*5060*/  @!P0 IMAD.IADD R237, R237, 0x1, -R2.reuse ;  /* 0x00000001eded8824 */ /* 0x100fe200078e0a02 */
[----:B------:R-:W-:Y:S01]  /*5070*/  IABS R249, R11 ;  /* 0x0000000b00f97213 */ /* 0x000fe20000000000 */
[C---:B------:R-:W-:Y:S01]  /*5080*/  IMAD R241, R2.reuse, R6, R241 ;  /* 0x0000000602f17224 */ /* 0x040fe200078e02f1 */
[----:B------:R-:W-:Y:S01]  /*5090*/  LOP3.LUT R6, R3, 0x18c, RZ, 0xfc, !PT ;  /* 0x0000018c03067812 */ /* 0x000fe200078efcff */
[--C-:B------:R-:W-:Y:S01]  /*50a0*/  @!P2 IMAD.IADD R239, R239, 0x1, -R2.reuse ;  /* 0x00000001efefa824 */ /* 0x100fe200078e0a02 */
[C---:B------:R-:W-:Y:S01]  /*50b0*/  ISETP.GT.U32.AND P0, PT, R2.reuse, R237, PT ;  /* 0x000000ed0200720c */ /* 0x040fe20003f04070 */
[--C-:B------:R-:W-:Y:S01]  /*50c0*/  @!P4 IMAD.IADD R231, R231, 0x1, -R2.reuse ;  /* 0x00000001e7e7c824 */ /* 0x100fe200078e0a02 */
[----:B------:R-:W-:Y:S01]  /*50d0*/  IABS R243, R6 ;  /* 0x0000000600f37213 */ /* 0x000fe20000000000 */
[----:B------:R-:W-:Y:S01]  /*50e0*/  @!P6 IMAD.IADD R235, R235, 0x1, -R2 ;  /* 0x00000001ebebe824 */ /* 0x000fe200078e0a02 */
[----:B------:R-:W-:Y:S01]  /*50f0*/  ISETP.GT.U32.AND P2, PT, R2, R241, PT ;  /* 0x000000f10200720c */ /* 0x000fe20003f44070 */
[----:B------:R-:W-:Y:S01]  /*5100*/  @!P5 IMAD.MOV R231, RZ, RZ, -R231 ;  /* 0x000000ffffe7d224 */ /* 0x000fe200078e0ae7 */
[----:B------:R-:W-:Y:S01]  /*5110*/  ISETP.GE.AND P4, PT, R13, RZ, PT ;  /* 0x000000ff0d00720c */ /* 0x000fe20003f86270 */
[----:B------:R-:W-:Y:S01]  /*5120*/  @!P1 IMAD.MOV R235, RZ, RZ, -R235 ;  /* 0x000000ffffeb9224 */ /* 0x000fe200078e0aeb */
[----:B------:R-:W-:Y:S01]  /*5130*/  ISETP.GE.AND P3, PT, R6, RZ, PT ;  /* 0x000000ff0600720c */ /* 0x000fe20003f66270 */
[----:B------:R-:W-:Y:S01]  /*5140*/  IMAD.HI.U32 R6, R5, R243, RZ ;  /* 0x000000f305067227 */ /* 0x000fe200078e00ff */
[----:B------:R-:W-:-:S02]  /*5150*/  ISETP.GE.AND P6, PT, R14, RZ, PT ;  /* 0x000000ff0e00720c */ /* 0x000fc40003fc6270 */
[----:B------:R-:W-:Y:S01]  /*5160*/  ISETP.GE.AND P1, PT, R8, RZ, PT ;  /* 0x000000ff0800720c */ /* 0x000fe20003f26270 */
[----:B------:R-:W-:Y:S01]  /*5170*/  IMAD.HI.U32 R8, R5, R245, RZ ;  /* 0x000000f505087227 */ /* 0x000fe200078e00ff */
[----:B------:R-:W-:Y:S02]  /*5180*/  ISETP.GE.AND P5, PT, R10, RZ, PT ;  /* 0x000000ff0a00720c */ /* 0x000fe40003fa6270 */
[C---:B------:R-:W-:Y:S01]  /*5190*/  LOP3.LUT R12, R3.reuse, 0x19c, RZ, 0xfc, !PT ;  /* 0x0000019c030c7812 */ /* 0x040fe200078efcff */
[----:B------:R-:W-:Y:S01]  /*51a0*/  IMAD.MOV R6, RZ, RZ, -R6 ;  /* 0x000000ffff067224 */ /* 0x000fe200078e0a06 */
[----:B------:R-:W-:Y:S01]  /*51b0*/  LOP3.LUT R13, R3, 0x1a0, RZ, 0xfc, !PT ;  /* 0x000001a0030d7812 */ /* 0x000fe200078efcff */
[----:B------:R-:W-:Y:S01]  /*51c0*/  @!P0 IMAD.IADD R237, R237, 0x1, -R2 ;  /* 0x00000001eded8824 */ /* 0x000fe200078e0a02 */
[----:B------:R-:W-:Y:S01]  /*51d0*/  ISETP.GE.AND P0, PT, R9, RZ, PT ;  /* 0x000000ff0900720c */ /* 0x000fe20003f06270 */
[----:B------:R-:W-:Y:S01]  /*51e0*/  IMAD.MOV R8, RZ, RZ, -R8 ;  /* 0x000000ffff087224 */ /* 0x000fe200078e0a08 */
[----:B------:R-:W-:Y:S01]  /*51f0*/  IABS R251, R12 ;  /* 0x0000000c00fb7213 */ /* 0x000fe20000000000 */
[C---:B------:R-:W-:Y:S01]  /*5200*/  IMAD R243, R2.reuse, R6, R243 ;  /* 0x0000000602f37224 */ /* 0x040fe200078e02f3 */
[----:B------:R-:W-:Y:S01]  /*5210*/  IABS R30, R13 ;  /* 0x0000000d001e7213 */ /* 0x000fe20000000000 */
[----:B------:R-:W-:Y:S01]  /*5220*/  @!P2 IMAD.IADD R241, R241, 0x1, -R2 ;  /* 0x00000001f1f1a824 */ /* 0x000fe200078e0a02 */
[----:B------:R-:W-:Y:S01]  /*5230*/  LOP3.LUT R14, R3, 0x1a4, RZ, 0xfc, !PT ;  /* 0x000001a4030e7812 */ /* 0x000fe200078efcff */
[C---:B------:R-:W-:Y:S01]  /*5240*/  IMAD R245, R2.reuse, R8, R245 ;  /* 0x0000000802f57224 */ /* 0x040fe200078e02f5 */
[C---:B------:R-:W-:Y:S01]  /*5250*/  ISETP.GT.U32.AND P2, PT, R2.reuse, R243, PT ;  /* 0x000000f30200720c */ /* 0x040fe20003f44070 */
[----:B------:R-:W-:Y:S01]  /*5260*/  @!P4 IMAD.MOV R237, RZ, RZ, -R237 ;  /* 0x000000ffffedc224 */ /* 0x000fe200078e0aed */
[C---:B------:R-:W-:Y:S01]  /*5270*/  ISETP.GT.U32.AND P4, PT, R2.reuse, R241, PT ;  /* 0x000000f10200720c */ /* 0x040fe20003f84070 */
[----:B------:R-:W-:Y:S01]  /*5280*/  @!P6 IMAD.MOV R239, RZ, RZ, -R239 ;  /* 0x000000ffffefe224 */ /* 0x000fe200078e0aef */
[----:B------:R-:W-:Y:S01]  /*5290*/  ISETP.GT.U32.AND P6, PT, R2, R245, PT ;  /* 0x000000f50200720c */ /* 0x000fe20003fc4070 */
[----:B------:R-:W-:Y:S01]  /*52a0*/  IMAD.HI.U32 R6, R5, R249, RZ ;  /* 0x000000f905067227 */ /* 0x000fe200078e00ff */
[----:B------:R-:W-:-:S03]  /*52b0*/  IABS R10, R14 ;  /* 0x0000000e000a7213 */ /* 0x000fc60000000000 */
[----:B------:R-:W-:Y:S02]  /*52c0*/  IMAD.MOV R6, RZ, RZ, -R6 ;  /* 0x000000ffff067224 */ /* 0x000fe400078e0a06 */
[----:B------:R-:W-:-:S04]  /*52d0*/  IMAD.HI.U32 R9, R5, R247, RZ ;  /* 0x000000f705097227 */ /* 0x000fc800078e00ff */
[C---:B------:R-:W-:Y:S02]  /*52e0*/  IMAD R249, R2.reuse, R6, R249 ;  /* 0x0000000602f97224 */ /* 0x040fe400078e02f9 */
[--C-:B------:R-:W-:Y:S02]  /*52f0*/  @!P4 IMAD.IADD R241, R241, 0x1, -R2.reuse ;  /* 0x00000001f1f1c824 */ /* 0x100fe400078e0a02 */
[--C-:B------:R-:W-:Y:S02]  /*5300*/  @!P2 IMAD.IADD R243, R243, 0x1, -R2.reuse ;  /* 0x00000001f3f3a824 */ /* 0x100fe400078e0a02 */
[----:B------:R-:W-:Y:S02]  /*5310*/  IMAD.MOV R9, RZ, RZ, -R9 ;  /* 0x000000ffff097224 */ /* 0x000fe400078e0a09 */
[----:B------:R-:W-:Y:S01]  /*5320*/  @!P6 IMAD.IADD R245, R245, 0x1, -R2 ;  /* 0x00000001f5f5e824 */ /* 0x000fe200078e0a02 */
[C---:B------:R-:W-:Y:S01]  /*5330*/  ISETP.GT.U32.AND P2, PT, R2.reuse, R243, PT ;  /* 0x000000f30200720c */ /* 0x040fe20003f44070 */
[----:B------:R-:W-:Y:S01]  /*5340*/  @!P5 IMAD.MOV R241, RZ, RZ, -R241 ;  /* 0x000000fffff1d224 */ /* 0x000fe200078e0af1 */
[C---:B------:R-:W-:Y:S01]  /*5350*/  ISETP.GT.U32.AND P5, PT, R2.reuse, R249, PT ;  /* 0x000000f90200720c */ /* 0x040fe20003fa4070 */
[C---:B------:R-:W-:Y:S01]  /*5360*/  IMAD R247, R2.reuse, R9, R247 ;  /* 0x0000000902f77224 */ /* 0x040fe200078e02f7 */
[----:B------:R-:W-:Y:S01]  /*5370*/  ISETP.GT.U32.AND P6, PT, R2, R245, PT ;  /* 0x000000f50200720c */ /* 0x000fe20003fc4070 */
[----:B------:R-:W-:-:S03]  /*5380*/  IMAD.HI.U32 R8, R5, R251, RZ ;  /* 0x000000fb05087227 */ /* 0x000fc600078e00ff */
[----:B------:R-:W-:Y:S01]  /*5390*/  ISETP.GT.U32.AND P4, PT, R2, R247, PT ;  /* 0x000000f70200720c */ /* 0x000fe20003f84070 */
[----:B------:R-:W-:-:S04]  /*53a0*/  IMAD.HI.U32 R6, R5, R30, RZ ;  /* 0x0000001e05067227 */ /* 0x000fc800078e00ff */
[----:B------:R-:W-:Y:S02]  /*53b0*/  IMAD.MOV R8, RZ, RZ, -R8 ;  /* 0x000000ffff087224 */ /* 0x000fe400078e0a08 */
[----:B------:R-:W-:Y:S02]  /*53c0*/  IMAD.MOV R9, RZ, RZ, -R6 ;  /* 0x000000ffff097224 */ /* 0x000fe400078e0a06 */
[C---:B------:R-:W-:Y:S02]  /*53d0*/  IMAD R251, R2.reuse, R8, R251 ;  /* 0x0000000802fb7224 */ /* 0x040fe400078e02fb */
[C---:B------:R-:W-:Y:S02]  /*53e0*/  IMAD R30, R2.reuse, R9, R30 ;  /* 0x00000009021e7224 */ /* 0x040fe400078e021e */
[--C-:B------:R-:W-:Y:S01]  /*53f0*/  @!P2 IMAD.IADD R243, R243, 0x1, -R2.reuse ;  /* 0x00000001f3f3a824 */ /* 0x100fe200078e0a02 */
[C---:B------:R-:W-:Y:S01]  /*5400*/  ISETP.GT.U32.AND P2, PT, R2.reuse, R251, PT ;  /* 0x000000fb0200720c */ /* 0x040fe20003f44070 */
[--C-:B------:R-:W-:Y:S01]  /*5410*/  @!P5 IMAD.IADD R249, R249, 0x1, -R2.reuse ;  /* 0x00000001f9f9d824 */ /* 0x100fe200078e0a02 */
[----:B------:R-:W-:Y:S01]  /*5420*/  ISETP.GE.AND P5, PT, R11, RZ, PT ;  /* 0x000000ff0b00720c */ /* 0x000fe20003fa6270 */
[----:B------:R-:W-:Y:S01]  /*5430*/  @!P6 IMAD.IADD R245, R245, 0x1, -R2 ;  /* 0x00000001f5f5e824 */ /* 0x000fe200078e0a02 */
[C---:B------:R-:W-:Y:S01]  /*5440*/  ISETP.GT.U32.AND P6, PT, R2.reuse, R30, PT ;  /* 0x0000001e0200720c */ /* 0x040fe20003fc4070 */
[----:B------:R-:W-:Y:S01]  /*5450*/  @!P3 IMAD.MOV R243, RZ, RZ, -R243 ;  /* 0x000000fffff3b224 */ /* 0x000fe200078e0af3 */
[----:B------:R-:W-:Y:S01]  /*5460*/  ISETP.GT.U32.AND P3, PT, R2, R249, PT ;  /* 0x000000f90200720c */ /* 0x000fe20003f64070 */
[----:B------:R-:W-:-:S04]  /*5470*/  IMAD.HI.U32 R6, R5, R10, RZ ;  /* 0x0000000a05067227 */ /* 0x000fc800078e00ff */
[----:B------:R-:W-:Y:S02]  /*5480*/  @!P4 IMAD.IADD R247, R247, 0x1, -R2 ;  /* 0x00000001f7f7c824 */ /* 0x000fe400078e0a02 */
[----:B------:R-:W-:-:S03]  /*5490*/  IMAD.HI.U32 R8, R5, R28, RZ ;  /* 0x0000001c05087227 */ /* 0x000fc600078e00ff */
[C---:B------:R-:W-:Y:S01]  /*54a0*/  ISETP.GT.U32.AND P4, PT, R2.reuse, R247, PT ;  /* 0x000000f70200720c */ /* 0x040fe20003f84070 */
[----:B------:R-:W-:Y:S01]  /*54b0*/  IMAD.MOV R9, RZ, RZ, -R6 ;  /* 0x000000ffff097224 */ /* 0x000fe200078e0a06 */
[C---:B------:R-:W-:Y:S01]  /*54c0*/  LOP3.LUT R6, R3.reuse, 0x1ac, RZ, 0xfc, !PT ;  /* 0x000001ac03067812 */ /* 0x040fe200078efcff */
[----:B------:R-:W-:Y:S02]  /*54d0*/  IMAD.MOV R11, RZ, RZ, -R8 ;  /* 0x000000ffff0b7224 */ /* 0x000fe400078e0a08 */
[C---:B------:R-:W-:Y:S01]  /*54e0*/  IMAD R10, R2.reuse, R9, R10 ;  /* 0x00000009020a7224 */ /* 0x040fe200078e020a */
[----:B------:R-:W-:Y:S01]  /*54f0*/  LOP3.LUT R9, R3, 0x1b0, RZ, 0xfc, !PT ;  /* 0x000001b003097812 */ /* 0x000fe200078efcff */
[----:B------:R-:W-:Y:S01]  /*5500*/  @!P2 IMAD.IADD R251, R251, 0x1, -R2 ;  /* 0x00000001fbfba824 */ /* 0x000fe200078e0a02 */
[----:B------:R-:W-:Y:S01]  /*5510*/  ISETP.GE.AND P2, PT, R13, RZ, PT ;  /* 0x000000ff0d00720c */ /* 0x000fe20003f46270 */
[----:B------:R-:W-:Y:S01]  /*5520*/  IMAD R28, R2, R11, R28 ;  /* 0x0000000b021c7224 */ /* 0x000fe200078e021c */
[----:B------:R-:W-:Y:S01]  /*5530*/  IABS R25, R9 ;  /* 0x0000000900197213 */ /* 0x000fe20000000000 */
[--C-:B------:R-:W-:Y:S01]  /*5540*/  @!P6 IMAD.IADD R30, R30, 0x1, -R2.reuse ;  /* 0x000000011e1ee824 */ /* 0x100fe200078e0a02 */
[C---:B------:R-:W-:Y:S01]  /*5550*/  ISETP.GT.U32.AND P6, PT, R2.reuse, R251, PT ;  /* 0x000000fb0200720c */ /* 0x040fe20003fc4070 */
[--C-:B------:R-:W-:Y:S01]  /*5560*/  @!P3 IMAD.IADD R249, R249, 0x1, -R2.reuse ;  /* 0x00000001f9f9b824 */ /* 0x100fe200078e0a02 */
[C---:B------:R-:W-:Y:S01]  /*5570*/  ISETP.GT.U32.AND P3, PT, R2.reuse, R10, PT ;  /* 0x0000000a0200720c */ /* 0x040fe20003f64070 */
[----:B------:R-:W-:Y:S01]  /*5580*/  @!P1 IMAD.MOV R245, RZ, RZ, -R245 ;  /* 0x000000fffff59224 */ /* 0x000fe200078e0af5 */
[C---:B------:R-:W-:Y:S01]  /*5590*/  ISETP.GT.U32.AND P1, PT, R2.reuse, R30, PT ;  /* 0x0000001e0200720c */ /* 0x040fe20003f24070 */
[----:B------:R-:W-:Y:S01]  /*55a0*/  @!P5 IMAD.MOV R249, RZ, RZ, -R249 ;  /* 0x000000fffff9d224 */ /* 0x000fe200078e0af9 */
[----:B------:R-:W-:Y:S01]  /*55b0*/  ISETP.GT.U32.AND P5, PT, R2, R28, PT ;  /* 0x0000001c0200720c */ /* 0x000fe20003fa4070 */
[----:B------:R-:W-:Y:S01]  /*55c0*/  @!P4 IMAD.IADD R247, R247, 0x1, -R2 ;  /* 0x00000001f7f7c824 */ /* 0x000fe200078e0a02 */
[----:B------:R-:W-:Y:S01]  /*55d0*/  ISETP.GE.AND P4, PT, R12, RZ, PT ;  /* 0x000000ff0c00720c */ /* 0x000fe20003f86270 */
[----:B------:R-:W-:Y:S01]  /*55e0*/  IMAD.HI.U32 R8, R5, R25, RZ ;  /* 0x0000001905087227 */ /* 0x000fe200078e00ff */
[----:B------:R-:W-:-:S02]  /*55f0*/  IABS R12, R6 ;  /* 0x00000006000c7213 */ /* 0x000fc40000000000 */
[----:B------:R-:W-:Y:S01]  /*5600*/  LOP3.LUT R11, R3, 0x1bc, RZ, 0xfc, !PT ;  /* 0x000001bc030b7812 */ /* 0x000fe200078efcff */
[--C-:B------:R-:W-:Y:S01]  /*5610*/  @!P6 IMAD.IADD R251, R251, 0x1, -R2.reuse ;  /* 0x00000001fbfbe824 */ /* 0x100fe200078e0a02 */
[----:B------:R-:W-:Y:S01]  /*5620*/  ISETP.GE.AND P6, PT, R15, RZ, PT ;  /* 0x000000ff0f00720c */ /* 0x000fe20003fc6270 */
[--C-:B------:R-:W-:Y:S01]  /*5630*/  @!P3 IMAD.IADD R10, R10, 0x1, -R2.reuse ;  /* 0x000000010a0ab824 */ /* 0x100fe200078e0a02 */
[----:B------:R-:W-:Y:S01]  /*5640*/  ISETP.GE.AND P3, PT, R9, RZ, PT ;  /* 0x000000ff0900720c */ /* 0x000fe20003f66270 */
[--C-:B------:R-:W-:Y:S01]  /*5650*/  @!P1 IMAD.IADD R30, R30, 0x1, -R2.reuse ;  /* 0x000000011e1e9824 */ /* 0x100fe200078e0a02 */
[----:B------:R-:W-:Y:S01]  /*5660*/  ISETP.GE.AND P1, PT, R6, RZ, PT ;  /* 0x000000ff0600720c */ /* 0x000fe20003f26270 */
[----:B------:R-:W-:Y:S01]  /*5670*/  @!P5 IMAD.IADD R28, R28, 0x1, -R2 ;  /* 0x000000011c1cd824 */ /* 0x000fe200078e0a02 */
[----:B------:R-:W-:Y:S01]  /*5680*/  ISETP.GT.U32.AND P5, PT, R2, R10, PT ;  /* 0x0000000a0200720c */ /* 0x000fe20003fa4070 */
[----:B------:R-:W-:Y:S01]  /*5690*/  IMAD.HI.U32 R6, R5, R12, RZ ;  /* 0x0000000c05067227 */ /* 0x000fe200078e00ff */
[----:B------:R-:W-:-:S02]  /*56a0*/  IABS R23, R11 ;  /* 0x0000000b00177213 */ /* 0x000fc40000000000 */
[C---:B------:R-:W-:Y:S01]  /*56b0*/  LOP3.LUT R13, R3.reuse, 0x1c0, RZ, 0xfc, !PT ;  /* 0x000001c0030d7812 */ /* 0x040fe200078efcff */
[----:B------:R-:W-:Y:S01]  /*56c0*/  @!P4 IMAD.MOV R251, RZ, RZ, -R251 ;  /* 0x000000fffffbc224 */ /* 0x000fe200078e0afb */
[C---:B------:R-:W-:Y:S01]  /*56d0*/  ISETP.GT.U32.AND P4, PT, R2.reuse, R28, PT ;  /* 0x0000001c0200720c */ /* 0x040fe20003f84070 */
[----:B------:R-:W-:Y:S01]  /*56e0*/  IMAD.MOV R9, RZ, RZ, -R6 ;  /* 0x000000ffff097224 */ /* 0x000fe200078e0a06 */
[C---:B------:R-:W-:Y:S01]  /*56f0*/  LOP3.LUT R6, R3.reuse, 0x1b4, RZ, 0xfc, !PT ;  /* 0x000001b403067812 */ /* 0x040fe200078efcff */
[----:B------:R-:W-:Y:S01]  /*5700*/  IMAD.MOV R8, RZ, RZ, -R8 ;  /* 0x000000ffff087224 */ /* 0x000fe200078e0a08 */
[----:B------:R-:W-:Y:S01]  /*5710*/  IABS R149, R13 ;  /* 0x0000000d00957213 */ /* 0x000fe20000000000 */
[----:B------:R-:W-:Y:S01]  /*5720*/  IMAD R12, R2, R9, R12 ;  /* 0x00000009020c7224 */ /* 0x000fe200078e020c */
[----:B------:R-:W-:Y:S01]  /*5730*/  IABS R15, R34 ;  /* 0x00000022000f7213 */ /* 0x000fe20000000000 */
[--C-:B------:R-:W-:Y:S02]  /*5740*/  @!P5 IMAD.IADD R10, R10, 0x1, -R2.reuse ;  /* 0x000000010a0ad824 */ /* 0x100fe400078e0a02 */
[C---:B------:R-:W-:Y:S01]  /*5750*/  IMAD R25, R2.reuse, R8, R25 ;  /* 0x0000000802197224 */ /* 0x040fe200078e0219 */
[----:B------:R-:W-:Y:S01]  /*5760*/  ISETP.GT.U32.AND P5, PT, R2, R12, PT ;  /* 0x0000000c0200720c */ /* 0x000fe20003fa4070 */
[----:B------:R-:W-:Y:S01]  /*5770*/  @!P0 IMAD.MOV R247, RZ, RZ, -R247 ;  /* 0x000000fffff78224 */ /* 0x000fe200078e0af7 */
[----:B------:R-:W-:Y:S01]  /*5780*/  LOP3.LUT R8, R3, 0x1b8, RZ, 0xfc, !PT ;  /* 0x000001b803087812 */ /* 0x000fe200078efcff */
[----:B------:R-:W-:Y:S01]  /*5790*/  @!P4 IMAD.IADD R28, R28, 0x1, -R2 ;  /* 0x000000011c1cc824 */ /* 0x000fe200078e0a02 */
[----:B------:R-:W-:Y:S01]  /*57a0*/  ISETP.GE.AND P0, PT, R14, RZ, PT ;  /* 0x000000ff0e00720c */ /* 0x000fe20003f06270 */
[----:B------:R-:W-:Y:S01]  /*57b0*/  @!P2 IMAD.MOV R30, RZ, RZ, -R30 ;  /* 0x000000ffff1ea224 */ /* 0x000fe200078e0a1e */
[----:B------:R-:W-:Y:S01]  /*57c0*/  IABS R14, R6 ;  /* 0x00000006000e7213 */ /* 0x000fe20000000000 */
[----:B------:R-:W-:Y:S01]  /*57d0*/  @!P6 IMAD.MOV R28, RZ, RZ, -R28 ;  /* 0x000000ffff1ce224 */ /* 0x000fe200078e0a1c */
[----:B------:R-:W-:-:S02]  /*57e0*/  ISETP.GT.U32.AND P6, PT, R2, R25, PT ;  /* 0x000000190200720c */ /* 0x000fc40003fc4070 */
[----:B------:R-:W-:Y:S02]  /*57f0*/  IABS R151, R8 ;  /* 0x0000000800977213 */ /* 0x000fe40000000000 */
[----:B------:R-:W-:Y:S01]  /*5800*/  ISETP.GE.AND P2, PT, R6, RZ, PT ;  /* 0x000000ff0600720c */ /* 0x000fe20003f46270 */
[----:B------:R-:W-:Y:S01]  /*5810*/  @!P5 IMAD.IADD R12, R12, 0x1, -R2 ;  /* 0x000000010c0cd824 */ /* 0x000fe200078e0a02 */
[----:B------:R-:W-:Y:S01]  /*5820*/  ISETP.GE.AND P4, PT, R8, RZ, PT ;  /* 0x000000ff0800720c */ /* 0x000fe20003f86270 */
[----:B------:R-:W-:-:S03]  /*5830*/  IMAD.HI.U32 R6, R5, R14, RZ ;  /* 0x0000000e05067227 */ /* 0x000fc600078e00ff */
[----:B------:R-:W-:Y:S01]  /*5840*/  ISETP.GT.U32.AND P5, PT, R2, R12, PT ;  /* 0x0000000c0200720c */ /* 0x000fe20003fa4070 */
[----:B------:R-:W-:-:S04]  /*5850*/  IMAD.HI.U32 R8, R5, R151, RZ ;  /* 0x0000009705087227 */ /* 0x000fc800078e00ff */
[----:B------:R-:W-:Y:S02]  /*5860*/  @!P6 IMAD.IADD R25, R25, 0x1, -R2 ;  /* 0x000000011919e824 */ /* 0x000fe400078e0a02 */
[----:B------:R-:W-:Y:S02]  /*5870*/  IMAD.MOV R9, RZ, RZ, -R6 ;  /* 0x000000ffff097224 */ /* 0x000fe400078e0a06 */
[----:B------:R-:W-:Y:S01]  /*5880*/  IMAD.MOV R8, RZ, RZ, -R8 ;  /* 0x000000ffff087224 */ /* 0x000fe200078e0a08 */
[----:B------:R-:W-:Y:S01]  /*5890*/  ISETP.GT.U32.AND P6, PT, R2, R25, PT ;  /* 0x000000190200720c */ /* 0x000fe20003fc4070 */
[----:B------:R-:W-:-:S04]  /*58a0*/  IMAD.HI.U32 R6, R5, R23, RZ ;  /* 0x0000001705067227 */ /* 0x000fc800078e00ff */
[C---:B------:R-:W-:Y:S02]  /*58b0*/  IMAD R14, R2.reuse, R9, R14 ;  /* 0x00000009020e7224 */ /* 0x040fe400078e020e */
[----:B------:R-:W-:Y:S02]  /*58c0*/  IMAD R151, R2, R8, R151 ;  /* 0x0000000802977224 */ /* 0x000fe400078e0297 */
[----:B------:R-:W-:Y:S01]  /*58d0*/  @!P5 IMAD.IADD R12, R12, 0x1, -R2 ;  /* 0x000000010c0cd824 */ /* 0x000fe200078e0a02 */
[C---:B------:R-:W-:Y:S01]  /*58e0*/  ISETP.GT.U32.AND P5, PT, R2.reuse, R14, PT ;  /* 0x0000000e0200720c */ /* 0x040fe20003fa4070 */
[----:B------:R-:W-:Y:S02]  /*58f0*/  IMAD.MOV R9, RZ, RZ, -R6 ;  /* 0x000000ffff097224 */ /* 0x000fe400078e0a06 */
[----:B------:R-:W-:Y:S01]  /*5900*/  @!P1 IMAD.MOV R12, RZ, RZ, -R12 ;  /* 0x000000ffff0c9224 */ /* 0x000fe200078e0a0c */
[C---:B------:R-:W-:Y:S01]  /*5910*/  ISETP.GT.U32.AND P1, PT, R2.reuse, R151, PT ;  /* 0x000000970200720c */ /* 0x040fe20003f24070 */
[----:B------:R-:W-:-:S02]  /*5920*/  IMAD R23, R2, R9, R23 ;  /* 0x0000000902177224 */ /* 0x000fc400078e0217 */
[----:B------:R-:W-:Y:S02]  /*5930*/  @!P6 IMAD.IADD R25, R25, 0x1, -R2 ;  /* 0x000000011919e824 */ /* 0x000fe400078e0a02 */
[----:B------:R-:W-:Y:S01]  /*5940*/  @!P0 IMAD.MOV R10, RZ, RZ, -R10 ;  /* 0x000000ffff0a8224 */ /* 0x000fe200078e0a0a */
[C---:B------:R-:W-:Y:S01]  /*5950*/  ISETP.GT.U32.AND P6, PT, R2.reuse, R23, PT ;  /* 0x000000170200720c */ /* 0x040fe20003fc4070 */
[----:B------:R-:W-:Y:S01]  /*5960*/  IMAD.HI.U32 R6, R5, R21, RZ ;  /* 0x0000001505067227 */ /* 0x000fe200078e00ff */
[----:B------:R-:W-:Y:S02]  /*5970*/  ISETP.GE.AND P0, PT, R11, RZ, PT ;  /* 0x000000ff0b00720c */ /* 0x000fe40003f06270 */
[----:B------:R-:W-:Y:S01]  /*5980*/  LOP3.LUT R11, R3, 0x1c8, RZ, 0xfc, !PT ;  /* 0x000001c8030b7812 */ /* 0x000fe200078efcff */
[----:B------:R-:W-:Y:S02]  /*5990*/  IMAD.MOV R6, RZ, RZ, -R6 ;  /* 0x000000ffff067224 */ /* 0x000fe400078e0a06 */
[----:B------:R-:W-:Y:S01]  /*59a0*/  @!P1 IMAD.IADD R151, R151, 0x1, -R2 ;  /* 0x0000000197979824 */ /* 0x000fe200078e0a02 */
[----:B------:R-:W-:Y:S01]  /*59b0*/  IABS R147, R11 ;  /* 0x0000000b00937213 */ /* 0x000fe20000000000 */
[----:B------:R-:W-:-:S02]  /*59c0*/  IMAD R21, R2, R6, R21 ;  /* 0x0000000602157224 */ /* 0x000fc400078e0215 */
[--C-:B------:R-:W-:Y:S01]  /*59d0*/  @!P5 IMAD.IADD R14, R14, 0x1, -R2.reuse ;  /* 0x000000010e0ed824 */ /* 0x100fe200078e0a02 */
[C---:B------:R-:W-:Y:S01]  /*59e0*/  ISETP.GT.U32.AND P1, PT, R2.reuse, R151, PT ;  /* 0x000000970200720c */ /* 0x040fe20003f24070 */
[----:B------:R-:W-:Y:S02]  /*59f0*/  @!P6 IMAD.IADD R23, R23, 0x1, -R2 ;  /* 0x000000011717e824 */ /* 0x000fe400078e0a02 */
[C---:B------:R-:W-:Y:S01]  /*5a00*/  IMAD.HI.U32 R6, R5.reuse, R147, RZ ;  /* 0x0000009305067227 */ /* 0x040fe200078e00ff */
[C---:B------:R-:W-:Y:S02]  /*5a10*/  ISETP.GT.U32.AND P5, PT, R2.reuse, R14, PT ;  /* 0x0000000e0200720c */ /* 0x040fe40003fa4070 */
[----:B------:R-:W-:Y:S01]  /*5a20*/  ISETP.GT.U32.AND P6, PT, R2, R23, PT ;  /* 0x000000170200720c */ /* 0x000fe20003fc4070 */
[----:B------:R-:W-:Y:S02]  /*5a30*/  IMAD.MOV R6, RZ, RZ, -R6 ;  /* 0x000000ffff067224 */ /* 0x000fe400078e0a06 */
[----:B------:R-:W-:-:S04]  /*5a40*/  IMAD.HI.U32 R8, R5, R149, RZ ;  /* 0x0000009505087227 */ /* 0x000fc800078e00ff */
[C---:B------:R-:W-:Y:S02]  /*5a50*/  IMAD R147, R2.reuse, R6, R147 ;  /* 0x0000000602937224 */ /* 0x040fe400078e0293 */
[----:B------:R-:W-:Y:S01]  /*5a60*/  @!P1 IMAD.IADD R151, R151, 0x1, -R2 ;  /* 0x0000000197979824 */ /* 0x000fe200078e0a02 */
[C---:B------:R-:W-:Y:S01]  /*5a70*/  ISETP.GT.U32.AND P1, PT, R2.reuse, R21, PT ;  /* 0x000000150200720c */ /* 0x040fe20003f24070 */
[----:B------:R-:W-:Y:S02]  /*5a80*/  IMAD.MOV R8, RZ, RZ, -R8 ;  /* 0x000000ffff087224 */ /* 0x000fe400078e0a08 */
[----:B------:R-:W-:Y:S01]  /*5a90*/  @!P6 IMAD.IADD R23, R23, 0x1, -R2 ;  /* 0x000000011717e824 */ /* 0x000fe200078e0a02 */
[C---:B------:R-:W-:Y:S01]  /*5aa0*/  ISETP.GT.U32.AND P6, PT, R2.reuse, R147, PT ;  /* 0x000000930200720c */ /* 0x040fe20003fc4070 */
[----:B------:R-:W-:Y:S02]  /*5ab0*/  IMAD R149, R2, R8, R149 ;  /* 0x0000000802957224 */ /* 0x000fe400078e0295 */
[----:B------:R-:W-:-:S04]  /*5ac0*/  IMAD.HI.U32 R8, R5, R145, RZ ;  /* 0x0000009105087227 */ /* 0x000fc800078e00ff */
[----:B------:R-:W-:Y:S02]  /*5ad0*/  IMAD.MOV R8, RZ, RZ, -R8 ;  /* 0x000000ffff087224 */ /* 0x000fe400078e0a08 */
[----:B------:R-:W-:Y:S02]  /*5ae0*/  @!P1 IMAD.IADD R21, R21, 0x1, -R2 ;  /* 0x0000000115159824 */ /* 0x000fe400078e0a02 */
[----:B------:R-:W-:-:S04]  /*5af0*/  IMAD.HI.U32 R6, R5, R19, RZ ;  /* 0x0000001305067227 */ /* 0x000fc800078e00ff */
[--C-:B------:R-:W-:Y:S01]  /*5b00*/  @!P6 IMAD.IADD R147, R147, 0x1, -R2.reuse ;  /* 0x000000019393e824 */ /* 0x100fe200078e0a02 */
[----:B------:R-:W-:Y:S01]  /*5b10*/  ISETP.GT.U32.AND P6, PT, R2, R21, PT ;  /* 0x000000150200720c */ /* 0x000fe20003fc4070 */
[----:B------:R-:W-:Y:S01]  /*5b20*/  @!P5 IMAD.IADD R14, R14, 0x1, -R2 ;  /* 0x000000010e0ed824 */ /* 0x000fe200078e0a02 */
[C---:B------:R-:W-:Y:S01]  /*5b30*/  ISETP.GT.U32.AND P5, PT, R2.reuse, R149, PT ;  /* 0x000000950200720c */ /* 0x040fe20003fa4070 */
[----:B------:R-:W-:Y:S02]  /*5b40*/  IMAD R145, R2, R8, R145 ;  /* 0x0000000802917224 */ /* 0x000fe400078e0291 */
[----:B------:R-:W-:-:S04]  /*5b50*/  IMAD.HI.U32 R9, R5, R17, RZ ;  /* 0x0000001105097227 */ /* 0x000fc800078e00ff */
[----:B------:R-:W-:Y:S02]  /*5b60*/  IMAD.MOV R6, RZ, RZ, -R6 ;  /* 0x000000ffff067224 */ /* 0x000fe400078e0a06 */
[----:B------:R-:W-:Y:S02]  /*5b70*/  IMAD.MOV R9, RZ, RZ, -R9 ;  /* 0x000000ffff097224 */ /* 0x000fe400078e0a09 */
[----:B------:R-:W-:Y:S01]  /*5b80*/  @!P6 IMAD.IADD R21, R21, 0x1, -R2 ;  /* 0x000000011515e824 */ /* 0x000fe200078e0a02 */
[C---:B------:R-:W-:Y:S01]  /*5b90*/  ISETP.GT.U32.AND P6, PT, R2.reuse, R145, PT ;  /* 0x000000910200720c */ /* 0x040fe20003fc4070 */
[----:B------:R-:W-:Y:S02]  /*5ba0*/  IMAD R19, R2, R6, R19 ;  /* 0x0000000602137224 */ /* 0x000fe400078e0213 */
[----:B------:R-:W-:-:S04]  /*5bb0*/  IMAD.HI.U32 R6, R5, R143, RZ ;  /* 0x0000008f05067227 */ /* 0x000fc800078e00ff */
[C---:B------:R-:W-:Y:S02]  /*5bc0*/  IMAD R17, R2.reuse, R9, R17 ;  /* 0x0000000902117224 */ /* 0x040fe400078e0211 */
[----:B------:R-:W-:Y:S02]  /*5bd0*/  IMAD.MOV R9, RZ, RZ, -R6 ;  /* 0x000000ffff097224 */ /* 0x000fe400078e0a06 */
[--C-:B------:R-:W-:Y:S01]  /*5be0*/  @!P5 IMAD.IADD R149, R149, 0x1, -R2.reuse ;  /* 0x000000019595d824 */ /* 0x100fe200078e0a02 */
[----:B------:R-:W-:Y:S01]  /*5bf0*/  ISETP.GE.AND P5, PT, R13, RZ, PT ;  /* 0x000000ff0d00720c */ /* 0x000fe20003fa6270 */
[C---:B------:R-:W-:Y:S01]  /*5c00*/  IMAD R143, R2.reuse, R9, R143 ;  /* 0x00000009028f7224 */ /* 0x040fe200078e028f */
[----:B------:R-:W-:Y:S01]  /*5c10*/  IABS R13, R38 ;  /* 0x00000026000d7213 */ /* 0x000fe20000000000 */
[----:B------:R-:W-:Y:S01]  /*5c20*/  @!P6 IMAD.IADD R145, R145, 0x1, -R2 ;  /* 0x000000019191e824 */ /* 0x000fe200078e0a02 */
[C---:B------:R-:W-:Y:S01]  /*5c30*/  ISETP.GT.U32.AND P1, PT, R2.reuse, R149, PT ;  /* 0x000000950200720c */ /* 0x040fe20003f24070 */
[----:B------:R-:W-:Y:S01]  /*5c40*/  IMAD.HI.U32 R6, R5, R15, RZ ;  /* 0x0000000f05067227 */ /* 0x000fe200078e00ff */
[----:B------:R-:W-:-:S03]  /*5c50*/  ISETP.GT.U32.AND P6, PT, R2, R143, PT ;  /* 0x0000008f0200720c */ /* 0x000fc60003fc4070 */
[----:B------:R-:W-:Y:S02]  /*5c60*/  IMAD.MOV R6, RZ, RZ, -R6 ;  /* 0x000000ffff067224 */ /* 0x000fe400078e0a06 */
[----:B------:R-:W-:Y:S01]  /*5c70*/  @!P3 IMAD.MOV R25, RZ, RZ, -R25 ;  /* 0x000000ffff19b224 */ /* 0x000fe200078e0a19 */
[C---:B------:R-:W-:Y:S01]  /*5c80*/  ISETP.GT.U32.AND P3, PT, R2.reuse, R147, PT ;  /* 0x000000930200720c */ /* 0x040fe20003f64070 */
[----:B------:R-:W-:Y:S02]  /*5c90*/  IMAD R15, R2, R6, R15 ;  /* 0x00000006020f7224 */ /* 0x000fe400078e020f */
[----:B------:R-:W-:-:S04]  /*5ca0*/  IMAD.HI.U32 R8, R5, R141, RZ ;  /* 0x0000008d05087227 */ /* 0x000fc800078e00ff */
[--C-:B------:R-:W-:Y:S01]  /*5cb0*/  @!P1 IMAD.IADD R149, R149, 0x1, -R2.reuse ;  /* 0x0000000195959824 */ /* 0x100fe200078e0a02 */
[C---:B------:R-:W-:Y:S01]  /*5cc0*/  ISETP.GT.U32.AND P1, PT, R2.reuse, R19, PT ;  /* 0x000000130200720c */ /* 0x040fe20003f24070 */
[----:B------:R-:W-:Y:S01]  /*5cd0*/  @!P6 IMAD.IADD R143, R143, 0x1, -R2 ;  /* 0x000000018f8fe824 */ /* 0x000fe200078e0a02 */
[C---:B------:R-:W-:Y:S01]  /*5ce0*/  ISETP.GT.U32.AND P6, PT, R2.reuse, R15, PT ;  /* 0x0000000f0200720c */ /* 0x040fe20003fc4070 */
[----:B------:R-:W-:Y:S02]  /*5cf0*/  IMAD.MOV R8, RZ, RZ, -R8 ;  /* 0x000000ffff087224 */ /* 0x000fe400078e0a08 */
[----:B------:R-:W-:Y:S01]  /*5d00*/  @!P3 IMAD.IADD R147, R147, 0x1, -R2 ;  /* 0x000000019393b824 */ /* 0x000fe200078e0a02 */
[C---:B------:R-:W-:Y:S01]  /*5d10*/  ISETP.GT.U32.AND P3, PT, R2.reuse, R17, PT ;  /* 0x000000110200720c */ /* 0x040fe20003f64070 */
[----:B------:R-:W-:Y:S02]  /*5d20*/  IMAD R141, R2, R8, R141 ;  /* 0x00000008028d7224 */ /* 0x000fe400078e028d */
[----:B------:R-:W-:-:S04]  /*5d30*/  IMAD.HI.U32 R9, R5, R13, RZ ;  /* 0x0000000d05097227 */ /* 0x000fc800078e00ff */
[--C-:B------:R-:W-:Y:S01]  /*5d40*/  @!P1 IMAD.IADD R19, R19, 0x1, -R2.reuse ;  /* 0x0000000113139824 */ /* 0x100fe200078e0a02 */
[----:B------:R-:W-:Y:S01]  /*5d50*/  ISETP.GE.AND P1, PT, R16, RZ, PT ;  /* 0x000000ff1000720c */ /* 0x000fe20003f26270 */
[--C-:B------:R-:W-:Y:S01]  /*5d60*/  @!P6 IMAD.IADD R15, R15, 0x1, -R2.reuse ;  /* 0x000000010f0fe824 */ /* 0x100fe200078e0a02 */
[C---:B------:R-:W-:Y:S01]  /*5d70*/  ISETP.GT.U32.AND P6, PT, R2.reuse, R141, PT ;  /* 0x0000008d0200720c */ /* 0x040fe20003fc4070 */
[----:B------:R-:W-:Y:S01]  /*5d80*/  IMAD.MOV R9, RZ, RZ, -R9 ;  /* 0x000000ffff097224 */ /* 0x000fe200078e0a09 */
[----:B------:R-:W-:Y:S01]  /*5d90*/  IABS R16, R46 ;  /* 0x0000002e00107213 */ /* 0x000fe20000000000 */
[----:B------:R-:W-:Y:S01]  /*5da0*/  @!P3 IMAD.IADD R17, R17, 0x1, -R2 ;  /* 0x000000011111b824 */ /* 0x000fe200078e0a02 */
[----:B------:R-:W-:Y:S01]  /*5db0*/  ISETP.GE.AND P3, PT, R11, RZ, PT ;  /* 0x000000ff0b00720c */ /* 0x000fe20003f66270 */
[C---:B------:R-:W-:Y:S01]  /*5dc0*/  IMAD R13, R2.reuse, R9, R13 ;  /* 0x00000009020d7224 */ /* 0x040fe200078e020d */
[----:B------:R-:W-:Y:S01]  /*5dd0*/  IABS R11, R42 ;  /* 0x0000002a000b7213 */ /* 0x000fe20000000000 */
[----:B------:R-:W-:Y:S01]  /*5de0*/  @!P2 IMAD.MOV R14, RZ, RZ, -R14 ;  /* 0x000000ffff0ea224 */ /* 0x000fe200078e0a0e */
[C---:B------:R-:W-:Y:S01]  /*5df0*/  ISETP.GT.U32.AND P2, PT, R2.reuse, R19, PT ;  /* 0x000000130200720c */ /* 0x040fe20003f44070 */
[----:B------:R-:W-:Y:S01]  /*5e00*/  @!P4 IMAD.MOV R151, RZ, RZ, -R151 ;  /* 0x000000ffff97c224 */ /* 0x000fe200078e0a97 */
[C---:B------:R-:W-:Y:S01]  /*5e10*/  ISETP.GT.U32.AND P4, PT, R2.reuse, R145, PT ;  /* 0x000000910200720c */ /* 0x040fe20003f84070 */
[----:B------:R-:W-:Y:S01]  /*5e20*/  @!P1 IMAD.MOV R21, RZ, RZ, -R21 ;  /* 0x000000ffff159224 */ /* 0x000fe200078e0a15 */
[----:B------:R-:W-:Y:S01]  /*5e30*/  ISETP.GT.U32.AND P1, PT, R2, R15, PT ;  /* 0x0000000f0200720c */ /* 0x000fe20003f24070 */
[----:B------:R-:W-:-:S02]  /*5e40*/  @!P6 IMAD.IADD R141, R141, 0x1, -R2 ;  /* 0x000000018d8de824 */ /* 0x000fc400078e0a02 */
[----:B------:R-:W-:-:S03]  /*5e50*/  IMAD.HI.U32 R3, R5, R139, RZ ;  /* 0x0000008b05037227 */ /* 0x000fc600078e00ff */
[----:B------:R-:W-:Y:S01]  /*5e60*/  ISETP.GT.U32.AND P6, PT, R2, R141, PT ;  /* 0x0000008d0200720c */ /* 0x000fe20003fc4070 */
[----:B------:R-:W-:-:S04]  /*5e70*/  IMAD.HI.U32 R6, R5, R11, RZ ;  /* 0x0000000b05067227 */ /* 0x000fc800078e00ff */
[----:B------:R-:W-:-:S04]  /*5e80*/  IMAD.HI.U32 R8, R5, R137, RZ ;  /* 0x0000008905087227 */ /* 0x000fc800078e00ff */
[----:B------:R-:W-:-:S04]  /*5e90*/  IMAD.HI.U32 R9, R5, R16, RZ ;  /* 0x0000001005097227 */ /* 0x000fc800078e00ff */
[----:B------:R-:W-:Y:S01]  /*5ea0*/  @!P0 IMAD.MOV R23, RZ, RZ, -R23 ;  /* 0x000000ffff178224 */ /* 0x000fe200078e0a17 */
[----:B------:R-:W-:Y:S01]  /*5eb0*/  ISETP.GT.U32.AND P0, PT, R2, R17, PT ;  /* 0x000000110200720c */ /* 0x000fe20003f04070 */
[----:B------:R-:W-:-:S04]  /*5ec0*/  IMAD.HI.U32 R5, R5, R18, RZ ;  /* 0x0000001205057227 */ /* 0x000fc800078e00ff */
[----:B------:R-:W-:Y:S02]  /*5ed0*/  IMAD.MOV R3, RZ, RZ, -R3 ;  /* 0x000000ffff037224 */ /* 0x000fe400078e0a03 */
[----:B------:R-:W-:Y:S02]  /*5ee0*/  IMAD.MOV R6, RZ, RZ, -R6 ;  /* 0x000000ffff067224 */ /* 0x000fe400078e0a06 */
[----:B------:R-:W-:Y:S02]  /*5ef0*/  IMAD.MOV R5, RZ, RZ, -R5 ;  /* 0x000000ffff057224 */ /* 0x000fe400078e0a05 */
[----:B------:R-:W-:Y:S01]  /*5f00*/  @!P3 IMAD.MOV R147, RZ, RZ, -R147 ;  /* 0x000000ffff93b224 */ /* 0x000fe200078e0a93 */
[C---:B------:R-:W-:Y:S01]  /*5f10*/  ISETP.GT.U32.AND P3, PT, R2.reuse, R13, PT ;  /* 0x0000000d0200720c */ /* 0x040fe20003f64070 */
[----:B------:R-:W-:Y:S02]  /*5f20*/  IMAD.MOV R8, RZ, RZ, -R8 ;  /* 0x000000ffff087224 */ /* 0x000fe400078e0a08 */
[----:B------:R-:W-:-:S02]  /*5f30*/  IMAD R139, R2, R3, R139 ;  /* 0x00000003028b7224 */ /* 0x000fc400078e028b */
[----:B------:R-:W-:Y:S01]  /*5f40*/  @!P5 IMAD.MOV R149, RZ, RZ, -R149 ;  /* 0x000000ffff95d224 */ /* 0x000fe200078e0a95 */
[C---:B------:R-:W-:Y:S01]  /*5f50*/  ISETP.GT.U32.AND P5, PT, R2.reuse, R143, PT ;  /* 0x0000008f0200720c */ /* 0x040fe20003fa4070 */
[C---:B------:R-:W-:Y:S02]  /*5f60*/  IMAD R11, R2.reuse, R6, R11 ;  /* 0x00000006020b7224 */ /* 0x040fe400078e020b */
[----:B------:R-:W-:Y:S02]  /*5f70*/  IMAD R3, R2, R5, R18 ;  /* 0x0000000502037224 */ /* 0x000fe400078e0212 */
[--C-:B------:R-:W-:Y:S01]  /*5f80*/  @!P1 IMAD.IADD R15, R15, 0x1, -R2.reuse ;  /* 0x000000010f0f9824 */ /* 0x100fe200078e0a02 */
[----:B------:R-:W-:Y:S01]  /*5f90*/  ISETP.GE.AND P1, PT, R22, RZ, PT ;  /* 0x000000ff1600720c */ /* 0x000fe20003f26270 */
[C---:B------:R-:W-:Y:S01]  /*5fa0*/  IMAD R137, R2.reuse, R8, R137 ;  /* 0x0000000802897224 */ /* 0x040fe200078e0289 */
[----:B------:R-:W-:Y:S01]  /*5fb0*/  LOP3.LUT R8, RZ, R7, RZ, 0x33, !PT ;  /* 0x00000007ff087212 */ /* 0x000fe200078e33ff */
[--C-:B------:R-:W-:Y:S01]  /*5fc0*/  @!P2 IMAD.IADD R19, R19, 0x1, -R2.reuse ;  /* 0x000000011313a824 */ /* 0x100fe200078e0a02 */
[C---:B------:R-:W-:Y:S01]  /*5fd0*/  ISETP.GT.U32.AND P2, PT, R2.reuse, R139, PT ;  /* 0x0000008b0200720c */ /* 0x040fe20003f44070 */
[--C-:B------:R-:W-:Y:S01]  /*5fe0*/  @!P4 IMAD.IADD R145, R145, 0x1, -R2.reuse ;  /* 0x000000019191c824 */ /* 0x100fe200078e0a02 */
[C---:B------:R-:W-:Y:S01]  /*5ff0*/  ISETP.GT.U32.AND P4, PT, R2.reuse, R11, PT ;  /* 0x0000000b0200720c */ /* 0x040fe20003f84070 */
[----:B------:R-:W-:Y:S01]  /*6000*/  @!P6 IMAD.IADD R141, R141, 0x1, -R2 ;  /* 0x000000018d8de824 */ /* 0x000fe200078e0a02 */
[----:B------:R-:W-:Y:S01]  /*6010*/  ISETP.GT.U32.AND P6, PT, R2, R3, PT ;  /* 0x000000030200720c */ /* 0x000fe20003fc4070 */
[----:B------:R-:W-:-:S02]  /*6020*/  IMAD.MOV R9, RZ, RZ, -R9 ;  /* 0x000000ffff097224 */ /* 0x000fc400078e0a09 */
[----:B------:R-:W-:Y:S01]  /*6030*/  @!P0 IMAD.IADD R17, R17, 0x1, -R2 ;  /* 0x0000000111118824 */ /* 0x000fe200078e0a02 */
[C---:B------:R-:W-:Y:S01]  /*6040*/  ISETP.GT.U32.AND P0, PT, R2.reuse, R137, PT ;  /* 0x000000890200720c */ /* 0x040fe20003f04070 */
[----:B------:R-:W-:Y:S02]  /*6050*/  IMAD R9, R2, R9, R16 ;  /* 0x0000000902097224 */ /* 0x000fe400078e0210 */
[--C-:B------:R-:W-:Y:S01]  /*6060*/  @!P3 IMAD.IADD R13, R13, 0x1, -R2.reuse ;  /* 0x000000010d0db824 */ /* 0x100fe200078e0a02 */
[----:B------:R-:W-:Y:S01]  /*6070*/  ISETP.GE.AND P3, PT, R24, RZ, PT ;  /* 0x000000ff1800720c */ /* 0x000fe20003f66270 */
[--C-:B------:R-:W-:Y:S01]  /*6080*/  @!P5 IMAD.IADD R143, R143, 0x1, -R2.reuse ;  /* 0x000000018f8fd824 */ /* 0x100fe200078e0a02 */
[C---:B------:R-:W-:Y:S01]  /*6090*/  ISETP.GT.U32.AND P5, PT, R2.reuse, R9, PT ;  /* 0x000000090200720c */ /* 0x040fe20003fa4070 */
[----:B------:R-:W-:Y:S01]  /*60a0*/  @!P1 IMAD.MOV R19, RZ, RZ, -R19 ;  /* 0x000000ffff139224 */ /* 0x000fe200078e0a13 */
[----:B------:R-:W-:Y:S01]  /*60b0*/  ISETP.GT.U32.AND P1, PT, R2, R13, PT ;  /* 0x0000000d0200720c */ /* 0x000fe20003f24070 */
[--C-:B------:R-:W-:Y:S01]  /*60c0*/  @!P2 IMAD.IADD R139, R139, 0x1, -R2.reuse ;  /* 0x000000018b8ba824 */ /* 0x100fe200078e0a02 */
[----:B------:R-:W-:Y:S01]  /*60d0*/  ISETP.GE.AND P2, PT, R26, RZ, PT ;  /* 0x000000ff1a00720c */ /* 0x000fe20003f46270 */
[--C-:B------:R-:W-:Y:S01]  /*60e0*/  @!P4 IMAD.IADD R11, R11, 0x1, -R2.reuse ;  /* 0x000000010b0bc824 */ /* 0x100fe200078e0a02 */
[----:B------:R-:W-:Y:S01]  /*60f0*/  ISETP.GE.AND P4, PT, R32, RZ, PT ;  /* 0x000000ff2000720c */ /* 0x000fe20003f86270 */
[--C-:B------:R-:W-:Y:S01]  /*6100*/  @!P6 IMAD.IADD R3, R3, 0x1, -R2.reuse ;  /* 0x000000010303e824 */ /* 0x100fe200078e0a02 */
[----:B------:R-:W-:Y:S01]  /*6110*/  ISETP.GE.AND P6, PT, R38, RZ, PT ;  /* 0x000000ff2600720c */ /* 0x000fe20003fc6270 */
[--C-:B------:R-:W-:Y:S01]  /*6120*/  @!P0 IMAD.IADD R137, R137, 0x1, -R2.reuse ;  /* 0x0000000189898824 */ /* 0x100fe200078e0a02 */
[----:B------:R-:W-:Y:S01]  /*6130*/  ISETP.GE.AND P0, PT, R34, RZ, PT ;  /* 0x000000ff2200720c */ /* 0x000fe20003f06270 */
[----:B------:R-:W-:Y:S01]  /*6140*/  @!P3 IMAD.MOV R145, RZ, RZ, -R145 ;  /* 0x000000ffff91b224 */ /* 0x000fe200078e0a91 */
[----:B------:R-:W-:Y:S01]  /*6150*/  ISETP.GT.U32.AND P3, PT, R2, R139, PT ;  /* 0x0000008b0200720c */ /* 0x000fe20003f64070 */
[--C-:B------:R-:W-:Y:S01]  /*6160*/  @!P5 IMAD.IADD R9, R9, 0x1, -R2.reuse ;  /* 0x000000010909d824 */ /* 0x100fe200078e0a02 */
[----:B------:R-:W-:Y:S01]  /*6170*/  ISETP.GE.AND P5, PT, R36, RZ, PT ;  /* 0x000000ff2400720c */ /* 0x000fe20003fa6270 */
[--C-:B------:R-:W-:Y:S01]  /*6180*/  @!P1 IMAD.IADD R13, R13, 0x1, -R2.reuse ;  /* 0x000000010d0d9824 */ /* 0x100fe200078e0a02 */
[----:B------:R-:W-:Y:S01]  /*6190*/  ISETP.GE.AND P1, PT, R40, RZ, PT ;  /* 0x000000ff2800720c */ /* 0x000fe20003f26270 */
[----:B------:R-:W-:Y:S01]  /*61a0*/  @!P2 IMAD.MOV R17, RZ, RZ, -R17 ;  /* 0x000000ffff11a224 */ /* 0x000fe200078e0a11 */
[C---:B------:R-:W-:Y:S01]  /*61b0*/  ISETP.GT.U32.AND P2, PT, R2.reuse, R11, PT ;  /* 0x0000000b0200720c */ /* 0x040fe20003f44070 */
[----:B------:R-:W-:Y:S01]  /*61c0*/  @!P4 IMAD.MOV R143, RZ, RZ, -R143 ;  /* 0x000000ffff8fc224 */ /* 0x000fe200078e0a8f */
[C---:B------:R-:W-:Y:S01]  /*61d0*/  ISETP.GT.U32.AND P4, PT, R2.reuse, R137, PT ;  /* 0x000000890200720c */ /* 0x040fe20003f84070 */
[----:B------:R-:W-:Y:S01]  /*61e0*/  @!P6 IMAD.MOV R13, RZ, RZ, -R13 ;  /* 0x000000ffff0de224 */ /* 0x000fe200078e0a0d */
[----:B------:R-:W-:Y:S01]  /*61f0*/  ISETP.NE.AND P6, PT, R7, RZ, PT ;  /* 0x000000ff0700720c */ /* 0x000fe20003fc5270 */
[----:B------:R-:W-:Y:S01]  /*6200*/  @!P0 IMAD.MOV R15, RZ, RZ, -R15 ;  /* 0x000000ffff0f8224 */ /* 0x000fe200078e0a0f */
[----:B------:R-:W-:Y:S01]  /*6210*/  ISETP.GT.U32.AND P0, PT, R2, R9, PT ;  /* 0x000000090200720c */ /* 0x000fe20003f04070 */
[----:B------:R-:W1:Y:S01]  /*6220*/  LDC R7, c[0x0][0x3a0] ;  /* 0x0000e800ff077b82 */ /* 0x000e620000000800 */
[--C-:B------:R-:W-:Y:S01]  /*6230*/  @!P3 IMAD.IADD R139, R139, 0x1, -R2.reuse ;  /* 0x000000018b8bb824 */ /* 0x100fe200078e0a02 */
[----:B------:R-:W-:Y:S01]  /*6240*/  ISETP.GE.AND P3, PT, R42, RZ, PT ;  /* 0x000000ff2a00720c */ /* 0x000fe20003f66270 */
[----:B------:R-:W-:Y:S01]  /*6250*/  @!P5 IMAD.MOV R141, RZ, RZ, -R141 ;  /* 0x000000ffff8dd224 */ /* 0x000fe200078e0a8d */
[----:B------:R-:W-:Y:S01]  /*6260*/  ISETP.GT.U32.AND P5, PT, R2, R3, PT ;  /* 0x000000030200720c */ /* 0x000fe20003fa4070 */
[----:B------:R-:W-:Y:S01]  /*6270*/  @!P1 IMAD.MOV R139, RZ, RZ, -R139 ;  /* 0x000000ffff8b9224 */ /* 0x000fe200078e0a8b */
[----:B------:R-:W-:Y:S01]  /*6280*/  SEL R94, R8, R27, !P6 ;  /* 0x0000001b085e7207 */ /* 0x000fe20007000000 */
[--C-:B------:R-:W-:Y:S01]  /*6290*/  @!P2 IMAD.IADD R11, R11, 0x1, -R2.reuse ;  /* 0x000000010b0ba824 */ /* 0x100fe200078e0a02 */
[----:B------:R-:W-:Y:S01]  /*62a0*/  ISETP.GE.AND P2, PT, R44, RZ, PT ;  /* 0x000000ff2c00720c */ /* 0x000fe20003f46270 */
[--C-:B------:R-:W-:Y:S01]  /*62b0*/  @!P4 IMAD.IADD R137, R137, 0x1, -R2.reuse ;  /* 0x000000018989c824 */ /* 0x100fe200078e0a02 */
[----:B------:R-:W-:Y:S01]  /*62c0*/  ISETP.GE.AND P4, PT, R46, RZ, PT ;  /* 0x000000ff2e00720c */ /* 0x000fe20003f86270 */
[----:B------:R-:W-:Y:S01]  /*62d0*/  IMAD R5, R234, UR17, RZ ;  /* 0x00000011ea057c24 */ /* 0x000fe2000f8e02ff */
[----:B------:R-:W-:Y:S01]  /*62e0*/  SEL R96, R8, R29, !P6 ;  /* 0x0000001d08607207 */ /* 0x000fe20007000000 */
[--C-:B------:R-:W-:Y:S01]  /*62f0*/  @!P0 IMAD.IADD R9, R9, 0x1, -R2.reuse ;  /* 0x0000000109098824 */ /* 0x100fe200078e0a02 */
[----:B------:R-:W-:Y:S01]  /*6300*/  ISETP.GE.AND P0, PT, R20, RZ, PT ;  /* 0x000000ff1400720c */ /* 0x000fe20003f06270 */
[----:B------:R-:W-:Y:S01]  /*6310*/  @!P3 IMAD.MOV R11, RZ, RZ, -R11 ;  /* 0x000000ffff0bb224 */ /* 0x000fe200078e0a0b */
[----:B------:R-:W-:Y:S01]  /*6320*/  SEL R26, R8, R25, !P6 ;  /* 0x00000019081a7207 */ /* 0x000fe20007000000 */
[----:B------:R-:W-:Y:S01]  /*6330*/  @!P5 IMAD.IADD R3, R3, 0x1, -R2 ;  /* 0x000000010303d824 */ /* 0x000fe200078e0a02 */
[----:B------:R-:W-:Y:S01]  /*6340*/  SHF.R.U32.HI R2, RZ, 0x6, R0 ;  /* 0x00000006ff027819 */ /* 0x000fe20000011600 */
[----:B------:R-:W-:Y:S01]  /*6350*/  IMAD R94, R94, UR5, RZ ;  /* 0x000000055e5e7c24 */ /* 0x000fe2000f8e02ff */
[----:B------:R-:W-:Y:S01]  /*6360*/  SEL R98, R8, R31, !P6 ;  /* 0x0000001f08627207 */ /* 0x000fe20007000000 */
[----:B------:R-:W-:Y:S01]  /*6370*/  @!P2 IMAD.MOV R137, RZ, RZ, -R137 ;  /* 0x000000ffff89a224 */ /* 0x000fe200078e0a89 */
[----:B------:R-:W-:Y:S01]  /*6380*/  SGXT.U32 R2, R2, 0x1 ;  /* 0x000000010202781a */ /* 0x000fe20000000000 */
[----:B------:R-:W-:Y:S01]  /*6390*/  @!P4 IMAD.MOV R9, RZ, RZ, -R9 ;  /* 0x000000ffff09c224 */ /* 0x000fe200078e0a09 */
[C---:B------:R-:W-:Y:S01]  /*63a0*/  SEL R100, R8.reuse, R33, !P6 ;  /* 0x0000002108647207 */ /* 0x040fe20007000000 */
[----:B-1----:R-:W-:Y:S01]  /*63b0*/  VIADD R232, R7, 0x1f ;  /* 0x0000001f07e87836 */ /* 0x002fe20000000000 */
[----:B------:R-:W-:Y:S01]  /*63c0*/  SEL R102, R8, R35, !P6 ;  /* 0x0000002308667207 */ /* 0x000fe20007000000 */
[----:B------:R-:W-:Y:S01]  /*63d0*/  @!P0 IMAD.MOV R3, RZ, RZ, -R3 ;  /* 0x000000ffff038224 */ /* 0x000fe200078e0a03 */
[----:B-----5:R-:W-:Y:S01]  /*63e0*/  LEA R242, P0, R4, UR8, 0x2 ;  /* 0x0000000804f27c11 */ /* 0x020fe2000f8010ff */
[----:B------:R-:W-:Y:S01]  /*63f0*/  IMAD R96, R96, UR5, RZ ;  /* 0x0000000560607c24 */ /* 0x000fe2000f8e02ff */
[----:B------:R-:W-:Y:S01]  /*6400*/  ISETP.GT.AND P4, PT, R232, 0x1f, PT ;  /* 0x0000001fe800780c */ /* 0x000fe20003f84270 */
[----:B------:R-:W-:Y:S01]  /*6410*/  IMAD R98, R98, UR5, RZ ;  /* 0x0000000562627c24 */ /* 0x000fe2000f8e02ff */
[----:B------:R-:W-:Y:S01]  /*6420*/  SEL R104, R8, R37, !P6 ;  /* 0x0000002508687207 */ /* 0x000fe20007000000 */
        /* <DEDUP_REMOVED lines=49> */
[----:B------:R-:W-:Y:S01]  /*6740*/  LOP3.LUT R220, R2, 0x2, RZ, 0xfc, !PT ;  /* 0x0000000202dc7812 */ /* 0x000fe200078efcff */
[----:B------:R-:W-:Y:S01]  /*6750*/  IMAD R188, R27, UR5, RZ ;  /* 0x000000051bbc7c24 */ /* 0x000fe2000f8e02ff */
[----:B------:R-:W-:Y:S01]  /*6760*/  SEL R95, R8, R95, !P6 ;  /* 0x0000005f085f7207 */ /* 0x000fe20007000000 */
[----:B------:R-:W-:Y:S01]  /*6770*/  IMAD R190, R26, UR5, RZ ;  /* 0x000000051abe7c24 */ /* 0x000fe2000f8e02ff */
[C---:B------:R-:W-:Y:S01]  /*6780*/  SEL R97, R8.reuse, R97, !P6 ;  /* 0x0000006108617207 */ /* 0x040fe20007000000 */
        /* <DEDUP_REMOVED lines=57> */
[----:B------:R-:W-:-:S02]  /*6b20*/  SEL R78, R8, R157, !P6 ;  /* 0x0000009d084e7207 */ /* 0x000fc40007000000 */
[C---:B------:R-:W-:Y:S02]  /*6b30*/  SEL R77, R8.reuse, R159, !P6 ;  /* 0x0000009f084d7207 */ /* 0x040fe40007000000 */
[C---:B------:R-:W-:Y:S02]  /*6b40*/  SEL R76, R8.reuse, R161, !P6 ;  /* 0x000000a1084c7207 */ /* 0x040fe40007000000 */
[C---:B------:R-:W-:Y:S02]  /*6b50*/  SEL R75, R8.reuse, R167, !P6 ;  /* 0x000000a7084b7207 */ /* 0x040fe40007000000 */
[C---:B------:R-:W-:Y:S02]  /*6b60*/  SEL R74, R8.reuse, R163, !P6 ;  /* 0x000000a3084a7207 */ /* 0x040fe40007000000 */
[C---:B------:R-:W-:Y:S02]  /*6b70*/  SEL R73, R8.reuse, R165, !P6 ;  /* 0x000000a508497207 */ /* 0x040fe40007000000 */
[----:B------:R-:W-:-:S02]  /*6b80*/  SEL R72, R8, R169, !P6 ;  /* 0x000000a908487207 */ /* 0x000fc40007000000 */
[C---:B------:R-:W-:Y:S02]  /*6b90*/  SEL R71, R8.reuse, R171, !P6 ;  /* 0x000000ab08477207 */ /* 0x040fe40007000000 */
[----:B------:R-:W-:Y:S01]  /*6ba0*/  SEL R70, R8, R175, !P6 ;  /* 0x000000af08467207 */ /* 0x000fe20007000000 */
[----:B------:R-:W-:Y:S01]  /*6bb0*/  IMAD R175, R72, UR5, RZ ;  /* 0x0000000548af7c24 */ /* 0x000fe2000f8e02ff */
[C---:B------:R-:W-:Y:S01]  /*6bc0*/  SEL R69, R8.reuse, R173, !P6 ;  /* 0x000000ad08457207 */ /* 0x040fe20007000000 */
[----:B------:R-:W-:Y:S01]  /*6bd0*/  IMAD R173, R71, UR5, RZ ;  /* 0x0000000547ad7c24 */ /* 0x000fe2000f8e02ff */
[C---:B------:R-:W-:Y:S01]  /*6be0*/  SEL R68, R8.reuse, R177, !P6 ;  /* 0x000000b108447207 */ /* 0x040fe20007000000 */
[----:B------:R-:W-:Y:S01]  /*6bf0*/  IMAD R177, R73, UR5, RZ ;  /* 0x0000000549b17c24 */ /* 0x000fe2000f8e02ff */
[----:B------:R-:W-:Y:S01]  /*6c00*/  SEL R67, R8, R179, !P6 ;  /* 0x000000b308437207 */ /* 0x000fe20007000000 */
        /* <DEDUP_REMOVED lines=98> */
[C---:B------:R-:W-:Y:S01]  /*7230*/  SEL R10, R8.reuse, R137, !P6 ;  /* 0x00000089080a7207 */ /* 0x040fe20007000000 */
[----:B------:R-:W-:Y:S01]  /*7240*/  VIADD R137, R7, 0xffffffe0 ;  /* 0xffffffe007897836 */ /* 0x000fe20000000000 */
[----:B------:R-:W-:Y:S01]  /*7250*/  SEL R9, R8, R9, !P6 ;  /* 0x0000000908097207 */ /* 0x000fe20007000000 */
[----:B------:R-:W-:Y:S01]  /*7260*/  IMAD R226, R12, UR5, RZ ;  /* 0x000000050ce27c24 */ /* 0x000fe2000f8e02ff */
[----:B------:R-:W-:Y:S01]  /*7270*/  SEL R8, R8, R3, !P6 ;  /* 0x0000000308087207 */ /* 0x000fe20007000000 */
[----:B------:R-:W-:Y:S01]  /*7280*/  IMAD R221, R11, UR5, RZ ;  /* 0x000000050bdd7c24 */ /* 0x000fe2000f8e02ff */
[----:B------:R-:W-:Y:S01]  /*7290*/  LEA.HI.X.SX32 R3, R4, UR9, 0x2, P0 ;  /* 0x0000000904037c11 */ /* 0x000fe200080f16ff */
[----:B------:R-:W-:Y:S01]  /*72a0*/  IMAD R217, R10, UR5, RZ ;  /* 0x000000050ad97c24 */ /* 0x000fe2000f8e02ff */
[C---:B------:R-:W-:Y:S01]  /*72b0*/  LOP3.LUT R243, R2.reuse, 0x8, RZ, 0xfc, !PT ;  /* 0x0000000802f37812 */ /* 0x040fe200078efcff */
[----:B------:R-:W-:Y:S01]  /*72c0*/  IMAD R215, R9, UR5, RZ ;  /* 0x0000000509d77c24 */ /* 0x000fe2000f8e02ff */
[----:B------:R-:W-:-:S02]  /*72d0*/  ISETP.GE.AND P2, PT, R2, R7, PT ;  /* 0x000000070200720c */ /* 0x000fc40003f46270 */
[----:B------:R-:W-:Y:S02]  /*72e0*/  SEL R212, RZ, 0x4, !P4 ;  /* 0x00000004ffd47807 */ /* 0x000fe40006000000 */
[----:B------:R-:W-:Y:S02]  /*72f0*/  LOP3.LUT R239, R2, 0xc, RZ, 0xfc, !PT ;  /* 0x0000000c02ef7812 */ /* 0x000fe400078efcff */
[----:B------:R-:W-:Y:S02]  /*7300*/  ISETP.GE.AND P0, PT, R220, R7, PT ;  /* 0x00000007dc00720c */ /* 0x000fe40003f06270 */
[C---:B------:R-:W-:Y:S02]  /*7310*/  LOP3.LUT R216, R2.reuse, 0x4, RZ, 0xfc, !PT ;  /* 0x0000000402d87812 */ /* 0x040fe400078efcff */
[C---:B------:R-:W-:Y:S02]  /*7320*/  LOP3.LUT R237, R2.reuse, 0xe, RZ, 0xfc, !PT ;  /* 0x0000000e02ed7812 */ /* 0x040fe400078efcff */
[----:B------:R-:W-:-:S02]  /*7330*/  LOP3.LUT R251, R2, 0x6, RZ, 0xfc, !PT ;  /* 0x0000000602fb7812 */ /* 0x000fc400078efcff */
[-C--:B------:R-:W-:Y:S02]  /*7340*/  ISETP.GE.AND P4, PT, R243, R7.reuse, PT ;  /* 0x00000007f300720c */ /* 0x080fe40003f86270 */
[C---:B------:R-:W-:Y:S02]  /*7350*/  SEL R0, R212.reuse, RZ, !P2 ;  /* 0x000000ffd4007207 */ /* 0x040fe40005000000 */
[-C--:B------:R-:W-:Y:S02]  /*7360*/  ISETP.GE.AND P2, PT, R239, R7.reuse, PT ;  /* 0x00000007ef00720c */ /* 0x080fe40003f46270 */
[----:B------:R-:W-:Y:S01]  /*7370*/  SEL R147, R212, RZ, !P0 ;  /* 0x000000ffd4937207 */ /* 0x000fe20004000000 */
[----:B------:R-:W-:Y:S01]  /*7380*/  STL [R1+0xb4], R0 ;  /* 0x0000b40001007387 */ /* 0x000fe20000100800 */
[-C--:B------:R-:W-:Y:S02]  /*7390*/  ISETP.GE.AND P1, PT, R216, R7.reuse, PT ;  /* 0x00000007d800720c */ /* 0x080fe40003f26270 */
[----:B------:R-:W-:-:S02]  /*73a0*/  ISETP.GE.AND P0, PT, R237, R7, PT ;  /* 0x00000007ed00720c */ /* 0x000fc40003f06270 */
[C---:B------:R-:W-:Y:S02]  /*73b0*/  LOP3.LUT R235, R2.reuse, 0x10, RZ, 0xfc, !PT ;  /* 0x0000001002eb7812 */ /* 0x040fe400078efcff */
[----:B------:R-:W-:Y:S02]  /*73c0*/  ISETP.GE.AND P6, PT, R251, R7, PT ;  /* 0x00000007fb00720c */ /* 0x000fe40003fc6270 */
[----:B------:R-:W-:Y:S02]  /*73d0*/  LOP3.LUT R233, R2, 0x12, RZ, 0xfc, !PT ;  /* 0x0000001202e97812 */ /* 0x000fe400078efcff */
[C---:B------:R-:W-:Y:S02]  /*73e0*/  SEL R214, R212.reuse, RZ, !P4 ;  /* 0x000000ffd4d67207 */ /* 0x040fe40006000000 */
[----:B------:R-:W-:Y:S02]  /*73f0*/  LEA R6, P5, R5, UR10, 0x2 ;  /* 0x0000000a05067c11 */ /* 0x000fe4000f8a10ff */
[----:B------:R-:W-:Y:S01]  /*7400*/  SEL R138, R212, RZ, !P2 ;  /* 0x000000ffd48a7207 */ /* 0x000fe20005000000 */
[----:B------:R-:W-:Y:S01]  /*7410*/  STL [R1+0xb0], R214 ;  /* 0x0000b0d601007387 */ /* 0x000fe20000100800 */
[----:B------:R-:W-:-:S02]  /*7420*/  LOP3.LUT R241, R2, 0xa, RZ, 0xfc, !PT ;  /* 0x0000000a02f17812 */ /* 0x000fc400078efcff */
[C---:B------:R-:W-:Y:S01]  /*7430*/  SEL R148, R212.reuse, RZ, !P1 ;  /* 0x000000ffd4947207 */ /* 0x040fe20004800000 */
[----:B------:R1:W-:Y:S01]  /*7440*/  STL [R1+0xd8], R138 ;  /* 0x0000d88a01007387 */ /* 0x0003e20000100800 */
[C---:B------:R-:W-:Y:S02]  /*7450*/  SEL R136, R212.reuse, RZ, !P0 ;  /* 0x000000ffd4887207 */ /* 0x040fe40004000000 */
[-C--:B------:R-:W-:Y:S02]  /*7460*/  ISETP.GE.AND P1, PT, R235, R7.reuse, PT ;  /* 0x00000007eb00720c */ /* 0x080fe40003f26270 */
[----:B------:R-:W-:Y:S01]  /*7470*/  SEL R150, R212, RZ, !P6 ;  /* 0x000000ffd4967207 */ /* 0x000fe20007000000 */
[----:B------:R2:W-:Y:S01]  /*7480*/  STL [R1+0xd4], R136 ;  /* 0x0000d48801007387 */ /* 0x0005e20000100800 */
[----:B------:R-:W-:Y:S02]  /*7490*/  ISETP.GE.AND P6, PT, R233, R7, PT ;  /* 0x00000007e900720c */ /* 0x000fe40003fc6270 */
[----:B------:R-:W-:-:S02]  /*74a0*/  LEA.HI.X.SX32 R213, R5, UR11, 0x2, P5 ;  /* 0x0000000b05d57c11 */ /* 0x000fc4000a8f16ff */
[C---:B------:R-:W-:Y:S02]  /*74b0*/  LOP3.LUT R231, R2.reuse, 0x14, RZ, 0xfc, !PT ;  /* 0x0000001402e77812 */ /* 0x040fe400078efcff */
[----:B------:R-:W-:Y:S02]  /*74c0*/  ISETP.GE.AND P5, PT, R241, R7, PT ;  /* 0x00000007f100720c */ /* 0x000fe40003fa6270 */
[----:B------:R-:W-:Y:S02]  /*74d0*/  LOP3.LUT R229, R2, 0x16, RZ, 0xfc, !PT ;  /* 0x0000001602e57812 */ /* 0x000fe400078efcff */
[C---:B-1----:R-:W-:Y:S02]  /*74e0*/  SEL R138, R212.reuse, RZ, !P1 ;  /* 0x000000ffd48a7207 */ /* 0x042fe40004800000 */
[----:B--2---:R-:W-:Y:S02]  /*74f0*/  SEL R136, R212, RZ, !P6 ;  /* 0x000000ffd4887207 */ /* 0x004fe40007000000 */
[C---:B------:R-:W-:Y:S01]  /*7500*/  LOP3.LUT R250, R2.reuse, 0x18, RZ, 0xfc, !PT ;  /* 0x0000001802fa7812 */ /* 0x040fe200078efcff */
[----:B------:R-:W-:Y:S01]  /*7510*/  STL [R1+0xe0], R138 ;  /* 0x0000e08a01007387 */ /* 0x000fe20000100800 */
[----:B------:R-:W-:-:S02]  /*7520*/  LOP3.LUT R240, R2, 0x1a, RZ, 0xfc, !PT ;  /* 0x0000001a02f07812 */ /* 0x000fc400078efcff */
[C---:B------:R-:W-:Y:S01]  /*7530*/  LOP3.LUT R238, R2.reuse, 0x1c, RZ, 0xfc, !PT ;  /* 0x0000001c02ee7812 */ /* 0x040fe200078efcff */
[----:B------:R1:W-:Y:S01]  /*7540*/  STL [R1+0xdc], R136 ;  /* 0x0000dc8801007387 */ /* 0x0003e20000100800 */
[----:B------:R-:W-:Y:S02]  /*7550*/  LOP3.LUT R236, R2, 0x1e, RZ, 0xfc, !PT ;  /* 0x0000001e02ec7812 */ /* 0x000fe400078efcff */
[-C--:B------:R-:W-:Y:S02]  /*7560*/  ISETP.GE.AND P4, PT, R231, R7.reuse, PT ;  /* 0x00000007e700720c */ /* 0x080fe40003f86270 */
[----:B------:R-:W-:Y:S02]  /*7570*/  SEL R252, R212, RZ, !P5 ;  /* 0x000000ffd4fc7207 */ /* 0x000fe40006800000 */
[-C--:B------:R-:W-:Y:S02]  /*7580*/  ISETP.GE.AND P5, PT, R229, R7.reuse, PT ;  /* 0x00000007e500720c */ /* 0x080fe40003fa6270 */
[----:B------:R-:W-:-:S02]  /*7590*/  ISETP.GE.AND P3, PT, R234, R7, PT ;  /* 0x00000007ea00720c */ /* 0x000fc40003f66270 */
[-C--:B------:R-:W-:Y:S02]  /*75a0*/  ISETP.GE.AND P2, PT, R250, R7.reuse, PT ;  /* 0x00000007fa00720c */ /* 0x080fe40003f46270 */
[-C--:B------:R-:W-:Y:S02]  /*75b0*/  ISETP.GE.AND P0, PT, R240, R7.reuse, PT ;  /* 0x00000007f000720c */ /* 0x080fe40003f06270 */
[-C--:B------:R-:W-:Y:S02]  /*75c0*/  ISETP.GE.AND P1, PT, R238, R7.reuse, PT ;  /* 0x00000007ee00720c */ /* 0x080fe40003f26270 */
[----:B------:R-:W-:Y:S02]  /*75d0*/  ISETP.GE.AND P6, PT, R236, R7, PT ;  /* 0x00000007ec00720c */ /* 0x000fe40003fc6270 */
[C---:B-1----:R-:W-:Y:S02]  /*75e0*/  SEL R136, R212.reuse, RZ, !P4 ;  /* 0x000000ffd4887207 */ /* 0x042fe40006000000 */
[----:B------:R-:W-:-:S02]  /*75f0*/  SEL R7, R212, RZ, !P5 ;  /* 0x000000ffd4077207 */ /* 0x000fc40006800000 */
[-C--:B------:R-:W-:Y:S01]  /*7600*/  ISETP.GE.AND P4, PT, R2, R137.reuse, PT ;  /* 0x000000890200720c */ /* 0x080fe20003f86270 */
[----:B------:R1:W-:Y:S01]  /*7610*/  STL [R1+0xe8], R136 ;  /* 0x0000e88801007387 */ /* 0x0003e20000100800 */
[----:B------:R-:W-:-:S03]  /*7620*/  ISETP.GE.AND P5, PT, R234, R137, PT ;  /* 0x00000089ea00720c */ /* 0x000fc60003fa6270 */
[----:B------:R2:W-:Y:S01]  /*7630*/  STL [R1+0xe4], R7 ;  /* 0x0000e40701007387 */ /* 0x0005e20000100800 */
[----:B------:R-:W-:Y:S02]  /*7640*/  SEL R149, RZ, 0x4, P5 ;  /* 0x00000004ff957807 */ /* 0x000fe40002800000 */
[----:B-1----:R-:W-:Y:S02]  /*7650*/  SEL R136, R212, RZ, !P2 ;  /* 0x000000ffd4887207 */ /* 0x002fe40005000000 */
[-C--:B------:R-:W-:Y:S02]  /*7660*/  ISETP.GE.AND P2, PT, R220, R137.reuse, PT ;  /* 0x00000089dc00720c */ /* 0x080fe40003f46270 */
[----:B--2---:R-:W-:Y:S01]  /*7670*/  SEL R7, R212, RZ, !P0 ;  /* 0x000000ffd4077207 */ /* 0x004fe20004000000 */
[----:B------:R1:W-:Y:S01]  /*7680*/  STL [R1+0xf0], R136 ;  /* 0x0000f08801007387 */ /* 0x0003e20000100800 */
[----:B------:R-:W-:-:S03]  /*7690*/  ISETP.GE.AND P0, PT, R216, R137, PT ;  /* 0x00000089d800720c */ /* 0x000fc60003f06270 */
[----:B------:R2:W-:Y:S01]  /*76a0*/  STL [R1+0xec], R7 ;  /* 0x0000ec0701007387 */ /* 0x0005e20000100800 */
[----:B------:R-:W-:Y:S02]  /*76b0*/  SEL R138, RZ, 0x4, P0 ;  /* 0x00000004ff8a7807 */ /* 0x000fe40000000000 */
[-C--:B------:R-:W-:Y:S02]  /*76c0*/  ISETP.GE.AND P0, PT, R235, R137.reuse, PT ;  /* 0x00000089eb00720c */ /* 0x080fe40003f06270 */
[C---:B-1----:R-:W-:Y:S02]  /*76d0*/  SEL R136, R212.reuse, RZ, !P1 ;  /* 0x000000ffd4887207 */ /* 0x042fe40004800000 */
[----:B------:R-:W-:Y:S02]  /*76e0*/  ISETP.GE.AND P1, PT, R251, R137, PT ;  /* 0x00000089fb00720c */ /* 0x000fe40003f26270 */
[C---:B--2---:R-:W-:Y:S01]  /*76f0*/  SEL R7, R212.reuse, RZ, !P6 ;  /* 0x000000ffd4077207 */ /* 0x044fe20007000000 */
[----:B------:R1:W-:Y:S01]  /*7700*/  STL [R1+0xf8], R136 ;  /* 0x0000f88801007387 */ /* 0x0003e20000100800 */
[----:B------:R-:W-:-:S02]  /*7710*/  SEL R212, R212, RZ, !P3 ;  /* 0x000000ffd4d47207 */ /* 0x000fc40005800000 */
[-C--:B------:R-:W-:Y:S01]  /*7720*/  ISETP.GE.AND P3, PT, R241, R137.reuse, PT ;  /* 0x00000089f100720c */ /* 0x080fe20003f66270 */
[----:B------:R2:W-:Y:S01]  /*7730*/  STL [R1+0xf4], R7 ;  /* 0x0000f40701007387 */ /* 0x0005e20000100800 */
[-C--:B------:R-:W-:Y:S02]  /*7740*/  ISETP.GE.AND P6, PT, R243, R137.reuse, PT ;  /* 0x00000089f300720c */ /* 0x080fe40003fc6270 */
[----:B------:R-:W-:Y:S02]  /*7750*/  SEL R141, RZ, 0x4, P3 ;  /* 0x00000004ff8d7807 */ /* 0x000fe40001800000 */
[-C--:B------:R-:W-:Y:S02]  /*7760*/  ISETP.GE.AND P3, PT, R229, R137.reuse, PT ;  /* 0x00000089e500720c */ /* 0x080fe40003f66270 */
[----:B-1----:R-:W-:Y:S02]  /*7770*/  SEL R136, RZ, 0x4, P2 ;  /* 0x00000004ff887807 */ /* 0x002fe40001000000 */
[----:B------:R-:W-:-:S02]  /*7780*/  ISETP.GE.AND P2, PT, R237, R137, PT ;  /* 0x00000089ed00720c */ /* 0x000fc40003f46270 */
[----:B--2---:R-:W-:Y:S02]  /*7790*/  SEL R7, RZ, 0x4, P4 ;  /* 0x00000004ff077807 */ /* 0x004fe40002000000 */
[-C--:B------:R-:W-:Y:S02]  /*77a0*/  ISETP.GE.AND P4, PT, R239, R137.reuse, PT ;  /* 0x00000089ef00720c */ /* 0x080fe40003f86270 */
[----:B------:R-:W-:Y:S02]  /*77b0*/  SEL R143, RZ, 0x4, P2 ;  /* 0x00000004ff8f7807 */ /* 0x000fe40001000000 */
[----:B------:R-:W-:Y:S02]  /*77c0*/  SEL R142, RZ, 0x4, P4 ;  /* 0x00000004ff8e7807 */ /* 0x000fe40002000000 */
[----:B------:R-:W-:Y:S02]  /*77d0*/  ISETP.GE.AND P4, PT, R250, R137, PT ;  /* 0x00000089fa00720c */ /* 0x000fe40003f86270 */
[----:B------:R-:W-:-:S02]  /*77e0*/  SEL R139, RZ, 0x4, P1 ;  /* 0x00000004ff8b7807 */ /* 0x000fc40000800000 */
[-C--:B------:R-:W-:Y:S02]  /*77f0*/  ISETP.GE.AND P2, PT, R240, R137.reuse, PT ;  /* 0x00000089f000720c */ /* 0x080fe40003f46270 */
[----:B------:R-:W-:Y:S02]  /*7800*/  SEL R146, RZ, 0x4, P3 ;  /* 0x00000004ff927807 */ /* 0x000fe40001800000 */
[----:B------:R-:W-:Y:S02]  /*7810*/  ISETP.GE.AND P1, PT, R233, R137, PT ;  /* 0x00000089e900720c */ /* 0x000fe40003f26270 */
[----:B------:R-:W-:Y:S02]  /*7820*/  ISETP.NE.U32.AND P3, PT, R147, RZ, PT ;  /* 0x000000ff9300720c */ /* 0x000fe40003f65070 */
[----:B------:R-:W-:Y:S02]  /*7830*/  SEL R140, RZ, 0x4, P6 ;  /* 0x00000004ff8c7807 */ /* 0x000fe40003000000 */
[----:B------:R-:W-:-:S02]  /*7840*/  SEL R147, RZ, 0x4, P4 ;  /* 0x00000004ff937807 */ /* 0x000fc40002000000 */
[----:B------:R-:W-:Y:S02]  /*7850*/  ISETP.GE.AND P6, PT, R231, R137, PT ;  /* 0x00000089e700720c */ /* 0x000fe40003fc6270 */
[----:B------:R-:W-:Y:S02]  /*7860*/  ISETP.NE.U32.AND P4, PT, R148, RZ, PT ;  /* 0x000000ff9400720c */ /* 0x000fe40003f85070 */
[----:B------:R-:W-:Y:S02]  /*7870*/  SEL R148, RZ, 0x4, P2 ;  /* 0x00000004ff947807 */ /* 0x000fe40001000000 */
[----:B------:R-:W-:Y:S02]  /*7880*/  SEL R144, RZ, 0x4, P0 ;  /* 0x00000004ff907807 */ /* 0x000fe40000000000 */
[----:B------:R-:W-:Y:S02]  /*7890*/  SEL R145, RZ, 0x4, P1 ;  /* 0x00000004ff917807 */ /* 0x000fe40000800000 */
[----:B------:R-:W-:-:S02]  /*78a0*/  ISETP.GT.AND P2, PT, R232, 0x3f, PT ;  /* 0x0000003fe800780c */ /* 0x000fc40003f44270 */
[-C--:B------:R-:W-:Y:S02]  /*78b0*/  ISETP.GE.AND P0, PT, R238, R137.reuse, PT ;  /* 0x00000089ee00720c */ /* 0x080fe40003f06270 */
[----:B------:R-:W-:Y:S02]  /*78c0*/  ISETP.GE.AND P1, PT, R236, R137, PT ;  /* 0x00000089ec00720c */ /* 0x000fe40003f26270 */
[----:B------:R-:W-:Y:S02]  /*78d0*/  SEL R137, RZ, 0x4, P6 ;  /* 0x00000004ff897807 */ /* 0x000fe40003000000 */
[----:B------:R-:W-:Y:S02]  /*78e0*/  ISETP.NE.U32.AND P6, PT, R0, RZ, PT ;  /* 0x000000ff0000720c */ /* 0x000fe40003fc5070 */
[----:B------:R-:W-:Y:S02]  /*78f0*/  SEL R0, R7, RZ, P2 ;  /* 0x000000ff07007207 */ /* 0x000fe40001000000 */
[----:B------:R-:W-:-:S02]  /*7900*/  SEL R151, R136, RZ, P2 ;  /* 0x000000ff88977207 */ /* 0x000fc40001000000 */
[----:B------:R-:W-:Y:S01]  /*7910*/  SEL R136, R138, RZ, P2 ;  /* 0x000000ff8a887207 */ /* 0x000fe20001000000 */
[----:B------:R1:W-:Y:S01]  /*7920*/  STL [R1+0x100], R0 ;  /* 0x0001000001007387 */ /* 0x0003e20000100800 */
[----:B------:R-:W-:Y:S01]  /*7930*/  SEL R138, R140, RZ, P2 ;  /* 0x000000ff8c8a7207 */ /* 0x000fe20001000000 */
[----:B------:R-:W-:Y:S01]  /*7940*/  IMAD R140, R51, UR5, RZ ;  /* 0x00000005338c7c24 */ /* 0x000fe2000f8e02ff */
[----:B------:R-:W-:Y:S01]  /*7950*/  SEL R137, R137, RZ, P2 ;  /* 0x000000ff89897207 */ /* 0x000fe20001000000 */
[----:B------:R2:W-:Y:S01]  /*7960*/  STL [R1+0xfc], R151 ;  /* 0x0000fc9701007387 */ /* 0x0005e20000100800 */
[----:B------:R-:W-:Y:S02]  /*7970*/  SEL R7, R149, RZ, P2 ;  /* 0x000000ff95077207 */ /* 0x000fe40001000000 */
[----:B------:R-:W-:Y:S01]  /*7980*/  ISETP.NE.U32.AND P6, PT, R150, RZ, PT ;  /* 0x000000ff9600720c */ /* 0x000fe20003fc5070 */
[----:B------:R3:W-:Y:S01]  /*7990*/  STL [R1+0x104], R136 ;  /* 0x0001048801007387 */ /* 0x0007e20000100800 */
[----:B------:R-:W-:-:S02]  /*79a0*/  SEL R149, RZ, 0x4, P0 ;  /* 0x00000004ff957807 */ /* 0x000fc40000000000 */
[----:B-1----:R-:W-:Y:S01]  /*79b0*/  SEL R0, R139, RZ, P2 ;  /* 0x000000ff8b007207 */ /* 0x002fe20001000000 */
[----:B------:R-:W-:Y:S01]  /*79c0*/  IMAD R139, R55, UR5, RZ ;  /* 0x00000005378b7c24 */ /* 0x000fe2000f8e02ff */
[----:B------:R-:W-:Y:S01]  /*79d0*/  SEL R150, RZ, 0x4, P1 ;  /* 0x00000004ff967807 */ /* 0x000fe20000800000 */
[----:B--2---:R-:W-:Y:S01]  /*79e0*/  IMAD R151, R46, UR5, RZ ;  /* 0x000000052e977c24 */ /* 0x004fe2000f8e02ff */
[----:B------:R-:W-:Y:S01]  /*79f0*/  LEA R244, P0, R94, R6, 0x2 ;  /* 0x000000065ef47211 */ /* 0x000fe200078010ff */
[----:B------:R1:W-:Y:S01]  /*7a00*/  STL [R1+0x108], R0 ;  /* 0x0001080001007387 */ /* 0x0003e20000100800 */
[----:B---3--:R-:W-:Y:S01]  /*7a10*/  SEL R136, R141, RZ, P2 ;  /* 0x000000ff8d887207 */ /* 0x008fe20001000000 */
[----:B------:R-:W-:Y:S02]  /*7a20*/  IMAD R141, R56, UR5, RZ ;  /* 0x00000005388d7c24 */ /* 0x000fe4000f8e02ff */
[----:B------:R2:W-:Y:S01]  /*7a30*/  STL [R1+0x10c], R138 ;  /* 0x00010c8a01007387 */ /* 0x0005e20000100800 */
[----:B------:R-:W-:-:S02]  /*7a40*/  LEA.HI.X.SX32 R245, R94, R213, 0x2, P0 ;  /* 0x000000d55ef57211 */ /* 0x000fc400000f16ff */
[----:B------:R-:W-:Y:S01]  /*7a50*/  LEA R10, P0, R98, R6, 0x2 ;  /* 0x00000006620a7211 */ /* 0x000fe200078010ff */
[----:B------:R3:W-:Y:S01]  /*7a60*/  STL [R1+0x110], R136 ;  /* 0x0001108801007387 */ /* 0x0007e20000100800 */
[----:B-1----:R-:W-:Y:S01]  /*7a70*/  SEL R0, R142, RZ, P2 ;  /* 0x000000ff8e007207 */ /* 0x002fe20001000000 */
[----:B------:R-:W-:Y:S01]  /*7a80*/  IMAD R142, R50, UR5, RZ ;  /* 0x00000005328e7c24 */ /* 0x000fe2000f8e02ff */
[----:B------:R-:W-:Y:S02]  /*7a90*/  LEA.HI.X.SX32 R11, R98, R213, 0x2, P0 ;  /* 0x000000d5620b7211 */ /* 0x000fe400000f16ff */
[----:B--2---:R-:W-:Y:S01]  /*7aa0*/  SEL R138, R143, RZ, P2 ;  /* 0x000000ff8f8a7207 */ /* 0x004fe20001000000 */
[----:B------:R1:W-:Y:S01]  /*7ab0*/  STL [R1+0x114], R0 ;  /* 0x0001140001007387 */ /* 0x0003e20000100800 */
[----:B------:R-:W-:Y:S01]  /*7ac0*/  IMAD R143, R57, UR5, RZ ;  /* 0x00000005398f7c24 */ /* 0x000fe2000f8e02ff */
[----:B---3--:R-:W-:Y:S02]  /*7ad0*/  SEL R136, R144, RZ, P2 ;  /* 0x000000ff90887207 */ /* 0x008fe40001000000 */
[----:B------:R2:W-:Y:S01]  /*7ae0*/  STL [R1+0x118], R138 ;  /* 0x0001188a01007387 */ /* 0x0005e20000100800 */
[----:B------:R-:W-:-:S03]  /*7af0*/  IMAD R144, R49, UR5, RZ ;  /* 0x0000000531907c24 */ /* 0x000fc6000f8e02ff */
[----:B------:R3:W-:Y:S01]  /*7b00*/  STL [R1+0x11c], R136 ;  /* 0x00011c8801007387 */ /* 0x0007e20000100800 */
[----:B-1----:R-:W-:Y:S01]  /*7b10*/  SEL R0, R145, RZ, P2 ;  /* 0x000000ff91007207 */ /* 0x002fe20001000000 */
[----:B------:R-:W-:Y:S02]  /*7b20*/  IMAD R145, R58, UR5, RZ ;  /* 0x000000053a917c24 */ /* 0x000fe4000f8e02ff */
[----:B--2---:R-:W-:Y:S02]  /*7b30*/  IMAD R138, R52, UR5, RZ ;  /* 0x00000005348a7c24 */ /* 0x004fe4000f8e02ff */
[----:B------:R1:W-:Y:S01]  /*7b40*/  STL [R1+0x120], R0 ;  /* 0x0001200001007387 */ /* 0x0003e20000100800 */
[----:B---3--:R-:W-:-:S03]  /*7b50*/  SEL R136, R146, RZ, P2 ;  /* 0x000000ff92887207 */ /* 0x008fc60001000000 */
[----:B------:R2:W-:Y:S01]  /*7b60*/  STL [R1+0x124], R137 ;  /* 0x0001248901007387 */ /* 0x0005e20000100800 */
[----:B------:R-:W-:-:S03]  /*7b70*/  IMAD R146, R48, UR5, RZ ;  /* 0x0000000530927c24 */ /* 0x000fc6000f8e02ff */
[----:B------:R3:W-:Y:S01]  /*7b80*/  STL [R1+0x128], R136 ;  /* 0x0001288801007387 */ /* 0x0007e20000100800 */
[----:B-1----:R-:W-:Y:S01]  /*7b90*/  SEL R0, R147, RZ, P2 ;  /* 0x000000ff93007207 */ /* 0x002fe20001000000 */
[----:B------:R-:W-:Y:S01]  /*7ba0*/  IMAD R147, R59, UR5, RZ ;  /* 0x000000053b937c24 */ /* 0x000fe2000f8e02ff */
[----:B--2---:R-:W-:-:S03]  /*7bb0*/  SEL R137, R148, RZ, P2 ;  /* 0x000000ff94897207 */ /* 0x004fc60001000000 */
[----:B------:R1:W-:Y:S01]  /*7bc0*/  STL [R1+0x12c], R0 ;  /* 0x00012c0001007387 */ /* 0x0003e20000100800 */
[----:B------:R-:W-:Y:S01]  /*7bd0*/  IMAD R148, R47, UR5, RZ ;  /* 0x000000052f947c24 */ /* 0x000fe2000f8e02ff */
[----:B---3--:R-:W-:Y:S02]  /*7be0*/  SEL R136, R149, RZ, P2 ;  /* 0x000000ff95887207 */ /* 0x008fe40001000000 */
[----:B------:R2:W-:Y:S01]  /*7bf0*/  STL [R1+0x130], R137 ;  /* 0x0001308901007387 */ /* 0x0005e20000100800 */
[----:B------:R-:W-:-:S03]  /*7c00*/  IMAD R149, R60, UR5, RZ ;  /* 0x000000053c957c24 */ /* 0x000fc6000f8e02ff */
[----:B------:R3:W-:Y:S01]  /*7c10*/  STL [R1+0x138], R136 ;  /* 0x0001388801007387 */ /* 0x0007e20000100800 */
[----:B-1----:R-:W-:Y:S02]  /*7c20*/  SEL R0, R150, RZ, P2 ;  /* 0x000000ff96007207 */ /* 0x002fe40001000000 */
[CC--:B------:R-:W-:Y:S01]  /*7c30*/  LEA R222, P2, R95.reuse, R6.reuse, 0x2 ;  /* 0x000000065fde7211 */ /* 0x0c0fe200078410ff */
[----:B--2---:R-:W-:Y:S02]  /*7c40*/  IMAD R137, R54, UR5, RZ ;  /* 0x0000000536897c24 */ /* 0x004fe4000f8e02ff */
[----:B------:R1:W-:Y:S01]  /*7c50*/  STL [R1+0x134], R0 ;  /* 0x0001340001007387 */ /* 0x0003e20000100800 */
[----:B------:R-:W-:Y:S01]  /*7c60*/  LEA.HI.X.SX32 R223, R95, R213, 0x2, P2 ;  /* 0x000000d55fdf7211 */ /* 0x000fe200010f16ff */
[----:B---3--:R-:W-:Y:S02]  /*7c70*/  IMAD R136, R53, UR5, RZ ;  /* 0x0000000535887c24 */ /* 0x008fe4000f8e02ff */
[----:B------:R-:W-:Y:S01]  /*7c80*/  STL [R1+0x3dc], R94 ;  /* 0x0003dc5e01007387 */ /* 0x000fe20000100800 */
[----:B------:R-:W-:-:S03]  /*7c90*/  LEA R12, P2, R97, R6, 0x2 ;  /* 0x00000006610c7211 */ /* 0x000fc600078410ff */
[----:B------:R-:W-:Y:S01]  /*7ca0*/  STL [R1+0x3e0], R95 ;  /* 0x0003e05f01007387 */ /* 0x000fe20000100800 */
[-C--:B------:R-:W-:Y:S01]  /*7cb0*/  LEA.HI.X.SX32 R13, R97, R213.reuse, 0x2, P2 ;  /* 0x000000d5610d7211 */ /* 0x080fe200010f16ff */
[----:B-1----:R-:W-:Y:S01]  /*7cc0*/  IMAD R0, R8, UR5, RZ ;  /* 0x0000000508007c24 */ /* 0x002fe2000f8e02ff */
[C---:B------:R-:W-:Y:S01]  /*7cd0*/  LEA R8, P1, R96.reuse, R6, 0x2 ;  /* 0x0000000660087211 */ /* 0x040fe200078210ff */
[----:B------:R-:W-:Y:S01]  /*7ce0*/  STL [R1+0x5d8], R96 ;  /* 0x0005d86001007387 */ /* 0x000fe20000100800 */
[----:B------:R-:W1:Y:S02]  /*7cf0*/  S2UR UR5, SR_CgaCtaId ;  /* 0x00000000000579c3 */ /* 0x000e640000008800 */
[----:B------:R-:W-:Y:S01]  /*7d00*/  LEA.HI.X.SX32 R9, R96, R213, 0x2, P1 ;  /* 0x000000d560097211 */ /* 0x000fe200008f16ff */
[----:B------:R-:W-:Y:S04]  /*7d10*/  STL [R1+0x5d4], R97 ;  /* 0x0005d46101007387 */ /* 0x000fe80000100800 */
[----:B------:R-:W-:Y:S04]  /*7d20*/  STL [R1+0x5d0], R98 ;  /* 0x0005d06201007387 */ /* 0x000fe80000100800 */
[----:B------:R-:W-:Y:S04]  /*7d30*/  STL [R1+0x5cc], R99 ;  /* 0x0005cc6301007387 */ /* 0x000fe80000100800 */
[----:B------:R-:W-:Y:S04]  /*7d40*/  STL [R1+0x5c8], R100 ;  /* 0x0005c86401007387 */ /* 0x000fe80000100800 */
[----:B------:R-:W-:Y:S04]  /*7d50*/  STL [R1+0x5c4], R101 ;  /* 0x0005c46501007387 */ /* 0x000fe80000100800 */
[----:B------:R-:W-:Y:S01]  /*7d60*/  STL [R1+0x5c0], R102 ;  /* 0x0005c06601007387 */ /* 0x000fe20000100800 */
[----:B-1----:R-:W-:-:S03]  /*7d70*/  ULEA UR28, UR5, UR28, 0x18 ;  /* 0x0000001c051c7291 */ /* 0x002fc6000f8ec0ff */
[----:B------:R-:W-:Y:S04]  /*7d80*/  STL [R1+0x5bc], R103 ;  /* 0x0005bc6701007387 */ /* 0x000fe80000100800 */
        /* <DEDUP_REMOVED lines=117> */
[----:B------:R-:W-:Y:S04]  /*84e0*/  STL.64 [R1+0x80], R244 ;  /* 0x000080f401007387 */ /* 0x000fe80000100a00 */
[----:B------:R-:W-:Y:S04]  /*84f0*/  STL [R1+0x3e4], R0 ;  /* 0x0003e40001007387 */ /* 0x000fe80000100800 */
[----:B------:R-:W-:Y:S04]  /*8500*/  STL.64 [R1+0xb8], R222 ;  /* 0x0000b8de01007387 */ /* 0x000fe80000100a00 */
[----:B------:R1:W-:Y:S04]  /*8510*/  STL.64 [R1+0x78], R8 ;  /* 0x0000780801007387 */ /* 0x0003e80000100a00 */
[----:B------:R2:W-:Y:S04]  /*8520*/  STL.64 [R1+0x70], R12 ;  /* 0x0000700c01007387 */ /* 0x0005e80000100a00 */
[----:B------:R3:W-:Y:S01]  /*8530*/  STL.64 [R1+0x68], R10 ;  /* 0x0000680a01007387 */ /* 0x0007e20000100a00 */
[----:B-1----:R-:W-:-:S04]  /*8540*/  LEA R8, P1, R99, R6, 0x2 ;  /* 0x0000000663087211 */ /* 0x002fc800078210ff */
[-C--:B------:R-:W-:Y:S02]  /*8550*/  LEA.HI.X.SX32 R9, R99, R213.reuse, 0x2, P1 ;  /* 0x000000d563097211 */ /* 0x080fe400008f16ff */
[CC--:B--2---:R-:W-:Y:S02]  /*8560*/  LEA R12, P2, R100.reuse, R6.reuse, 0x2 ;  /* 0x00000006640c7211 */ /* 0x0c4fe400078410ff */
[C---:B---3--:R-:W-:Y:S01]  /*8570*/  LEA R10, P0, R101.reuse, R6, 0x2 ;  /* 0x00000006650a7211 */ /* 0x048fe200078010ff */
[----:B------:R1:W-:Y:S01]  /*8580*/  STL.64 [R1+0x60], R8 ;  /* 0x0000600801007387 */ /* 0x0003e20000100a00 */
[-C--:B------:R-:W-:Y:S02]  /*8590*/  LEA.HI.X.SX32 R13, R100, R213.reuse, 0x2, P2 ;  /* 0x000000d5640d7211 */ /* 0x080fe400010f16ff */
[----:B------:R-:W-:-:S03]  /*85a0*/  LEA.HI.X.SX32 R11, R101, R213, 0x2, P0 ;  /* 0x000000d5650b7211 */ /* 0x000fc600000f16ff */
[----:B------:R2:W-:Y:S04]  /*85b0*/  STL.64 [R1+0x58], R12 ;  /* 0x0000580c01007387 */ /* 0x0005e80000100a00 */
[----:B------:R3:W-:Y:S01]  /*85c0*/  STL.64 [R1+0x50], R10 ;  /* 0x0000500a01007387 */ /* 0x0007e20000100a00 */
[----:B-1----:R-:W-:-:S04]  /*85d0*/  LEA R8, P1, R102, R6, 0x2 ;  /* 0x0000000666087211 */ /* 0x002fc800078210ff */
[----:B------:R-:W-:Y:S02]  /*85e0*/  LEA.HI.X.SX32 R9, R102, R213, 0x2, P1 ;  /* 0x000000d566097211 */ /* 0x000fe400008f16ff */
[----:B--2---:R-:W-:-:S03]  /*85f0*/  LEA R12, P2, R103, R6, 0x2 ;  /* 0x00000006670c7211 */ /* 0x004fc600078410ff */
[----:B------:R1:W-:Y:S01]  /*8600*/  STL.64 [R1+0x48], R8 ;  /* 0x0000480801007387 */ /* 0x0003e20000100a00 */
[C---:B---3--:R-:W-:Y:S02]  /*8610*/  LEA R10, P0, R104.reuse, R6, 0x2 ;  /* 0x00000006680a7211 */ /* 0x048fe400078010ff */
[-C--:B------:R-:W-:Y:S02]  /*8620*/  LEA.HI.X.SX32 R13, R103, R213.reuse, 0x2, P2 ;  /* 0x000000d5670d7211 */ /* 0x080fe400010f16ff */
[----:B------:R-:W-:-:S03]  /*8630*/  LEA.HI.X.SX32 R11, R104, R213, 0x2, P0 ;  /* 0x000000d5680b7211 */ /* 0x000fc600000f16ff */
[----:B------:R2:W-:Y:S01]  /*8640*/  STL.64 [R1+0x40], R12 ;  /* 0x0000400c01007387 */ /* 0x0005e20000100a00 */
[----:B-1----:R-:W-:-:S03]  /*8650*/  LEA R8, P1, R105, R6, 0x2 ;  /* 0x0000000669087211 */ /* 0x002fc600078210ff */
[----:B------:R1:W-:Y:S01]  /*8660*/  STL.64 [R1+0x38], R10 ;  /* 0x0000380a01007387 */ /* 0x0003e20000100a00 */
[----:B------:R-:W-:Y:S02]  /*8670*/  LEA.HI.X.SX32 R9, R105, R213, 0x2, P1 ;  /* 0x000000d569097211 */ /* 0x000fe400008f16ff */
[----:B--2---:R-:W-:-:S03]  /*8680*/  LEA R12, P2, R106, R6, 0x2 ;  /* 0x000000066a0c7211 */ /* 0x004fc600078410ff */
[----:B------:R2:W-:Y:S01]  /*8690*/  STL.64 [R1+0x30], R8 ;  /* 0x0000300801007387 */ /* 0x0005e20000100a00 */
[----:B------:R-:W-:Y:S02]  /*86a0*/  LEA.HI.X.SX32 R13, R106, R213, 0x2, P2 ;  /* 0x000000d56a0d7211 */ /* 0x000fe400010f16ff */
        /* <DEDUP_REMOVED lines=8> */
[-C--:B------:R-:W-:Y:S02]  /*8730*/  LEA.HI.X.SX32 R13, R109, R213.reuse, 0x2, P2 ;  /* 0x000000d56d0d7211 */ /* 0x080fe400010f16ff */
[-C--:B--2---:R-:W-:Y:S02]  /*8740*/  LEA R10, P0, R110, R6.reuse, 0x2 ;  /* 0x000000066e0a7211 */ /* 0x084fe400078010ff */
[-C--:B------:R-:W-:Y:S01]  /*8750*/  LEA R248, P2, R112, R6.reuse, 0x2 ;  /* 0x0000000670f87211 */ /* 0x080fe200078410ff */
[----:B------:R2:W-:Y:S01]  /*8760*/  STL.64 [R1+0x10], R12 ;  /* 0x0000100c01007387 */ /* 0x0005e20000100a00 */
[-C--:B------:R-:W-:Y:S02]  /*8770*/  LEA.HI.X.SX32 R11, R110, R213.reuse, 0x2, P0 ;  /* 0x000000d56e0b7211 */ /* 0x080fe400000f16ff */
[-C--:B------:R-:W-:Y:S02]  /*8780*/  LEA R246, P0, R113, R6.reuse, 0x2 ;  /* 0x0000000671f67211 */ /* 0x080fe400078010ff */
[----:B-1----:R-:W-:Y:S01]  /*8790*/  LEA R8, P1, R111, R6, 0x2 ;  /* 0x000000066f087211 */ /* 0x002fe200078210ff */
[----:B------:R1:W-:Y:S01]  /*87a0*/  STL.64 [R1+0x8], R10 ;  /* 0x0000080a01007387 */ /* 0x0003e20000100a00 */
[----:B------:R-:W-:-:S02]  /*87b0*/  LEA.HI.X.SX32 R249, R112, R213, 0x2, P2 ;  /* 0x000000d570f97211 */ /* 0x000fc400010f16ff */
[-C--:B------:R-:W-:Y:S02]  /*87c0*/  LEA.HI.X.SX32 R9, R111, R213.reuse, 0x2, P1 ;  /* 0x000000d56f097211 */ /* 0x080fe400008f16ff */
[CC--:B------:R-:W-:Y:S02]  /*87d0*/  LEA R244, P1, R114.reuse, R6.reuse, 0x2 ;  /* 0x0000000672f47211 */ /* 0x0c0fe400078210ff */
[-C--:B------:R-:W-:Y:S01]  /*87e0*/  LEA.HI.X.SX32 R247, R113, R213.reuse, 0x2, P0 ;  /* 0x000000d571f77211 */ /* 0x080fe200000f16ff */
[----:B------:R3:W-:Y:S01]  /*87f0*/  STL.64 [R1], R8 ;  /* 0x0000000801007387 */ /* 0x0007e20000100a00 */
[----:B------:R-:W-:Y:S02]  /*8800*/  LEA.HI.X.SX32 R245, R114, R213, 0x2, P1 ;  /* 0x000000d572f57211 */ /* 0x000fe400008f16ff */
[-C--:B--2---:R-:W-:Y:S02]  /*8810*/  LEA R12, P1, R117, R6.reuse, 0x2 ;  /* 0x00000006750c7211 */ /* 0x084fe400078210ff */
[----:B-1----:R-:W-:-:S02]  /*8820*/  LEA R10, P0, R116, R6, 0x2 ;  /* 0x00000006740a7211 */ /* 0x002fc400078010ff */
[-C--:B------:R-:W-:Y:S02]  /*8830*/  LEA.HI.X.SX32 R13, R117, R213.reuse, 0x2, P1 ;  /* 0x000000d5750d7211 */ /* 0x080fe400008f16ff */
[-C--:B------:R-:W-:Y:S02]  /*8840*/  LEA R18, P1, R120, R6.reuse, 0x2 ;  /* 0x0000000678127211 */ /* 0x080fe400078210ff */
[-C--:B------:R-:W-:Y:S02]  /*8850*/  LEA.HI.X.SX32 R11, R116, R213.reuse, 0x2, P0 ;  /* 0x000000d5740b7211 */ /* 0x080fe400000f16ff */
[-C--:B---3--:R-:W-:Y:S02]  /*8860*/  LEA R8, P2, R115, R6.reuse, 0x2 ;  /* 0x0000000673087211 */ /* 0x088fe400078410ff */
[----:B------:R-:W-:Y:S02]  /*8870*/  LEA R16, P0, R119, R6, 0x2 ;  /* 0x0000000677107211 */ /* 0x000fe400078010ff */
[----:B------:R-:W-:-:S02]  /*8880*/  LEA.HI.X.SX32 R9, R115, R213, 0x2, P2 ;  /* 0x000000d573097211 */ /* 0x000fc400010f16ff */
[-C--:B------:R-:W-:Y:S02]  /*8890*/  LEA R14, P2, R118, R6.reuse, 0x2 ;  /* 0x00000006760e7211 */ /* 0x080fe400078410ff */
[-C--:B------:R-:W-:Y:S02]  /*88a0*/  LEA.HI.X.SX32 R19, R120, R213.reuse, 0x2, P1 ;  /* 0x000000d578137211 */ /* 0x080fe400008f16ff */
[-C--:B------:R-:W-:Y:S02]  /*88b0*/  LEA.HI.X.SX32 R15, R118, R213.reuse, 0x2, P2 ;  /* 0x000000d5760f7211 */ /* 0x080fe400010f16ff */
[-C--:B------:R-:W-:Y:S02]  /*88c0*/  LEA R20, P2, R121, R6.reuse, 0x2 ;  /* 0x0000000679147211 */ /* 0x080fe400078410ff */
[----:B------:R-:W-:Y:S02]  /*88d0*/  LEA R24, P1, R123, R6, 0x2 ;  /* 0x000000067b187211 */ /* 0x000fe400078210ff */
[----:B------:R-:W-:-:S02]  /*88e0*/  LEA.HI.X.SX32 R17, R119, R213, 0x2, P0 ;  /* 0x000000d577117211 */ /* 0x000fc400000f16ff */
[-C--:B------:R-:W-:Y:S02]  /*88f0*/  LEA R22, P0, R122, R6.reuse, 0x2 ;  /* 0x000000067a167211 */ /* 0x080fe400078010ff */
[-C--:B------:R-:W-:Y:S02]  /*8900*/  LEA.HI.X.SX32 R21, R121, R213.reuse, 0x2, P2 ;  /* 0x000000d579157211 */ /* 0x080fe400010f16ff */
[-C--:B------:R-:W-:Y:S02]  /*8910*/  LEA R26, P2, R124, R6.reuse, 0x2 ;  /* 0x000000067c1a7211 */ /* 0x080fe400078410ff */
[-C--:B------:R-:W-:Y:S02]  /*8920*/  LEA.HI.X.SX32 R25, R123, R213.reuse, 0x2, P1 ;  /* 0x000000d57b197211 */ /* 0x080fe400008f16ff */
        /* <DEDUP_REMOVED lines=20> */
[CC--:B------:R-:W-:Y:S02]  /*8a70*/  LEA R46, P0, R134.reuse, R6.reuse, 0x2 ;  /* 0x00000006862e7211 */ /* 0x0c0fe400078010ff */
        /* <DEDUP_REMOVED lines=167> */
[----:B------:R-:W-:Y:S02]  /*94f0*/  LEA R218, P0, R221, R6, 0x2 ;  /* 0x00000006ddda7211 */ /* 0x000fe400078010ff */
[-C--:B------:R-:W-:Y:S02]  /*9500*/  LEA.HI.X.SX32 R223, R226, R213.reuse, 0x2, P2 ;  /* 0x000000d5e2df7211 */ /* 0x080fe400010f16ff */
[-C--:B------:R-:W-:Y:S02]  /*9510*/  LEA.HI.X.SX32 R225, R217, R213.reuse, 0x2, P1 ;  /* 0x000000d5d9e17211 */ /* 0x080fe400008f16ff */
[----:B------:R-:W-:Y:S01]  /*9520*/  ISETP.GE.AND P1, PT, R2, UR4, PT ;  /* 0x0000000402007c0c */ /* 0x000fe2000bf26270 */
[----:B------:R1:W-:Y:S01]  /*9530*/  STL.64 [R1+0x88], R222 ;  /* 0x000088de01007387 */ /* 0x0003e20000100a00 */
[----:B------:R-:W-:Y:S02]  /*9540*/  LEA.HI.X.SX32 R219, R221, R213, 0x2, P0 ;  /* 0x000000d5dddb7211 */ /* 0x000fe400000f16ff */
[----:B------:R-:W-:-:S02]  /*9550*/  SEL R228, RZ, 0x4, P1 ;  /* 0x00000004ffe47807 */ /* 0x000fc40000800000 */
[----:B------:R-:W-:Y:S01]  /*9560*/  ISETP.GE.AND P1, PT, R251, UR4, PT ;  /* 0x00000004fb007c0c */ /* 0x000fe2000bf26270 */
[----:B------:R2:W-:Y:S04]  /*9570*/  STL.64 [R1+0x90], R218 ;  /* 0x000090da01007387 */ /* 0x0005e80000100a00 */
[----:B------:R3:W-:Y:S01]  /*9580*/  STL.64 [R1+0x98], R224 ;  /* 0x000098e001007387 */ /* 0x0007e20000100a00 */
[----:B-1----:R-:W-:-:S04]  /*9590*/  LEA R222, P2, R215, R6, 0x2 ;  /* 0x00000006d7de7211 */ /* 0x002fc800078410ff */
[-C--:B------:R-:W-:Y:S02]  /*95a0*/  LEA.HI.X.SX32 R223, R215, R213.reuse, 0x2, P2 ;  /* 0x000000d5d7df7211 */ /* 0x080fe400010f16ff */
[----:B--2---:R-:W-:Y:S02]  /*95b0*/  LEA R218, P0, R0, R6, 0x2 ;  /* 0x0000000600da7211 */ /* 0x004fe400078010ff */
[----:B------:R-:W-:Y:S01]  /*95c0*/  ISETP.GE.AND P2, PT, R220, UR4, PT ;  /* 0x00000004dc007c0c */ /* 0x000fe2000bf46270 */
[----:B------:R1:W-:Y:S01]  /*95d0*/  STL.64 [R1+0xa8], R222 ;  /* 0x0000a8de01007387 */ /* 0x0003e20000100a00 */
[----:B---3--:R-:W-:Y:S02]  /*95e0*/  SEL R225, RZ, 0x4, P1 ;  /* 0x00000004ffe17807 */ /* 0x008fe40000800000 */
[----:B------:R-:W-:Y:S02]  /*95f0*/  ISETP.GE.AND P1, PT, R241, UR4, PT ;  /* 0x00000004f1007c0c */ /* 0x000fe4000bf26270 */
[----:B------:R-:W-:-:S02]  /*9600*/  LEA.HI.X.SX32 R219, R0, R213, 0x2, P0 ;  /* 0x000000d500db7211 */ /* 0x000fc400000f16ff */
[----:B------:R-:W-:Y:S02]  /*9610*/  ISETP.GE.AND P0, PT, R216, UR4, PT ;  /* 0x00000004d8007c0c */ /* 0x000fe4000bf06270 */
[----:B------:R-:W-:Y:S01]  /*9620*/  SEL R227, RZ, 0x4, P2 ;  /* 0x00000004ffe37807 */ /* 0x000fe20001000000 */
[----:B------:R2:W-:Y:S01]  /*9630*/  STL.64 [R1+0xa0], R218 ;  /* 0x0000a0da01007387 */ /* 0x0005e20000100a00 */
[----:B------:R-:W-:Y:S02]  /*9640*/  SEL R226, RZ, 0x4, P0 ;  /* 0x00000004ffe27807 */ /* 0x000fe40000000000 */
[----:B-1----:R-:W-:Y:S02]  /*9650*/  SEL R223, RZ, 0x4, P1 ;  /* 0x00000004ffdf7807 */ /* 0x002fe40000800000 */
[----:B------:R-:W-:Y:S02]  /*9660*/  ISETP.GE.AND P1, PT, R237, UR4, PT ;  /* 0x00000004ed007c0c */ /* 0x000fe4000bf26270 */
[----:B------:R-:W-:-:S02]  /*9670*/  ISETP.GE.AND P0, PT, R243, UR4, PT ;  /* 0x00000004f3007c0c */ /* 0x000fc4000bf06270 */
[----:B------:R-:W-:Y:S02]  /*9680*/  SEL R221, RZ, 0x4, P1 ;  /* 0x00000004ffdd7807 */ /* 0x000fe40000800000 */
[----:B------:R-:W-:Y:S02]  /*9690*/  ISETP.GE.AND P1, PT, R233, UR4, PT ;  /* 0x00000004e9007c0c */ /* 0x000fe4000bf26270 */
[----:B------:R-:W-:Y:S02]  /*96a0*/  SEL R224, RZ, 0x4, P0 ;  /* 0x00000004ffe07807 */ /* 0x000fe40000000000 */
[----:B--2---:R-:W-:Y:S02]  /*96b0*/  SEL R219, RZ, 0x4, P1 ;  /* 0x00000004ffdb7807 */ /* 0x004fe40000800000 */
[----:B------:R-:W-:Y:S02]  /*96c0*/  ISETP.GE.AND P1, PT, R229, UR4, PT ;  /* 0x00000004e5007c0c */ /* 0x000fe4000bf26270 */
[----:B------:R-:W-:-:S02]  /*96d0*/  ISETP.GE.AND P0, PT, R239, UR4, PT ;  /* 0x00000004ef007c0c */ /* 0x000fc4000bf06270 */
[----:B------:R-:W-:Y:S02]  /*96e0*/  SEL R217, RZ, 0x4, P1 ;  /* 0x00000004ffd97807 */ /* 0x000fe40000800000 */
[----:B------:R-:W-:Y:S02]  /*96f0*/  ISETP.GE.AND P1, PT, R240, UR4, PT ;  /* 0x00000004f0007c0c */ /* 0x000fe4000bf26270 */
[----:B------:R-:W-:Y:S02]  /*9700*/  SEL R222, RZ, 0x4, P0 ;  /* 0x00000004ffde7807 */ /* 0x000fe40000000000 */
[----:B------:R-:W-:Y:S02]  /*9710*/  SEL R215, RZ, 0x4, P1 ;  /* 0x00000004ffd77807 */ /* 0x000fe40000800000 */
[----:B------:R-:W-:Y:S02]  /*9720*/  ISETP.GE.AND P1, PT, R236, UR4, PT ;  /* 0x00000004ec007c0c */ /* 0x000fe4000bf26270 */
[----:B------:R-:W-:-:S02]  /*9730*/  ISETP.GE.AND P0, PT, R235, UR4, PT ;  /* 0x00000004eb007c0c */ /* 0x000fc4000bf06270 */
[----:B------:R-:W-:Y:S02]  /*9740*/  SEL R213, RZ, 0x4, P1 ;  /* 0x00000004ffd57807 */ /* 0x000fe40000800000 */
[----:B------:R-:W-:Y:S02]  /*9750*/  ISETP.GT.AND P1, PT, R232, 0x5f, PT ;  /* 0x0000005fe800780c */ /* 0x000fe40003f24270 */
[----:B------:R-:W-:Y:S02]  /*9760*/  SEL R220, RZ, 0x4, P0 ;  /* 0x00000004ffdc7807 */ /* 0x000fe40000000000 */
[----:B------:R-:W-:Y:S02]  /*9770*/  SEL R228, R228, RZ, P1 ;  /* 0x000000ffe4e47207 */ /* 0x000fe40000800000 */
[----:B------:R-:W-:Y:S02]  /*9780*/  SEL R227, R227, RZ, P1 ;  /* 0x000000ffe3e37207 */ /* 0x000fe40000800000 */
[----:B------:R-:W-:Y:S01]  /*9790*/  SEL R0, R226, RZ, P1 ;  /* 0x000000ffe2007207 */ /* 0x000fe20000800000 */
[----:B------:R-:W-:Y:S01]  /*97a0*/  STL [R1+0x1d0], R228 ;  /* 0x0001d0e401007387 */ /* 0x000fe20000100800 */
[----:B------:R-:W-:-:S02]  /*97b0*/  SEL R225, R225, RZ, P1 ;  /* 0x000000ffe1e17207 */ /* 0x000fc40000800000 */
[----:B------:R-:W-:Y:S01]  /*97c0*/  SEL R224, R224, RZ, P1 ;  /* 0x000000ffe0e07207 */ /* 0x000fe20000800000 */
[----:B------:R-:W-:Y:S01]  /*97d0*/  STL [R1+0x1c8], R227 ;  /* 0x0001c8e301007387 */ /* 0x000fe20000100800 */
[----:B------:R-:W-:Y:S02]  /*97e0*/  ISETP.GE.AND P0, PT, R231, UR4, PT ;  /* 0x00000004e7007c0c */ /* 0x000fe4000bf06270 */
[----:B------:R-:W-:Y:S01]  /*97f0*/  SEL R222, R222, RZ, P1 ;  /* 0x000000ffdede7207 */ /* 0x000fe20000800000 */
[----:B------:R1:W-:Y:S01]  /*9800*/  STL [R1+0x1cc], R0 ;  /* 0x0001cc0001007387 */ /* 0x0003e20000100800 */
[----:B------:R-:W-:Y:S02]  /*9810*/  SEL R218, RZ, 0x4, P0 ;  /* 0x00000004ffda7807 */ /* 0x000fe40000000000 */
[----:B------:R-:W-:Y:S01]  /*9820*/  ISETP.GE.AND P0, PT, R250, UR4, PT ;  /* 0x00000004fa007c0c */ /* 0x000fe2000bf06270 */
[----:B------:R-:W-:Y:S01]  /*9830*/  STL [R1+0x1d4], R225 ;  /* 0x0001d4e101007387 */ /* 0x000fe20000100800 */
[----:B------:R-:W-:-:S02]  /*9840*/  SEL R221, R221, RZ, P1 ;  /* 0x000000ffdddd7207 */ /* 0x000fc40000800000 */
[----:B------:R-:W-:Y:S01]  /*9850*/  SEL R216, RZ, 0x4, P0 ;  /* 0x00000004ffd87807 */ /* 0x000fe20000000000 */
[----:B------:R-:W-:Y:S01]  /*9860*/  STL [R1+0x1d8], R224 ;  /* 0x0001d8e001007387 */ /* 0x000fe20000100800 */
[----:B------:R-:W-:Y:S02]  /*9870*/  ISETP.GE.AND P0, PT, R238, UR4, PT ;  /* 0x00000004ee007c0c */ /* 0x000fe4000bf06270 */
[----:B-1----:R-:W-:Y:S02]  /*9880*/  SEL R0, R223, RZ, P1 ;  /* 0x000000ffdf007207 */ /* 0x002fe40000800000 */
[----:B------:R-:W-:Y:S02]  /*9890*/  SEL R219, R219, RZ, P1 ;  /* 0x000000ffdbdb7207 */ /* 0x000fe40000800000 */
[----:B------:R-:W-:Y:S01]  /*98a0*/  SEL R218, R218, RZ, P1 ;  /* 0x000000ffdada7207 */ /* 0x000fe20000800000 */
[----:B------:R1:W-:Y:S01]  /*98b0*/  STL [R1+0x1dc], R0 ;  /* 0x0001dc0001007387 */ /* 0x0003e20000100800 */
[----:B------:R-:W-:-:S02]  /*98c0*/  ISETP.NE.U32.AND P2, PT, R214, RZ, PT ;  /* 0x000000ffd600720c */ /* 0x000fc40003f45070 */
[----:B------:R-:W-:Y:S01]  /*98d0*/  SEL R214, RZ, 0x4, P0 ;  /* 0x00000004ffd67807 */ /* 0x000fe20000000000 */
[----:B------:R-:W-:Y:S01]  /*98e0*/  STL [R1+0x1e0], R222 ;  /* 0x0001e0de01007387 */ /* 0x000fe20000100800 */
[----:B------:R-:W-:Y:S02]  /*98f0*/  SEL R216, R216, RZ, P1 ;  /* 0x000000ffd8d87207 */ /* 0x000fe40000800000 */
[----:B------:R-:W-:Y:S01]  /*9900*/  SEL R215, R215, RZ, P1 ;  /* 0x000000ffd7d77207 */ /* 0x000fe20000800000 */
[----:B------:R-:W-:Y:S01]  /*9910*/  STL [R1+0x1e4], R221 ;  /* 0x0001e4dd01007387 */ /* 0x000fe20000100800 */
[----:B------:R-:W-:Y:S02]  /*9920*/  ISETP.GE.AND P0, PT, R234, UR4, PT ;  /* 0x00000004ea007c0c */ /* 0x000fe4000bf06270 */
[----:B-1----:R-:W-:Y:S02]  /*9930*/  SEL R0, R220, RZ, P1 ;  /* 0x000000ffdc007207 */ /* 0x002fe40000800000 */
[----:B------:R-:W-:-:S02]  /*9940*/  SEL R6, RZ, 0x4, P0 ;  /* 0x00000004ff067807 */ /* 0x000fc40000000000 */
[C---:B------:R-:W-:Y:S01]  /*9950*/  ISETP.GE.AND P0, PT, R2.reuse, UR6, PT ;  /* 0x0000000602007c0c */ /* 0x040fe2000bf06270 */
[----:B------:R1:W-:Y:S01]  /*9960*/  STL [R1+0x1e8], R0 ;  /* 0x0001e80001007387 */ /* 0x0003e20000100800 */
[----:B------:R-:W-:Y:S02]  /*9970*/  SEL R213, R213, RZ, P1 ;  /* 0x000000ffd5d57207 */ /* 0x000fe40000800000 */
[----:B------:R-:W-:Y:S01]  /*9980*/  SEL R227, RZ, 0x4, P0 ;  /* 0x00000004ffe37807 */ /* 0x000fe20000000000 */
[----:B------:R-:W-:Y:S01]  /*9990*/  STL [R1+0x1f0], R219 ;  /* 0x0001f0db01007387 */ /* 0x000fe20000100800 */
[----:B------:R-:W-:Y:S02]  /*99a0*/  LOP3.LUT R228, R2, 0x2, RZ, 0xfc, !PT ;  /* 0x0000000202e47812 */ /* 0x000fe400078efcff */
[----:B------:R-:W-:Y:S01]  /*99b0*/  SEL R6, R6, RZ, P1 ;  /* 0x000000ff06067207 */ /* 0x000fe20000800000 */
[----:B------:R-:W-:Y:S01]  /*99c0*/  STL [R1+0x1f4], R218 ;  /* 0x0001f4da01007387 */ /* 0x000fe20000100800 */
[----:B-1----:R-:W-:-:S05]  /*99d0*/  SEL R0, R217, RZ, P1 ;  /* 0x000000ffd9007207 */ /* 0x002fca0000800000 */
[----:B------:R1:W-:Y:S04]  /*99e0*/  STL [R1+0x1ec], R0 ;  /* 0x0001ec0001007387 */ /* 0x0003e80000100800 */
[----:B------:R-:W-:Y:S04]  /*99f0*/  STL [R1+0xd0], R216 ;  /* 0x0000d0d801007387 */ /* 0x000fe80000100800 */
[----:B------:R-:W-:Y:S01]  /*9a00*/  STL [R1+0x1f8], R215 ;  /* 0x0001f8d701007387 */ /* 0x000fe20000100800 */
[----:B-1----:R-:W-:Y:S02]  /*9a10*/  SEL R0, R214, RZ, P1 ;  /* 0x000000ffd6007207 */ /* 0x002fe40000800000 */
[----:B------:R-:W-:-:S03]  /*9a20*/  ISETP.GE.AND P1, PT, R228, UR6, PT ;  /* 0x00000006e4007c0c */ /* 0x000fc6000bf26270 */
[----:B------:R1:W-:Y:S01]  /*9a30*/  STL [R1+0xcc], R0 ;  /* 0x0000cc0001007387 */ /* 0x0003e20000100800 */
[----:B------:R-:W-:Y:S02]  /*9a40*/  SEL R226, RZ, 0x4, P1 ;  /* 0x00000004ffe27807 */ /* 0x000fe40000800000 */
[----:B------:R-:W-:Y:S01]  /*9a50*/  ISETP.GE.AND P1, PT, R251, UR6, PT ;  /* 0x00000006fb007c0c */ /* 0x000fe2000bf26270 */
[----:B------:R-:W-:Y:S03]  /*9a60*/  STL [R1+0x1fc], R213 ;  /* 0x0001fcd501007387 */ /* 0x000fe60000100800 */
[----:B------:R-:W-:Y:S01]  /*9a70*/  SEL R224, RZ, 0x4, P1 ;  /* 0x00000004ffe07807 */ /* 0x000fe20000800000 */
[----:B------:R-:W2:Y:S01]  /*9a80*/  LDS R213, [UR28] ;  /* 0x0000001cffd57984 */ /* 0x000ea20008000800 */
[----:B------:R-:W-:Y:S01]  /*9a90*/  BAR.SYNC.DEFER_BLOCKING 0x0 ;  /* 0x0000000000007b1d */ /* 0x000fe20000010000 */
[----:B-1----:R-:W-:-:S02]  /*9aa0*/  LOP3.LUT R0, R2, 0x4, RZ, 0xfc, !PT ;  /* 0x0000000402007812 */ /* 0x002fc400078efcff */
[----:B------:R-:W-:Y:S02]  /*9ab0*/  ISETP.GE.AND P1, PT, R241, UR6, PT ;  /* 0x00000006f1007c0c */ /* 0x000fe4000bf26270 */
[----:B------:R-:W-:Y:S02]  /*9ac0*/  ISETP.GE.AND P0, PT, R0, UR6, PT ;  /* 0x0000000600007c0c */ /* 0x000fe4000bf06270 */
[----:B------:R-:W-:Y:S02]  /*9ad0*/  SEL R222, RZ, 0x4, P1 ;  /* 0x00000004ffde7807 */ /* 0x000fe40000800000 */
[----:B------:R-:W-:Y:S02]  /*9ae0*/  SEL R225, RZ, 0x4, P0 ;  /* 0x00000004ffe17807 */ /* 0x000fe40000000000 */
        /* <DEDUP_REMOVED lines=13> */
[----:B--2---:R-:W-:-:S02]  /*9bc0*/  R2UR UR27, R213 ;  /* 0x00000000d51b72ca */ /* 0x004fc400000e0000 */
[----:B------:R-:W-:Y:S02]  /*9bd0*/  SEL R215, RZ, 0x4, P0 ;  /* 0x00000004ffd77807 */ /* 0x000fe40000000000 */
[----:B------:R-:W-:Y:S02]  /*9be0*/  ISETP.GE.AND P0, PT, R238, UR6, PT ;  /* 0x00000006ee007c0c */ /* 0x000fe4000bf06270 */
[----:B------:R-:W-:Y:S02]  /*9bf0*/  ISETP.GE.AND P1, PT, R229, UR6, PT ;  /* 0x00000006e5007c0c */ /* 0x000fe4000bf26270 */
[----:B------:R-:W-:Y:S02]  /*9c00*/  SEL R228, RZ, 0x4, P0 ;  /* 0x00000004ffe47807 */ /* 0x000fe40000000000 */
[----:B------:R-:W-:Y:S02]  /*9c10*/  ISETP.GE.AND P0, PT, R234, UR6, PT ;  /* 0x00000006ea007c0c */ /* 0x000fe4000bf06270 */
[----:B------:R-:W-:-:S02]  /*9c20*/  SEL R216, RZ, 0x4, P1 ;  /* 0x00000004ffd87807 */ /* 0x000fc40000800000 */
[----:B------:R-:W-:Y:S02]  /*9c30*/  SEL R251, RZ, 0x4, P0 ;  /* 0x00000004fffb7807 */ /* 0x000fe40000000000 */
[----:B------:R-:W-:Y:S02]  /*9c40*/  ISETP.GT.AND P0, PT, R232, 0x7f, PT ;  /* 0x0000007fe800780c */ /* 0x000fe40003f04270 */
[----:B------:R-:W-:Y:S02]  /*9c50*/  ISETP.GE.AND P1, PT, R240, UR6, PT ;  /* 0x00000006f0007c0c */ /* 0x000fe4000bf26270 */
[----:B------:R-:W-:Y:S02]  /*9c60*/  SEL R0, R227, RZ, P0 ;  /* 0x000000ffe3007207 */ /* 0x000fe40000000000 */
[----:B------:R-:W-:Y:S02]  /*9c70*/  SEL R226, R226, RZ, P0 ;  /* 0x000000ffe2e27207 */ /* 0x000fe40000000000 */
[----:B------:R-:W-:Y:S01]  /*9c80*/  SEL R213, R225, RZ, P0 ;  /* 0x000000ffe1d57207 */ /* 0x000fe20000000000 */
[----:B------:R1:W-:Y:S01]  /*9c90*/  STL [R1+0x5e8], R0 ;  /* 0x0005e80001007387 */ /* 0x0003e20000100800 */
[----:B------:R-:W-:-:S02]  /*9ca0*/  SEL R223, R223, RZ, P0 ;  /* 0x000000ffdfdf7207 */ /* 0x000fc40000000000 */
[----:B------:R-:W-:Y:S01]  /*9cb0*/  SEL R220, R220, RZ, P0 ;  /* 0x000000ffdcdc7207 */ /* 0x000fe20000000000 */
[----:B------:R-:W-:Y:S01]  /*9cc0*/  STL [R1+0x5e0], R226 ;  /* 0x0005e0e201007387 */ /* 0x000fe20000100800 */
[----:B------:R-:W-:Y:S02]  /*9cd0*/  SEL R214, RZ, 0x4, P1 ;  /* 0x00000004ffd67807 */ /* 0x000fe40000800000 */
[----:B------:R-:W-:Y:S01]  /*9ce0*/  ISETP.GE.AND P1, PT, R236, UR6, PT ;  /* 0x00000006ec007c0c */ /* 0x000fe2000bf26270 */
[----:B------:R2:W-:Y:S01]  /*9cf0*/  STL [R1+0x5e4], R213 ;  /* 0x0005e4d501007387 */ /* 0x0005e20000100800 */
[----:B------:R-:W-:Y:S02]  /*9d00*/  SEL R217, R217, RZ, P0 ;  /* 0x000000ffd9d97207 */ /* 0x000fe40000000000 */
[----:B-1----:R-:W-:Y:S02]  /*9d10*/  SEL R0, R224, RZ, P0 ;  /* 0x000000ffe0007207 */ /* 0x002fe40000000000 */
[----:B------:R-:W-:-:S02]  /*9d20*/  SEL R229, RZ, 0x4, P1 ;  /* 0x00000004ffe57807 */ /* 0x000fc40000800000 */
[----:B------:R-:W-:Y:S01]  /*9d30*/  SEL R214, R214, RZ, P0 ;  /* 0x000000ffd6d67207 */ /* 0x000fe20000000000 */
[----:B------:R1:W-:Y:S01]  /*9d40*/  STL [R1+0x5ec], R0 ;  /* 0x0005ec0001007387 */ /* 0x0003e20000100800 */
[----:B------:R-:W-:Y:S02]  /*9d50*/  ISETP.NE.U32.AND P1, PT, R252, RZ, PT ;  /* 0x000000fffc00720c */ /* 0x000fe40003f25070 */
[----:B--2---:R-:W-:Y:S01]  /*9d60*/  SEL R213, R222, RZ, P0 ;  /* 0x000000ffded57207 */ /* 0x004fe20000000000 */
[----:B------:R-:W-:Y:S01]  /*9d70*/  STL [R1+0x5f0], R223 ;  /* 0x0005f0df01007387 */ /* 0x000fe20000100800 */
[----:B------:R-:W-:-:S03]  /*9d80*/  SEL R251, R251, RZ, P0 ;  /* 0x000000fffbfb7207 */ /* 0x000fc60000000000 */
[----:B------:R2:W-:Y:S01]  /*9d90*/  STL [R1+0x5f4], R213 ;  /* 0x0005f4d501007387 */ /* 0x0005e20000100800 */
[----:B-1----:R-:W-:-:S05]  /*9da0*/  SEL R0, R221, RZ, P0 ;  /* 0x000000ffdd007207 */ /* 0x002fca0000000000 */
[----:B------:R1:W-:Y:S01]  /*9db0*/  STL [R1+0x5f8], R0 ;  /* 0x0005f80001007387 */ /* 0x0003e20000100800 */
[----:B--2---:R-:W-:-:S03]  /*9dc0*/  SEL R213, R219, RZ, P0 ;  /* 0x000000ffdbd57207 */ /* 0x004fc60000000000 */
[----:B------:R-:W-:Y:S04]  /*9dd0*/  STL [R1+0x5fc], R220 ;  /* 0x0005fcdc01007387 */ /* 0x000fe80000100800 */
        /* <DEDUP_REMOVED lines=9> */
[----:B------:R2:W-:Y:S04]  /*9e70*/  STL [R1+0xc0], R214 ;  /* 0x0000c0d601007387 */ /* 0x0005e80000100800 */
[----:B------:R2:W-:Y:S01]  /*9e80*/  STL [R1+0xc4], R213 ;  /* 0x0000c4d501007387 */ /* 0x0005e20000100800 */
[----:B-1----:R-:W-:-:S05]  /*9e90*/  SEL R0, R229, RZ, P0 ;  /* 0x000000ffe5007207 */ /* 0x002fca0000000000 */
[----:B------:R2:W-:Y:S01]  /*9ea0*/  STL [R1+0xc8], R0 ;  /* 0x0000c80001007387 */ /* 0x0005e20000100800 */
[----:B------:R-:W-:Y:S05]  /*9eb0*/  BRA.U UP0, `(.L_x_5) ;  /* 0x0000000100187547 */ /* 0x000fea000b800000 */
[----:B------:R-:W-:Y:S01]  /*9ec0*/  ELECT P0, URZ, PT ;  /* 0x0000000000ff782f */ /* 0x000fe20003800000 */
[----:B--2---:R-:W-:Y:S01]  /*9ed0*/  IMAD.MOV.U32 R0, RZ, RZ, 0x1 ;  /* 0x00000001ff007424 */ /* 0x004fe200078e00ff */
[----:B------:R-:W-:Y:S01]  /*9ee0*/  UMOV UR4, 0x40 ;  /* 0x0000004000047882 */ /* 0x000fe20000000000 */
[----:B------:R-:W-:Y:S01]  /*9ef0*/  UVIRTCOUNT.DEALLOC.SMPOOL 0x80 ;  /* 0x000000800000784c */ /* 0x000fe20000000000 */
[----:B------:R-:W-:-:S09]  /*9f00*/  ULEA UR4, UR5, UR4, 0x18 ;  /* 0x0000000405047291 */ /* 0x000fd2000f8ec0ff */
[----:B------:R1:W-:Y:S03]  /*9f10*/  @P0 STS.U8 [UR4], R0 ;  /* 0x00000000ff000988 */ /* 0x0003e60008000004 */
.L_x_5:
[----:B------:R3:W-:Y:S01]  /*9f20*/  STL [R1+0x894], R190 ;  /* 0x000894be01007387 */ /* 0x0007e20000100800 */
[----:B------:R-:W-:Y:S01]  /*9f30*/  IMAD R2, R2, UR16, RZ ;  /* 0x0000001002027c24 */ /* 0x000fe2000f8e02ff */
[----:B------:R-:W-:Y:S01]  /*9f40*/  ISETP.NE.U32.AND P5, PT, R212, RZ, PT ;  /* 0x000000ffd400720c */ /* 0x000fe20003fa5070 */
[----:B------:R-:W-:Y:S01]  /*9f50*/  IMAD.U32 R219, RZ, RZ, UR16 ;  /* 0x00000010ffdb7e24 */ /* 0x000fe2000f8e00ff */
[----:B------:R-:W-:Y:S01]  /*9f60*/  STL [R1+0x890], R191 ;  /* 0x000890bf01007387 */ /* 0x000fe20000100800 */
[----:B------:R-:W-:Y:S02]  /*9f70*/  ISETP.NE.U32.AND P1, PT, R7, RZ, PT ;  /* 0x000000ff0700720c */ /* 0x000fe40003f25070 */
[----:B------:R-:W-:Y:S01]  /*9f80*/  ISETP.NE.U32.AND P2, PT, R6, RZ, PT ;  /* 0x000000ff0600720c */ /* 0x000fe20003f45070 */
[----:B------:R-:W-:Y:S01]  /*9f90*/  STL.64 [R1+0x888], R194 ;  /* 0x000888c201007387 */ /* 0x000fe20000100a00 */
[----:B------:R-:W-:-:S03]  /*9fa0*/  LOP3.LUT R250, R250, 0xfffdffff, RZ, 0xc0, !PT ;  /* 0xfffdfffffafa7812 */ /* 0x000fc600078ec0ff */
[----:B------:R-:W-:Y:S04]  /*9fb0*/  STL.64 [R1+0x880], R198 ;  /* 0x000880c601007387 */ /* 0x000fe80000100a00 */
[----:B------:R-:W-:Y:S04]  /*9fc0*/  STL.64 [R1+0x878], R202 ;  /* 0x000878ca01007387 */ /* 0x000fe80000100a00 */
[----:B------:R4:W-:Y:S01]  /*9fd0*/  STL.64 [R1+0x870], R206 ;  /* 0x000870ce01007387 */ /* 0x0009e20000100a00 */
[----:B------:R-:W-:Y:S01]  /*9fe0*/  @P2 LOP3.LUT R250, R250, 0x20000, RZ, 0xfc, !PT ;  /* 0x00020000fafa2812 */ /* 0x000fe200078efcff */
[----:B---3--:R-:W3:Y:S02]  /*9ff0*/  S2R R190, SR_TID.X ;  /* 0x0000000000be7919 */ /* 0x008ee40000002100 */
[----:B------:R-:W-:Y:S01]  /*a000*/  STL.64 [R1+0x868], R210 ;  /* 0x000868d201007387 */ /* 0x000fe20000100a00 */
[----:B----4-:R-:W-:-:S03]  /*a010*/  IMAD R207, R219, 0x2, R2 ;  /* 0x00000002dbcf7824 */ /* 0x010fc600078e0202 */
[----:B------:R-:W-:Y:S01]  /*a020*/  STL [R1+0x848], R251 ;  /* 0x000848fb01007387 */ /* 0x000fe20000100800 */
[----:B------:R-:W-:-:S03]  /*a030*/  IMAD R206, R219, 0x2, R207 ;  /* 0x00000002dbce7824 */ /* 0x000fc600078e02cf */
[----:B------:R4:W-:Y:S01]  /*a040*/  STL.64 [R1+0x678], R4 ;  /* 0x0006780401007387 */ /* 0x0009e20000100a00 */
[----:B------:R-:W-:-:S03]  /*a050*/  IMAD R203, R219, 0x2, R206 ;  /* 0x00000002dbcb7824 */ /* 0x000fc600078e02ce */
[----:B------:R-:W-:Y:S01]  /*a060*/  STL [R1+0x670], R2 ;  /* 0x0006700201007387 */ /* 0x000fe20000100800 */
[----:B------:R-:W-:-:S03]  /*a070*/  IMAD R202, R219, 0x2, R203 ;  /* 0x00000002dbca7824 */ /* 0x000fc600078e02cb */
[----:B------:R-:W-:Y:S01]  /*a080*/  STL [R1+0x3d4], R207 ;  /* 0x0003d4cf01007387 */ /* 0x000fe20000100800 */
[----:B------:R-:W-:-:S03]  /*a090*/  IMAD R199, R219, 0x2, R202 ;  /* 0x00000002dbc77824 */ /* 0x000fc600078e02ca */
[----:B------:R-:W-:Y:S01]  /*a0a0*/  STL [R1+0x3d0], R206 ;  /* 0x0003d0ce01007387 */ /* 0x000fe20000100800 */
[----:B------:R-:W-:-:S03]  /*a0b0*/  IMAD R198, R219, 0x2, R199 ;  /* 0x00000002dbc67824 */ /* 0x000fc600078e02c7 */
[----:B------:R-:W-:Y:S01]  /*a0c0*/  STL [R1+0x3d8], R203 ;  /* 0x0003d8cb01007387 */ /* 0x000fe20000100800 */
[C---:B------:R-:W-:Y:S01]  /*a0d0*/  IMAD R195, R219.reuse, 0x2, R198 ;  /* 0x00000002dbc37824 */ /* 0x040fe200078e02c6 */
[C---:B-123--:R-:W-:Y:S01]  /*a0e0*/  LOP3.LUT R0, R190.reuse, 0x60, RZ, 0xc0, !PT ;  /* 0x00000060be007812 */ /* 0x04efe200078ec0ff */
[----:B------:R-:W-:Y:S01]  /*a0f0*/  IMAD.SHL.U32 R213, R190, 0x10, RZ ;  /* 0x00000010bed57824 */ /* 0x000fe200078e00ff */
[----:B------:R-:W-:Y:S01]  /*a100*/  STL [R1+0x3cc], R202 ;  /* 0x0003ccca01007387 */ /* 0x000fe20000100800 */
[C---:B------:R-:W-:Y:S01]  /*a110*/  IMAD R194, R219.reuse, 0x2, R195 ;  /* 0x00000002dbc27824 */ /* 0x040fe200078e02c3 */
[----:B------:R-:W-:Y:S02]  /*a120*/  R2UR UR37, R0 ;  /* 0x00000000002572ca */ /* 0x000fe400000e0000 */
[----:B------:R-:W-:Y:S01]  /*a130*/  SHF.R.U32.HI R0, RZ, 0x5, R190 ;  /* 0x00000005ff007819 */ /* 0x000fe200000116be */
[C---:B------:R-:W-:Y:S01]  /*a140*/  IMAD R191, R219.reuse, 0x2, R194 ;  /* 0x00000002dbbf7824 */ /* 0x040fe200078e02c2 */
[----:B------:R-:W-:Y:S02]  /*a150*/  STL [R1+0x3c8], R199 ;  /* 0x0003c8c701007387 */ /* 0x000fe40000100800 */
[----:B------:R-:W-:Y:S01]  /*a160*/  R2UR UR6, R0 ;  /* 0x00000000000672ca */ /* 0x000fe200000e0000 */
[----:B----4-:R-:W-:Y:S01]  /*a170*/  IMAD R5, R219, 0x2, R191 ;  /* 0x00000002db057824 */ /* 0x010fe200078e02bf */
[----:B------:R-:W-:Y:S01]  /*a180*/  LOP3.LUT R0, R213, 0x70, RZ, 0xc0, !PT ;  /* 0x00000070d5007812 */ /* 0x000fe200078ec0ff */
[----:B------:R-:W-:Y:S01]  /*a190*/  STL [R1+0x3c4], R198 ;  /* 0x0003c4c601007387 */ /* 0x000fe20000100800 */
[----:B------:R-:W-:Y:S01]  /*a1a0*/  LOP3.LUT R213, R190, 0x40, RZ, 0xc0, !PT ;  /* 0x00000040bed57812 */ /* 0x000fe200078ec0ff */
[----:B------:R-:W-:-:S02]  /*a1b0*/  IMAD R4, R219, 0x2, R5 ;  /* 0x00000002db047824 */ /* 0x000fc400078e0205 */
[----:B------:R-:W-:Y:S01]  /*a1c0*/  IMAD R0, R230, 0x80, R0 ;  /* 0x00000080e6007824 */ /* 0x000fe200078e0200 */
[----:B------:R1:W-:Y:S01]  /*a1d0*/  STL [R1+0x3c0], R195 ;  /* 0x0003c0c301007387 */ /* 0x0003e20000100800 */
[----:B------:R-:W-:-:S03]  /*a1e0*/  IMAD R214, R219, 0x2, R4 ;  /* 0x00000002dbd67824 */ /* 0x000fc600078e0204 */
[----:B------:R-:W-:Y:S01]  /*a1f0*/  LEA.HI R0, R213, R0, RZ, 0x1c ;  /* 0x00000000d5007211 */ /* 0x000fe200078fe0ff */
[C---:B------:R-:W-:Y:S01]  /*a200*/  IMAD R216, R219.reuse, 0x2, R214 ;  /* 0x00000002dbd87824 */ /* 0x040fe200078e02d6 */
[CC--:B------:R-:W-:Y:S01]  /*a210*/  LEA R212, P0, R214.reuse, R242.reuse, 0x2 ;  /* 0x000000f2d6d47211 */ /* 0x0c0fe200078010ff */
[----:B------:R-:W-:Y:S02]  /*a220*/  STL [R1+0x3bc], R194 ;  /* 0x0003bcc201007387 */ /* 0x000fe40000100800 */
[C---:B------:R-:W-:Y:S01]  /*a230*/  IMAD R7, R219.reuse, 0x2, R216 ;  /* 0x00000002db077824 */ /* 0x040fe200078e02d8 */
[-C--:B------:R-:W-:Y:S01]  /*a240*/  LEA.HI.X.SX32 R213, R214, R3.reuse, 0x2, P0 ;  /* 0x00000003d6d57211 */ /* 0x080fe200000f16ff */
[----:B------:R2:W-:Y:S01]  /*a250*/  STL [R1+0x3b8], R191 ;  /* 0x0003b8bf01007387 */ /* 0x0005e20000100800 */
[C---:B------:R-:W-:Y:S01]  /*a260*/  LEA R214, P0, R216.reuse, R242, 0x2 ;  /* 0x000000f2d8d67211 */ /* 0x040fe200078010ff */
[----:B------:R-:W-:Y:S02]  /*a270*/  IMAD R219, R219, 0x2, R7 ;  /* 0x00000002dbdb7824 */ /* 0x000fe400078e0207 */
[----:B------:R-:W-:Y:S01]  /*a280*/  STL [R1+0x3b4], R5 ;  /* 0x0003b40501007387 */ /* 0x000fe20000100800 */
[----:B------:R-:W-:-:S02]  /*a290*/  LEA.HI.X.SX32 R215, R216, R3, 0x2, P0 ;  /* 0x00000003d8d77211 */ /* 0x000fc400000f16ff */
[CC--:B------:R-:W-:Y:S01]  /*a2a0*/  LEA R216, P0, R7.reuse, R242.reuse, 0x2 ;  /* 0x000000f207d87211 */ /* 0x0c0fe200078010ff */
[----:B------:R-:W-:Y:S03]  /*a2b0*/  STL [R1+0x3b0], R4 ;  /* 0x0003b00401007387 */ /* 0x000fe60000100800 */
[----:B------:R-:W-:Y:S02]  /*a2c0*/  LEA.HI.X.SX32 R217, R7, R3, 0x2, P0 ;  /* 0x0000000307d97211 */ /* 0x000fe400000f16ff */
[----:B------:R-:W-:-:S04]  /*a2d0*/  LEA R218, P0, R219, R242, 0x2 ;  /* 0x000000f2dbda7211 */ /* 0x000fc800078010ff */
        /* <DEDUP_REMOVED lines=17> */
[----:B-1----:R-:W3:Y:S01]  /*a3f0*/  LDL.LU R195, [R1+0xb4] ;  /* 0x0000b40001c37983 */ /* 0x002ee20000300800 */
[----:B------:R-:W-:-:S04]  /*a400*/  LEA R236, P0, R194, R242, 0x2 ;  /* 0x000000f2c2ec7211 */ /* 0x000fc800078010ff */
[----:B------:R-:W-:Y:S02]  /*a410*/  LEA.HI.X.SX32 R237, R194, R3, 0x2, P0 ;  /* 0x00000003c2ed7211 */ /* 0x000fe400000f16ff */
[----:B------:R-:W-:-:S04]  /*a420*/  LEA R238, P0, R191, R242, 0x2 ;  /* 0x000000f2bfee7211 */ /* 0x000fc800078010ff */
[----:B------:R-:W-:Y:S02]  /*a430*/  LEA.HI.X.SX32 R239, R191, R3, 0x2, P0 ;  /* 0x00000003bfef7211 */ /* 0x000fe400000f16ff */
[----:B--2---:R-:W2:Y:S01]  /*a440*/  LDL.LU R191, [R1+0xd0] ;  /* 0x0000d00001bf7983 */ /* 0x004ea20000300800 */
[----:B------:R-:W-:-:S03]  /*a450*/  LOP3.LUT R6, R190, 0x7f, RZ, 0xc0, !PT ;  /* 0x0000007fbe067812 */ /* 0x000fc600078ec0ff */
[----:B------:R-:W4:Y:S04]  /*a460*/  LDL R190, [R1+0xb0] ;  /* 0x0000b00001be7983 */ /* 0x000f280000100800 */
[----:B------:R-:W4:Y:S04]  /*a470*/  LDL.LU R203, [R1+0xd8] ;  /* 0x0000d80001cb7983 */ /* 0x000f280000300800 */
[----:B------:R-:W4:Y:S01]  /*a480*/  LDL.LU R198, [R1+0xd4] ;  /* 0x0000d40001c67983 */ /* 0x000f220000300800 */
[----:B------:R-:W-:-:S03]  /*a490*/  VIADD R2, R0, UR28 ;  /* 0x0000001c00027c36 */ /* 0x000fc60008000000 */
[----:B------:R-:W4:Y:S04]  /*a4a0*/  LDL.LU R199, [R1+0xcc] ;  /* 0x0000cc0001c77983 */ /* 0x000f280000300800 */
[----:B------:R1:W-:Y:S04]  /*a4b0*/  STL [R1+0x3a8], R2 ;  /* 0x0003a80201007387 */ /* 0x0003e80000100800 */
[----:B------:R-:W-:Y:S04]  /*a4c0*/  STL.64 [R1+0x860], R220 ;  /* 0x000860dc01007387 */ /* 0x000fe80000100a00 */
[----:B------:R-:W-:Y:S04]  /*a4d0*/  STL [R1+0x858], R223 ;  /* 0x000858df01007387 */ /* 0x000fe80000100800 */
[----:B------:R-:W4:Y:S01]  /*a4e0*/  LDL.LU R194, [R1+0xe0] ;  /* 0x0000e00001c27983 */ /* 0x000f220000300800 */
[----:B------:R-:W-:Y:S01]  /*a4f0*/  USHF.L.U32 UR4, UR6, 0x15, URZ ;  /* 0x0000001506047899 */ /* 0x000fe200080006ff */
[----:B------:R-:W-:-:S03]  /*a500*/  LEA R240, P0, R5, R242, 0x2 ;  /* 0x000000f205f07211 */ /* 0x000fc600078010ff */
[----:B------:R-:W-:Y:S01]  /*a510*/  ULOP3.LUT UR4, UR4, 0x600000, URZ, 0xc0, !UPT ;  /* 0x0060000004047892 */ /* 0x000fe2000f8ec0ff */
[----:B------:R-:W-:-:S03]  /*a520*/  LEA.HI.X.SX32 R241, R5, R3, 0x2, P0 ;  /* 0x0000000305f17211 */ /* 0x000fc600000f16ff */
[----:B------:R-:W-:Y:S01]  /*a530*/  UIADD3 UR26, UPT, UPT, UR27, UR4, URZ ;  /* 0x000000041b1a7290 */ /* 0x000fe2000fffe0ff */
[----:B------:R-:W-:-:S04]  /*a540*/  LEA R242, P0, R4, R242, 0x2 ;  /* 0x000000f204f27211 */ /* 0x000fc800078010ff */
[----:B------:R-:W-:Y:S02]  /*a550*/  LEA.HI.X.SX32 R243, R4, R3, 0x2, P0 ;  /* 0x0000000304f37211 */ /* 0x000fe400000f16ff */
[----:B------:R-:W-:Y:S02]  /*a560*/  ISETP.NE.U32.AND P0, PT, R6, RZ, PT ;  /* 0x000000ff0600720c */ /* 0x000fe40003f05070 */
[----:B------:R-:W-:Y:S01]  /*a570*/  STTM.x64 tmem[UR26], RZ ;  /* 0x000000ff000079ed */ /* 0x000fe2000834001a */
[----:B------:R-:W-:Y:S01]  /*a580*/  STTM.x64 tmem[UR26+0x40], RZ ;  /* 0x000040ff000079ed */ /* 0x000fe2000834001a */
[----:B------:R-:W-:Y:S01]  /*a590*/  STTM.x64 tmem[UR26+0x80], RZ ;  /* 0x000080ff000079ed */ /* 0x000fe2000834001a */
[----:B------:R-:W-:Y:S01]  /*a5a0*/  STTM.x64 tmem[UR26+0xc0], RZ ;  /* 0x0000c0ff000079ed */ /* 0x000fe2000834001a */
[----:B------:R-:W1:Y:S01]  /*a5b0*/  FENCE.VIEW.ASYNC.T ;  /* 0x00000000000073c6 */ /* 0x000e620000000200 */
[----:B------:R-:W-:Y:S01]  /*a5c0*/  UMOV UR4, 0x1 ;  /* 0x0000000100047882 */ /* 0x000fe20000000000 */
[----:B------:R-:W-:-:S05]  /*a5d0*/  UIADD3 UR35, UPT, UPT, UR28, 0x5a000, URZ ;  /* 0x0005a0001c237890 */ /* 0x000fca000fffe0ff */
[----:B-1----:R-:W-:-:S05]  /*a5e0*/  VOTEU.ALL UP1, P0 ;  /* 0x0000000000ff7886 */ /* 0x002fca0000020000 */
[----:B------:R-:W-:-:S04]  /*a5f0*/  @!UP1 UIADD3 UR8, UPT, UPT, -UR4, 0x100000, URZ ;  /* 0x0010000004089890 */ /* 0x000fc8000fffe1ff */
[----:B------:R-:W-:Y:S02]  /*a600*/  @!UP1 USHF.L.U32 UR9, UR8, 0xb, URZ ;  /* 0x0000000b08099899 */ /* 0x000fe400080006ff */
[----:B------:R-:W-:Y:S01]  /*a610*/  @!UP1 USHF.L.U32 UR8, UR8, 0x1, URZ ;  /* 0x0000000108089899 */ /* 0x000fe200080006ff */
[----:B------:R-:W-:Y:S01]  /*a620*/  UMOV UR29, UR35 ;  /* 0x00000023001d7c82 */ /* 0x000fe20008000000 */
[----:B------:R-:W-:Y:S01]  /*a630*/  VOTEU.ALL UP2, P0 ;  /* 0x0000000000ff7886 */ /* 0x000fe20000040000 */
[----:B------:R-:W-:Y:S01]  /*a640*/  BAR.SYNC.DEFER_BLOCKING 0x0 ;  /* 0x0000000000007b1d */ /* 0x000fe20000010000 */
[----:B------:R-:W-:-:S04]  /*a650*/  @!UP1 UIADD3 UR4, UPT, UPT, -UR4, 0x100000, URZ ;  /* 0x0010000004049890 */ /* 0x000fc8000fffe1ff */
[----:B------:R-:W-:Y:S02]  /*a660*/  @!UP1 USHF.L.U32 UR5, UR4, 0xb, URZ ;  /* 0x0000000b04059899 */ /* 0x000fe400080006ff */
[----:B------:R-:W-:Y:S01]  /*a670*/  @!UP1 USHF.L.U32 UR4, UR4, 0x1, URZ ;  /* 0x0000000104049899 */ /* 0x000fe200080006ff */
[----:B------:R-:W1:Y:S01]  /*a680*/  LDCU.64 UR40, c[0x0][0x358] ;  /* 0x00006b00ff2877ac */ /* 0x000e620008000a00 */
[----:B------:R-:W-:Y:S01]  /*a690*/  LOP3.LUT R250, R250, 0xfffbffff, RZ, 0xc0, !PT ;  /* 0xfffbfffffafa7812 */ /* 0x000fe200078ec0ff */
[----:B------:R-:W1:Y:S02]  /*a6a0*/  FENCE.VIEW.ASYNC.S ;  /* 0x00000000000073c6 */ /* 0x000e640000000000 */
[----:B-1----:R-:W1:Y:S02]  /*a6b0*/  @!UP2 SYNCS.EXCH.64 URZ, [UR29], UR8 ;  /* 0x000000081dffa5b2 */ /* 0x002e640008000100 */
[----:B-1----:R-:W-:Y:S01]  /*a6c0*/  BAR.SYNC.DEFER_BLOCKING 0x0 ;  /* 0x0000000000007b1d */ /* 0x002fe20000010000 */
[----:B---3--:R-:W-:-:S05]  /*a6d0*/  ISETP.NE.U32.AND P2, PT, R195, RZ, PT ;  /* 0x000000ffc300720c */ /* 0x008fca0003f45070 */
[----:B------:R-:W3:Y:S01]  /*a6e0*/  LDL.LU R195, [R1+0xdc] ;  /* 0x0000dc0001c37983 */ /* 0x000ee20000300800 */
[----:B------:R-:W-:Y:S01]  /*a6f0*/  VOTEU.ALL UP1, P0 ;  /* 0x0000000000ff7886 */ /* 0x000fe20000020000 */
[----:B------:R-:W-:-:S04]  /*a700*/  @P0 LOP3.LUT R250, R250, 0x40000, RZ, 0xfc, !PT ;  /* 0x00040000fafa0812 */ /* 0x000fc800078efcff */
[----:B------:R1:W1:Y:S01]  /*a710*/  @!UP1 SYNCS.EXCH.64 URZ, [UR28+0x5a008], UR4 ;  /* 0x05a008041cff95b2 */ /* 0x0002620008000100 */
[----:B--2---:R-:W-:Y:S01]  /*a720*/  ISETP.NE.U32.AND P0, PT, R191, RZ, PT ;  /* 0x000000ffbf00720c */ /* 0x004fe20003f05070 */
[----:B------:R-:W-:Y:S01]  /*a730*/  @!PT LDS RZ, [RZ] ;  /* 0x00000000fffff984 */ /* 0x000fe20000000800 */
[----:B------:R-:W-:Y:S01]  /*a740*/  @!PT LDS RZ, [RZ] ;  /* 0x00000000fffff984 */ /* 0x000fe20000000800 */
[----:B------:R-:W-:Y:S01]  /*a750*/  @!PT LDS RZ, [RZ] ;  /* 0x00000000fffff984 */ /* 0x000fe20000000800 */
[----:B-1----:R-:W-:Y:S04]  /*a760*/  LDGSTS.E [R2+0x50000], desc[UR40][R220.64], P2 ;  /* 0x50000000dc027fae */ /* 0x002fe800091a1028 */
[----:B------:R1:W-:Y:S01]  /*a770*/  LDGSTS.E [R2+0x50008], desc[UR40][R222.64], P3 ;  /* 0x50008000de027fae */ /* 0x0003e200099a1028 */
[----:B------:R-:W-:Y:S02]  /*a780*/  LOP3.LUT R250, R250, 0xfff7ffff, RZ, 0xc0, !PT ;  /* 0xfff7fffffafa7812 */ /* 0x000fe400078ec0ff */
[----:B-1----:R-:W-:-:S05]  /*a790*/  LOP3.LUT R2, R0, 0x10, RZ, 0x3c, !PT ;  /* 0x0000001000027812 */ /* 0x002fca00078e3cff */
[----:B------:R-:W-:Y:S01]  /*a7a0*/  @P0 LOP3.LUT R250, R250, 0x80000, RZ, 0xfc, !PT ;  /* 0x00080000fafa0812 */ /* 0x000fe200078efcff */
[----:B------:R-:W-:Y:S01]  /*a7b0*/  VIADD R2, R2, UR28 ;  /* 0x0000001c02027c36 */ /* 0x000fe20008000000 */
[----:B----4-:R-:W-:-:S04]  /*a7c0*/  ISETP.NE.U32.AND P3, PT, R190, RZ, PT ;  /* 0x000000ffbe00720c */ /* 0x010fc80003f65070 */
[----:B------:R1:W-:Y:S04]  /*a7d0*/  STL [R1+0xb4], R2 ;  /* 0x0000b40201007387 */ /* 0x0003e80000100800 */
[----:B------:R-:W-:Y:S04]  /*a7e0*/  STL.64 [R1+0x850], R224 ;  /* 0x000850e001007387 */ /* 0x000fe80000100a00 */
[----:B------:R2:W-:Y:S04]  /*a7f0*/  STL [R1+0x7e4], R250 ;  /* 0x0007e4fa01007387 */ /* 0x0005e80000100800 */
[----:B------:R-:W4:Y:S04]  /*a800*/  LDL.LU R190, [R1+0xe8] ;  /* 0x0000e80001be7983 */ /* 0x000f280000300800 */
[----:B------:R-:W4:Y:S04]  /*a810*/  LDL.LU R191, [R1+0xe4] ;  /* 0x0000e40001bf7983 */ /* 0x000f280000300800 */
[----:B------:R-:W-:Y:S04]  /*a820*/  LDGSTS.E [R2+0x50000], desc[UR40][R224.64], P4 ;  /* 0x50000000e0027fae */ /* 0x000fe8000a1a1028 */
[----:B------:R1:W-:Y:S01]  /*a830*/  LDGSTS.E [R2+0x50008], desc[UR40][R226.64], P6 ;  /* 0x50008000e2027fae */ /* 0x0003e2000b1a1028 */
[----:B------:R-:W-:-:S03]  /*a840*/  ISETP.NE.U32.AND P2, PT, R252, RZ, PT ;  /* 0x000000fffc00720c */ /* 0x000fc60003f45070 */
[----:B------:R2:W-:Y:S01]  /*a850*/  STL.64 [R1+0x840], R228 ;  /* 0x000840e401007387 */ /* 0x0005e20000100a00 */
[----:B-1----:R-:W-:-:S05]  /*a860*/  LOP3.LUT R2, R0, 0x20, RZ, 0x3c, !PT ;  /* 0x0000002000027812 */ /* 0x002fca00078e3cff */
[----:B------:R-:W-:Y:S02]  /*a870*/  VIADD R252, R2, UR28 ;  /* 0x0000001c02fc7c36 */ /* 0x000fe40008000000 */
[----:B------:R-:W4:Y:S04]  /*a880*/  LDL.LU R2, [R1+0xf0] ;  /* 0x0000f00001027983 */ /* 0x000f280000300800 */
[----:B------:R-:W4:Y:S04]  /*a890*/  LDL.LU R223, [R1+0xec] ;  /* 0x0000ec0001df7983 */ /* 0x000f280000300800 */
[----:B------:R-:W4:Y:S04]  /*a8a0*/  LDL.LU R7, [R1+0xf8] ;  /* 0x0000f80001077983 */ /* 0x000f280000300800 */
[----:B------:R-:W4:Y:S01]  /*a8b0*/  LDL.LU R251, [R1+0xf4] ;  /* 0x0000f40001fb7983 */ /* 0x000f220000300800 */
[----:B------:R-:W-:-:S02]  /*a8c0*/  LOP3.LUT R3, R0, 0x30, RZ, 0x3c, !PT ;  /* 0x0000003000037812 */ /* 0x000fc400078e3cff */
[----:B------:R-:W-:Y:S01]  /*a8d0*/  ISETP.NE.U32.AND P4, PT, R203, RZ, PT ;  /* 0x000000ffcb00720c */ /* 0x000fe20003f85070 */
[----:B------:R-:W-:Y:S01]  /*a8e0*/  LDGSTS.E [R252+0x50000], desc[UR40][R228.64], P3 ;  /* 0x50000000e4fc7fae */ /* 0x000fe200099a1028 */
[----:B------:R-:W-:Y:S01]  /*a8f0*/  ISETP.NE.U32.AND P3, PT, R198, RZ, PT ;  /* 0x000000ffc600720c */ /* 0x000fe20003f65070 */
[----:B--2---:R-:W-:Y:S01]  /*a900*/  VIADD R250, R3, UR28 ;  /* 0x0000001c03fa7c36 */ /* 0x004fe20008000000 */
[----:B------:R-:W-:Y:S01]  /*a910*/  LOP3.LUT R3, R0, 0x40, RZ, 0x3c, !PT ;  /* 0x0000004000037812 */ /* 0x000fe200078e3cff */
[----:B------:R-:W-:Y:S04]  /*a920*/  LDGSTS.E [R252+0x50008], desc[UR40][R230.64], P2 ;  /* 0x50008000e6fc7fae */ /* 0x000fe800091a1028 */
[----:B------:R-:W-:Y:S01]  /*a930*/  VIADD R3, R3, UR28 ;  /* 0x0000001c03037c36 */ /* 0x000fe20008000000 */
[----:B------:R-:W-:Y:S01]  /*a940*/  STL [R1+0x370], R250 ;  /* 0x000370fa01007387 */ /* 0x000fe20000100800 */
[----:B------:R-:W-:-:S03]  /*a950*/  ISETP.NE.U32.AND P2, PT, R199, RZ, PT ;  /* 0x000000ffc700720c */ /* 0x000fc60003f45070 */
[----:B------:R-:W-:Y:S01]  /*a960*/  LDGSTS.E [R250+0x50000], desc[UR40][R232.64], P4 ;  /* 0x50000000e8fa7fae */ /* 0x000fe2000a1a1028 */
[----:B------:R-:W-:-:S03]  /*a970*/  ISETP.NE.U32.AND P4, PT, R194, RZ, PT ;  /* 0x000000ffc200720c */ /* 0x000fc60003f85070 */
[----:B------:R-:W-:Y:S04]  /*a980*/  LDGSTS.E [R250+0x50008], desc[UR40][R234.64], P3 ;  /* 0x50008000eafa7fae */ /* 0x000fe800099a1028 */
[----:B------:R-:W2:Y:S04]  /*a990*/  LDL.LU.64 R4, [R1] ;  /* 0x0000000001047983 */ /* 0x000ea80000300a00 */
[----:B------:R1:W-:Y:S04]  /*a9a0*/  STL [R1+0x374], R3 ;  /* 0x0003740301007387 */ /* 0x0003e80000100800 */
[----:B------:R-:W2:Y:S04]  /*a9b0*/  LDL.64 R198, [R1+0x70] ;  /* 0x0000700001c67983 */ /* 0x000ea80000100a00 */
[----:B------:R-:W2:Y:S04]  /*a9c0*/  LDL.64 R202, [R1+0x60] ;  /* 0x0000600001ca7983 */ /* 0x000ea80000100a00 */
[----:B------:R-:W2:Y:S04]  /*a9d0*/  LDL.64 R206, [R1+0x50] ;  /* 0x0000500001ce7983 */ /* 0x000ea80000100a00 */
[----:B------:R-:W2:Y:S04]  /*a9e0*/  LDL.64 R210, [R1+0x40] ;  /* 0x0000400001d27983 */ /* 0x000ea80000100a00 */
[----:B------:R-:W2:Y:S04]  /*a9f0*/  LDL.64 R228, [R1+0x30] ;  /* 0x0000300001e47983 */ /* 0x000ea80000100a00 */
[----:B------:R-:W2:Y:S04]  /*aa00*/  LDL.64 R224, [R1+0x20] ;  /* 0x0000200001e07983 */ /* 0x000ea80000100a00 */
[----:B------:R-:W2:Y:S04]  /*aa10*/  LDL.64 R220, [R1+0x10] ;  /* 0x0000100001dc7983 */ /* 0x000ea80000100a00 */
[----:B------:R-:W-:Y:S01]  /*aa20*/  LDGSTS.E [R3+0x50000], desc[UR40][R236.64], P4 ;  /* 0x50000000ec037fae */ /* 0x000fe2000a1a1028 */
[----:B---3--:R-:W-:-:S03]  /*aa30*/  ISETP.NE.U32.AND P3, PT, R195, RZ, PT ;  /* 0x000000ffc300720c */ /* 0x008fc60003f65070 */
[----:B------:R-:W3:Y:S10]  /*aa40*/  LDL.64 R194, [R1+0x80] ;  /* 0x0000800001c27983 */ /* 0x000ef40000100a00 */
[----:B------:R1:W-:Y:S02]  /*aa50*/  LDGSTS.E [R3+0x50008], desc[UR40][R238.64], P3 ;  /* 0x50008000ee037fae */ /* 0x0003e400099a1028 */
[----:B-1----:R-:W-:-:S05]  /*aa60*/  LOP3.LUT R3, R0, 0x50, RZ, 0x3c, !PT ;  /* 0x0000005000037812 */ /* 0x002fca00078e3cff */
[----:B------:R-:W-:Y:S01]  /*aa70*/  VIADD R3, R3, UR28 ;  /* 0x0000001c03037c36 */ /* 0x000fe20008000000 */
[----:B----4-:R-:W-:Y:S02]  /*aa80*/  ISETP.NE.U32.AND P4, PT, R190, RZ, PT ;  /* 0x000000ffbe00720c */ /* 0x010fe40003f85070 */
[----:B------:R-:W4:Y:S01]  /*aa90*/  LDL.LU R190, [R1+0x894] ;  /* 0x0008940001be7983 */ /* 0x000f220000300800 */
[----:B------:R-:W-:-:S03]  /*aaa0*/  ISETP.NE.U32.AND P3, PT, R191, RZ, PT ;  /* 0x000000ffbf00720c */ /* 0x000fc60003f65070 */
[----:B------:R-:W4:Y:S07]  /*aab0*/  LDL.LU R191, [R1+0x890] ;  /* 0x0008900001bf7983 */ /* 0x000f2e0000300800 */
[----:B------:R-:W-:Y:S04]  /*aac0*/  LDGSTS.E [R3+0x50000], desc[UR40][R240.64], P4 ;  /* 0x50000000f0037fae */ /* 0x000fe8000a1a1028 */
[----:B------:R1:W-:Y:S01]  /*aad0*/  LDGSTS.E [R3+0x50008], desc[UR40][R242.64], P3 ;  /* 0x50008000f2037fae */ /* 0x0003e200099a1028 */
[----:B------:R-:W-:-:S02]  /*aae0*/  ISETP.NE.U32.AND P4, PT, R2, RZ, PT ;  /* 0x000000ff0200720c */ /* 0x000fc40003f85070 */
[----:B-1----:R-:W-:Y:S02]  /*aaf0*/  LOP3.LUT R3, R0, 0x60, RZ, 0x3c, !PT ;  /* 0x0000006000037812 */ /* 0x002fe400078e3cff */
[----:B------:R-:W-:-:S03]  /*ab00*/  ISETP.NE.U32.AND P3, PT, R223, RZ, PT ;  /* 0x000000ffdf00720c */ /* 0x000fc60003f65070 */
[----:B------:R-:W-:-:S06]  /*ab10*/  VIADD R3, R3, UR28 ;  /* 0x0000001c03037c36 */ /* 0x000fcc0008000000 */
[----:B------:R-:W-:Y:S01]  /*ab20*/  LDGSTS.E [R3+0x50000], desc[UR40][R212.64], P4 ;  /* 0x50000000d4037fae */ /* 0x000fe2000a1a1028 */
[----:B------:R-:W-:-:S03]  /*ab30*/  ISETP.NE.U32.AND P4, PT, R7, RZ, PT ;  /* 0x000000ff0700720c */ /* 0x000fc60003f85070 */
[----:B------:R1:W-:Y:S01]  /*ab40*/  LDGSTS.E [R3+0x50008], desc[UR40][R214.64], P3 ;  /* 0x50008000d6037fae */ /* 0x0003e200099a1028 */
[----:B------:R-:W-:-:S03]  /*ab50*/  ISETP.NE.U32.AND P3, PT, R251, RZ, PT ;  /* 0x000000fffb00720c */ /* 0x000fc60003f65070 */
[----:B------:R1:W-:Y:S02]  /*ab60*/  STL [R1+0x3a0], R3 ;  /* 0x0003a00301007387 */ /* 0x0003e40000100800 */
[----:B-1----:R-:W-:-:S05]  /*ab70*/  LOP3.LUT R3, R0, 0x70, RZ, 0x3c, !PT ;  /* 0x0000007000037812 */ /* 0x002fca00078e3cff */
[----:B------:R-:W-:Y:S01]  /*ab80*/  VIADD R3, R3, UR28 ;  /* 0x0000001c03037c36 */ /* 0x000fe20008000000 */
[----:B------:R-:W-:-:S04]  /*ab90*/  USHF.R.U32.HI UR4, URZ, 0x1, UR37 ;  /* 0x00000001ff047899 */ /* 0x000fc80008011625 */
[----:B------:R-:W-:Y:S04]  /*aba0*/  LDGSTS.E [R3+0x50000], desc[UR40][R216.64], P4 ;  /* 0x50000000d8037fae */ /* 0x000fe8000a1a1028 */
[----:B------:R1:W-:Y:S04]  /*abb0*/  STL [R1+0x37c], R3 ;  /* 0x00037c0301007387 */ /* 0x0003e80000100800 */
[----:B------:R1:W-:Y:S04]  /*abc0*/  LDGSTS.E [R3+0x50008], desc[UR40][R218.64], P3 ;  /* 0x50008000da037fae */ /* 0x0003e800099a1028 */
[----:B------:R-:W0:Y:S01]  /*abd0*/  LDGDEPBAR ;  /* 0x00000000000079af */ /* 0x000e220000000000 */
[----:B-1----:R-:W-:-:S05]  /*abe0*/  IMAD.SHL.U32 R3, R6, 0x4, RZ ;  /* 0x0000000406037824 */ /* 0x002fca00078e00ff */
[----:B------:R-:W-:-:S05]  /*abf0*/  LOP3.LUT R3, R3, UR4, RZ, 0x3c, !PT ;  /* 0x0000000403037c12 */ /* 0x000fca000f8e3cff */
[----:B------:R-:W-:-:S05]  /*ac00*/  VIADD R6, R3, UR28 ;  /* 0x0000001c03067c36 */ /* 0x000fca0008000000 */
[----:B---3--:R-:W-:Y:S04]  /*ac10*/  LDGSTS.E [R6], desc[UR40][R194.64], P5 ;  /* 0x00000000c2067fae */ /* 0x008fe8000a9a1028 */
[----:B--2---:R-:W-:Y:S04]  /*ac20*/  LDGSTS.E [R6+0x400], desc[UR40][R198.64], P5 ;  /* 0x00400000c6067fae */ /* 0x004fe8000a9a1028 */
[----:B------:R-:W-:Y:S04]  /*ac30*/  LDGSTS.E [R6+0x800], desc[UR40][R202.64], P5 ;  /* 0x00800000ca067fae */ /* 0x000fe8000a9a1028 */
[----:B------:R-:W2:Y:S04]  /*ac40*/  LDL.LU.64 R194, [R1+0x888] ;  /* 0x0008880001c27983 */ /* 0x000ea80000300a00 */
[----:B------:R-:W3:Y:S04]  /*ac50*/  LDL.LU.64 R198, [R1+0x880] ;  /* 0x0008800001c67983 */ /* 0x000ee80000300a00 */
[----:B------:R-:W2:Y:S04]  /*ac60*/  LDL.LU.64 R202, [R1+0x878] ;  /* 0x0008780001ca7983 */ /* 0x000ea80000300a00 */
[----:B------:R-:W-:Y:S04]  /*ac70*/  LDGSTS.E [R6+0xc00], desc[UR40][R206.64], P5 ;  /* 0x00c00000ce067fae */ /* 0x000fe8000a9a1028 */
[----:B------:R-:W-:Y:S04]  /*ac80*/  LDGSTS.E [R6+0x1000], desc[UR40][R210.64], P5 ;  /* 0x01000000d2067fae */ /* 0x000fe8000a9a1028 */
[----:B------:R-:W-:Y:S04]  /*ac90*/  LDGSTS.E [R6+0x1400], desc[UR40][R228.64], P5 ;  /* 0x01400000e4067fae */ /* 0x000fe8000a9a1028 */
[----:B------:R-:W2:Y:S04]  /*aca0*/  LDL.LU.64 R206, [R1+0x870] ;  /* 0x0008700001ce7983 */ /* 0x000ea80000300a00 */
[----:B------:R-:W2:Y:S04]  /*acb0*/  LDL.LU.64 R210, [R1+0x868] ;  /* 0x0008680001d27983 */ /* 0x000ea80000300a00 */
[----:B------:R-:W2:Y:S04]  /*acc0*/  LDL.64 R228, [R1+0x88] ;  /* 0x0000880001e47983 */ /* 0x000ea80000100a00 */
[----:B------:R-:W-:Y:S04]  /*acd0*/  LDGSTS.E [R6+0x1800], desc[UR40][R224.64], P5 ;  /* 0x01800000e0067fae */ /* 0x000fe8000a9a1028 */
[----:B------:R-:W2:Y:S04]  /*ace0*/  LDL.LU R223, [R1+0xc0] ;  /* 0x0000c00001df7983 */ /* 0x000ea80000300800 */
[----:B------:R-:W-:Y:S04]  /*acf0*/  LDGSTS.E [R6+0x1c00], desc[UR40][R220.64], P5 ;  /* 0x01c00000dc067fae */ /* 0x000fe8000a9a1028 */
[----:B------:R-:W3:Y:S04]  /*ad00*/  LDL.64 R224, [R1+0x98] ;  /* 0x0000980001e07983 */ /* 0x000ee80000100a00 */
[----:B------:R-:W-:Y:S04]  /*ad10*/  LDGSTS.E [R6+0x2000], desc[UR40][R4.64], P5 ;  /* 0x0200000004067fae */ /* 0x000fe8000a9a1028 */
[----:B------:R-:W4:Y:S04]  /*ad20*/  LDL.64 R220, [R1+0xa0] ;  /* 0x0000a00001dc7983 */ /* 0x000f280000100a00 */
[----:B------:R-:W4:Y:S04]  /*ad30*/  LDL.LU R251, [R1+0xc4] ;  /* 0x0000c40001fb7983 */ /* 0x000f280000300800 */
[----:B------:R1:W-:Y:S04]  /*ad40*/  STL.64 [R1+0x810], R4 ;  /* 0x0008100401007387 */ /* 0x0003e80000100a00 */
[----:B------:R-:W-:Y:S04]  /*ad50*/  LDGSTS.E [R6+0x2400], desc[UR40][R246.64], P5 ;  /* 0x02400000f6067fae */ /* 0x000fe8000a9a1028 */
[----:B------:R-:W-:Y:S04]  /*ad60*/  LDGSTS.E [R6+0x2800], desc[UR40][R8.64], P5 ;  /* 0x0280000008067fae */ /* 0x000fe8000a9a1028 */
[----:B-1----:R-:W4:Y:S04]  /*ad70*/  LDL.LU.64 R4, [R1+0x28] ;  /* 0x0000280001047983 */ /* 0x002f280000300a00 */
        /* <DEDUP_REMOVED lines=21> */
[----:B------:R-:W-:Y:S01]  /*aed0*/  LDGSTS.E [R6+0x5400], desc[UR40][R52.64], P5 ;  /* 0x0540000034067fae */ /* 0x000fe2000a9a1028 */
[----:B------:R-:W1:Y:S03]  /*aee0*/  S2R R2, SR_TID.X ;  /* 0x0000000000027919 */ /* 0x000e660000002100 */
[----:B-1----:R-:W4:Y:S04]  /*aef0*/  LDL.LU.64 R24, [R1+0x68] ;  /* 0x0000680001187983 */ /* 0x002f280000300a00 */
[----:B------:R1:W-:Y:S04]  /*af00*/  STL.64 [R1+0x838], R28 ;  /* 0x0008381c01007387 */ /* 0x0003e80000100a00 */
[----:B------:R-:W-:Y:S04]  /*af10*/  LDGSTS.E [R6+0x5800], desc[UR40][R56.64], P5 ;  /* 0x0580000038067fae */ /* 0x000fe8000a9a1028 */
[----:B------:R-:W-:Y:S04]  /*af20*/  LDGSTS.E [R6+0x5c00], desc[UR40][R60.64], P5 ;  /* 0x05c000003c067fae */ /* 0x000fe8000a9a1028 */
[----:B-1----:R-:W4:Y:S04]  /*af30*/  LDL.LU.64 R28, [R1+0x78] ;  /* 0x00007800011c7983 */ /* 0x002f280000300a00 */
[----:B------:R-:W-:Y:S04]  /*af40*/  LDGSTS.E [R6+0x6000], desc[UR40][R64.64], P5 ;  /* 0x0600000040067fae */ /* 0x000fe8000a9a1028 */
        /* <DEDUP_REMOVED lines=25> */
[----:B------:R-:W-:Y:S01]  /*b0e0*/  LDGSTS.E [R6+0xc800], desc[UR40][R168.64], P5 ;  /* 0x0c800000a8067fae */ /* 0x000fe2000a9a1028 */
[----:B------:R-:W-:-:S03]  /*b0f0*/  SHF.R.U32.HI R2, RZ, 0x6, R2 ;  /* 0x00000006ff027819 */ /* 0x000fc60000011602 */
[----:B------:R-:W-:Y:S04]  /*b100*/  LDGSTS.E [R6+0xcc00], desc[UR40][R172.64], P5 ;  /* 0x0cc00000ac067fae */ /* 0x000fe8000a9a1028 */
[----:B------:R-:W-:Y:S04]  /*b110*/  LDGSTS.E [R6+0xd000], desc[UR40][R176.64], P5 ;  /* 0x0d000000b0067fae */ /* 0x000fe8000a9a1028 */
[----:B------:R-:W-:Y:S04]  /*b120*/  LDGSTS.E [R6+0xd400], desc[UR40][R180.64], P5 ;  /* 0x0d400000b4067fae */ /* 0x000fe8000a9a1028 */
[----:B------:R-:W-:Y:S01]  /*b130*/  LDGSTS.E [R6+0xd800], desc[UR40][R184.64], P5 ;  /* 0x0d800000b8067fae */ /* 0x000fe2000a9a1028 */
[----:B------:R-:W-:-:S03]  /*b140*/  SGXT.U32 R2, R2, 0x1 ;  /* 0x000000010202781a */ /* 0x000fc60000000000 */
[----:B------:R-:W-:Y:S04]  /*b150*/  LDGSTS.E [R6+0xdc00], desc[UR40][R188.64], P5 ;  /* 0x0dc00000bc067fae */ /* 0x000fe8000a9a1028 */
[----:B------:R-:W-:Y:S04]  /*b160*/  LDGSTS.E [R6+0xe000], desc[UR40][R192.64], P5 ;  /* 0x0e000000c0067fae */ /* 0x000fe8000a9a1028 */
[----:B------:R-:W-:Y:S04]  /*b170*/  LDGSTS.E [R6+0xe400], desc[UR40][R196.64], P5 ;  /* 0x0e400000c4067fae */ /* 0x000fe8000a9a1028 */
[----:B------:R-:W-:Y:S04]  /*b180*/  LDGSTS.E [R6+0xe800], desc[UR40][R200.64], P5 ;  /* 0x0e800000c8067fae */ /* 0x000fe8000a9a1028 */
[----:B------:R-:W-:Y:S04]  /*b190*/  LDGSTS.E [R6+0xec00], desc[UR40][R204.64], P5 ;  /* 0x0ec00000cc067fae */ /* 0x000fe8000a9a1028 */
[----:B------:R-:W-:Y:S04]  /*b1a0*/  LDGSTS.E [R6+0xf000], desc[UR40][R208.64], P5 ;  /* 0x0f000000d0067fae */ /* 0x000fe8000a9a1028 */
[----:B--2---:R-:W-:Y:S04]  /*b1b0*/  LDGSTS.E [R6+0xf400], desc[UR40][R228.64], P5 ;  /* 0x0f400000e4067fae */ /* 0x004fe8000a9a1028 */
[----:B------:R1:W-:Y:S04]  /*b1c0*/  STL.64 [R1+0x6f8], R2 ;  /* 0x0006f80201007387 */ /* 0x0003e80000100a00 */
[----:B---3--:R-:W-:Y:S04]  /*b1d0*/  LDGSTS.E [R6+0xf800], desc[UR40][R224.64], P5 ;  /* 0x0f800000e0067fae */ /* 0x008fe8000a9a1028 */
[----:B----4-:R-:W-:Y:S01]  /*b1e0*/  LDGSTS.E [R6+0xfc00], desc[UR40][R220.64], P5 ;  /* 0x0fc00000dc067fae */ /* 0x010fe2000a9a1028 */
[----:B------:R-:W-:-:S02]  /*b1f0*/  LOP3.LUT R7, R3, 0x40, RZ, 0x3c, !PT ;  /* 0x0000004003077812 */ /* 0x000fc400078e3cff */
[----:B------:R-:W-:Y:S01]  /*b200*/  ISETP.NE.U32.AND P3, PT, R223, RZ, PT ;  /* 0x000000ffdf00720c */ /* 0x000fe20003f65070 */
[----:B-1----:R-:W2:Y:S01]  /*b210*/  LDL.64 R2, [R1+0xa8] ;  /* 0x0000a80001027983 */ /* 0x002ea20000100a00 */
[----:B------:R-:W-:-:S03]  /*b220*/  ISETP.NE.U32.AND P4, PT, R251, RZ, PT ;  /* 0x000000fffb00720c */ /* 0x000fc60003f85070 */
[----:B------:R-:W3:Y:S04]  /*b230*/  LDL.64 R224, [R1+0xb8] ;  /* 0x0000b80001e07983 */ /* 0x000ee80000100a00 */
[----:B------:R-:W4:Y:S01]  /*b240*/  LDL.64 R220, [R1+0x90] ;  /* 0x0000900001dc7983 */ /* 0x000f220000100a00 */
[----:B------:R-:W-:-:S03]  /*b250*/  VIADD R7, R7, UR28 ;  /* 0x0000001c07077c36 */ /* 0x000fc60008000000 */
[----:B------:R-:W2:Y:S04]  /*b260*/  LDL.LU R229, [R1+0x100] ;  /* 0x0001000001e57983 */ /* 0x000ea80000300800 */
[----:B------:R-:W2:Y:S04]  /*b270*/  LDL.LU R223, [R1+0xfc] ;  /* 0x0000fc0001df7983 */ /* 0x000ea80000300800 */
[----:B------:R-:W2:Y:S04]  /*b280*/  LDL.LU R228, [R1+0x104] ;  /* 0x0001040001e47983 */ /* 0x000ea80000300800 */
[----:B------:R-:W2:Y:S04]  /*b290*/  LDL.LU R251, [R1+0x108] ;  /* 0x0001080001fb7983 */ /* 0x000ea80000300800 */
        /* <DEDUP_REMOVED lines=61> */
[----:B----4-:R-:W-:Y:S01]  /*b670*/  LDGSTS.E [R7+0xf600], desc[UR40][R220.64], P5 ;  /* 0x0f600000dc077fae */ /* 0x010fe2000a9a1028 */
[----:B------:R-:W-:-:S03]  /*b680*/  USHF.L.U32 UR9, UR16, 0x5, URZ ;  /* 0x0000000510097899 */ /* 0x000fc600080006ff */
[----:B--2---:R1:W-:Y:S04]  /*b690*/  LDGSTS.E [R7+0xfa00], desc[UR40][R2.64], P5 ;  /* 0x0fa0000002077fae */ /* 0x0043e8000a9a1028 */
[----:B---3--:R2:W-:Y:S04]  /*b6a0*/  LDGSTS.E [R7+0xfe00], desc[UR40][R224.64], P5 ;  /* 0x0fe00000e0077fae */ /* 0x0085e8000a9a1028 */
[----:B------:R-:W2:Y:S01]  /*b6b0*/  LDL.LU.64 R220, [R1+0x860] ;  /* 0x0008600001dc7983 */ /* 0x000ea20000300a00 */
[----:B-1----:R-:W-:-:S03]  /*b6c0*/  IMAD.U32 R2, RZ, RZ, UR9 ;  /* 0x00000009ff027e24 */ /* 0x002fc6000f8e00ff */
[----:B------:R-:W3:Y:S01]  /*b6d0*/  LDL.LU R3, [R1+0x11c] ;  /* 0x00011c0001037983 */ /* 0x000ee20000300800 */
[----:B------:R-:W-:-:S03]  /*b6e0*/  ISETP.NE.U32.AND P6, PT, R223, RZ, PT ;  /* 0x000000ffdf00720c */ /* 0x000fc60003fc5070 */
[----:B------:R-:W0:Y:S01]  /*b6f0*/  LDGDEPBAR ;  /* 0x00000000000079af */ /* 0x000e220000000000 */
[----:B------:R-:W-:Y:S01]  /*b700*/  BAR.SYNC.DEFER_BLOCKING 0x0 ;  /* 0x0000000000007b1d */ /* 0x000fe20000010000 */
[----:B--2---:R-:W-:-:S05]  /*b710*/  IMAD.WIDE R224, R2, 0x4, R220 ;  /* 0x0000000402e07825 */ /* 0x004fca00078e02dc */
[----:B------:R-:W2:Y:S04]  /*b720*/  LDL.LU R220, [R1+0x114] ;  /* 0x0001140001dc7983 */ /* 0x000ea80000300800 */
[----:B------:R-:W4:Y:S04]  /*b730*/  LDL.LU R221, [R1+0x118] ;  /* 0x0001180001dd7983 */ /* 0x000f280000300800 */
[----:B------:R1:W-:Y:S04]  /*b740*/  STL.64 [R1+0x1c0], R224 ;  /* 0x0001c0e001007387 */ /* 0x0003e80000100a00 */
[----:B------:R-:W1:Y:S01]  /*b750*/  LDL.LU R223, [R1+0x858] ;  /* 0x0008580001df7983 */ /* 0x000e620000300800 */
[----:B------:R-:W-:Y:S01]  /*b760*/  ISETP.NE.U32.AND P0, PT, R229, RZ, PT ;  /* 0x000000ffe500720c */ /* 0x000fe20003f05070 */
[----:B------:R-:W-:-:S12]  /*b770*/  VIADD R229, R0, UR28 ;  /* 0x0000001c00e57c36 */ /* 0x000fd80008000000 */
[----:B------:R-:W-:Y:S01]  /*b780*/  @!PT LDS RZ, [RZ] ;  /* 0x00000000fffff984 */ /* 0x000fe20000000800 */
[----:B------:R-:W-:Y:S01]  /*b790*/  @!PT LDS RZ, [RZ] ;  /* 0x00000000fffff984 */ /* 0x000fe20000000800 */
[----:B------:R-:W-:Y:S01]  /*b7a0*/  @!PT LDS RZ, [RZ] ;  /* 0x00000000fffff984 */ /* 0x000fe20000000800 */
[----:B------:R1:W-:Y:S02]  /*b7b0*/  LDGSTS.E [R229+0x52000], desc[UR40][R224.64], P0 ;  /* 0x52000000e0e57fae */ /* 0x0003e400081a1028 */
[----:B-1----:R-:W-:Y:S02]  /*b7c0*/  IMAD.WIDE R224, R2, 0x4, R222 ;  /* 0x0000000402e07825 */ /* 0x002fe400078e02de */
[----:B------:R-:W2:Y:S04]  /*b7d0*/  LDL.LU R223, [R1+0x110] ;  /* 0x0001100001df7983 */ /* 0x000ea80000300800 */
[----:B------:R-:W2:Y:S04]  /*b7e0*/  LDL.LU R222, [R1+0x124] ;  /* 0x0001240001de7983 */ /* 0x000ea80000300800 */
[----:B------:R1:W-:Y:S04]  /*b7f0*/  STL.64 [R1+0x1b8], R224 ;  /* 0x0001b8e001007387 */ /* 0x0003e80000100a00 */
[----:B------:R1:W-:Y:S04]  /*b800*/  LDGSTS.E [R229+0x52008], desc[UR40][R224.64], P6 ;  /* 0x52008000e0e57fae */ /* 0x0003e8000b1a1028 */
[----:B-1----:R-:W2:Y:S01]  /*b810*/  LDL.LU.64 R224, [R1+0x850] ;  /* 0x0008500001e07983 */ /* 0x002ea20000300a00 */
[----:B------:R-:W-:-:S02]  /*b820*/  ISETP.NE.U32.AND P0, PT, R228, RZ, PT ;  /* 0x000000ffe400720c */ /* 0x000fc40003f05070 */
[----:B------:R-:W-:Y:S01]  /*b830*/  ISETP.NE.U32.AND P6, PT, R251, RZ, PT ;  /* 0x000000fffb00720c */ /* 0x000fe20003fc5070 */
[----:B--2---:R-:W-:Y:S01]  /*b840*/  IMAD.WIDE R228, R2, 0x4, R224 ;  /* 0x0000000402e47825 */ /* 0x004fe200078e02e0 */
[----:B------:R-:W-:Y:S01]  /*b850*/  LOP3.LUT R225, R0, 0x10, RZ, 0x3c, !PT ;  /* 0x0000001000e17812 */ /* 0x000fe200078e3cff */
[----:B------:R-:W2:Y:S04]  /*b860*/  LDL.LU R224, [R1+0x10c] ;  /* 0x00010c0001e07983 */ /* 0x000ea80000300800 */
[----:B------:R-:W-:Y:S01]  /*b870*/  VIADD R225, R225, UR28 ;  /* 0x0000001ce1e17c36 */ /* 0x000fe20008000000 */
[----:B------:R1:W-:Y:S04]  /*b880*/  STL.64 [R1+0x1b0], R228 ;  /* 0x0001b0e401007387 */ /* 0x0003e80000100a00 */
[----:B------:R1:W-:Y:S04]  /*b890*/  LDGSTS.E [R225+0x52000], desc[UR40][R228.64], P0 ;  /* 0x52000000e4e17fae */ /* 0x0003e800081a1028 */
[----:B------:R-:W3:Y:S01]  /*b8a0*/  LDL.LU R251, [R1+0x848] ;  /* 0x0008480001fb7983 */ /* 0x000ee20000300800 */
[----:B-1----:R-:W-:-:S03]  /*b8b0*/  IMAD.WIDE R228, R2, 0x4, R226 ;  /* 0x0000000402e47825 */ /* 0x002fc600078e02e2 */
[----:B------:R-:W3:Y:S04]  /*b8c0*/  LDL.LU R227, [R1+0x120] ;  /* 0x0001200001e37983 */ /* 0x000ee80000300800 */
[----:B------:R1:W-:Y:S04]  /*b8d0*/  STL.64 [R1+0x1a8], R228 ;  /* 0x0001a8e401007387 */ /* 0x0003e80000100a00 */
[----:B------:R1:W-:Y:S04]  /*b8e0*/  LDGSTS.E [R225+0x52008], desc[UR40][R228.64], P6 ;  /* 0x52008000e4e17fae */ /* 0x0003e8000b1a1028 */
[----:B-1----:R-:W3:Y:S01]  /*b8f0*/  LDL.LU.64 R228, [R1+0x840] ;  /* 0x0008400001e47983 */ /* 0x002ee20000300a00 */
[----:B------:R-:W-:-:S03]  /*b900*/  ISETP.NE.U32.AND P6, PT, R223, RZ, PT ;  /* 0x000000ffdf00720c */ /* 0x000fc60003fc5070 */
[----:B------:R-:W4:Y:S01]  /*b910*/  LDL.LU R223, [R1+0x128] ;  /* 0x0001280001df7983 */ /* 0x000f220000300800 */
[----:B--2---:R-:W-:Y:S01]  /*b920*/  ISETP.NE.U32.AND P0, PT, R224, RZ, PT ;  /* 0x000000ffe000720c */ /* 0x004fe20003f05070 */
[----:B---3--:R-:W-:-:S12]  /*b930*/  IMAD.WIDE R224, R2, 0x4, R228 ;  /* 0x0000000402e07825 */ /* 0x008fd800078e02e4 */
[----:B------:R1:W-:Y:S01]  /*b940*/  LDGSTS.E [R252+0x52000], desc[UR40][R224.64], P0 ;  /* 0x52000000e0fc7fae */ /* 0x0003e200081a1028 */
[----:B------:R-:W-:-:S03]  /*b950*/  ISETP.NE.U32.AND P0, PT, R220, RZ, PT ;  /* 0x000000ffdc00720c */ /* 0x000fc60003f05070 */
[----:B------:R1:W-:Y:S02]  /*b960*/  STL.64 [R1+0x1a0], R224 ;  /* 0x0001a0e001007387 */ /* 0x0003e40000100a00 */
[----:B-1----:R-:W-:-:S05]  /*b970*/  IMAD.WIDE R224, R2, 0x4, R230 ;  /* 0x0000000402e07825 */ /* 0x002fca00078e02e6 */
[----:B------:R1:W-:Y:S04]  /*b980*/  STL.64 [R1+0x198], R224 ;  /* 0x000198e001007387 */ /* 0x0003e80000100a00 */
[----:B------:R1:W-:Y:S01]  /*b990*/  LDGSTS.E [R252+0x52008], desc[UR40][R224.64], P6 ;  /* 0x52008000e0fc7fae */ /* 0x0003e2000b1a1028 */
[----:B----4-:R-:W-:-:S03]  /*b9a0*/  ISETP.NE.U32.AND P6, PT, R221, RZ, PT ;  /* 0x000000ffdd00720c */ /* 0x010fc60003fc5070 */
[----:B------:R-:W2:Y:S01]  /*b9b0*/  LDL.LU R220, [R1+0x12c] ;  /* 0x00012c0001dc7983 */ /* 0x000ea20000300800 */
[----:B-1----:R-:W-:-:S05]  /*b9c0*/  IMAD.WIDE R224, R2, 0x4, R232 ;  /* 0x0000000402e07825 */ /* 0x002fca00078e02e8 */
[----:B------:R1:W-:Y:S01]  /*b9d0*/  LDGSTS.E [R250+0x52000], desc[UR40][R224.64], P0 ;  /* 0x52000000e0fa7fae */ /* 0x0003e200081a1028 */
[----:B------:R-:W-:-:S03]  /*b9e0*/  ISETP.NE.U32.AND P0, PT, R3, RZ, PT ;  /* 0x000000ff0300720c */ /* 0x000fc60003f05070 */
[----:B------:R1:W-:Y:S01]  /*b9f0*/  STL.64 [R1+0x190], R224 ;  /* 0x000190e001007387 */ /* 0x0003e20000100a00 */
[----:B------:R-:W-:-:S05]  /*ba00*/  LOP3.LUT R3, R0, 0x40, RZ, 0x3c, !PT ;  /* 0x0000004000037812 */ /* 0x000fca00078e3cff */
[----:B------:R-:W-:Y:S02]  /*ba10*/  VIADD R3, R3, UR28 ;  /* 0x0000001c03037c36 */ /* 0x000fe40008000000 */
[----:B-1----:R-:W-:-:S05]  /*ba20*/  IMAD.WIDE R224, R2, 0x4, R234 ;  /* 0x0000000402e07825 */ /* 0x002fca00078e02ea */
[----:B------:R1:W-:Y:S04]  /*ba30*/  STL.64 [R1+0x188], R224 ;  /* 0x000188e001007387 */ /* 0x0003e80000100a00 */
[----:B------:R1:W-:Y:S04]  /*ba40*/  LDGSTS.E [R250+0x52008], desc[UR40][R224.64], P6 ;  /* 0x52008000e0fa7fae */ /* 0x0003e8000b1a1028 */
[----:B------:R-:W3:Y:S01]  /*ba50*/  LDL.LU R221, [R1+0x130] ;  /* 0x0001300001dd7983 */ /* 0x000ee20000300800 */
[----:B-1----:R-:W-:-:S05]  /*ba60*/  IMAD.WIDE R224, R2, 0x4, R236 ;  /* 0x0000000402e07825 */ /* 0x002fca00078e02ec */
[----:B------:R1:W-:Y:S01]  /*ba70*/  LDGSTS.E [R3+0x52000], desc[UR40][R224.64], P0 ;  /* 0x52000000e0037fae */ /* 0x0003e200081a1028 */
[----:B------:R-:W-:-:S03]  /*ba80*/  LOP3.LUT R237, R0, 0x50, RZ, 0x3c, !PT ;  /* 0x0000005000ed7812 */ /* 0x000fc600078e3cff */
[----:B------:R-:W-:Y:S04]  /*ba90*/  STL.64 [R1+0x180], R224 ;  /* 0x000180e001007387 */ /* 0x000fe80000100a00 */
[----:B------:R-:W4:Y:S01]  /*baa0*/  LDL R236, [R1+0x37c] ;  /* 0x00037c0001ec7983 */ /* 0x000f220000100800 */
[----:B-1----:R-:W-:-:S03]  /*bab0*/  IMAD.WIDE R2, R2, 0x4, R238 ;  /* 0x0000000402027825 */ /* 0x002fc600078e02ee */
[----:B------:R1:W-:Y:S04]  /*bac0*/  STL [R1+0x708], R0 ;  /* 0x0007080001007387 */ /* 0x0003e80000100800 */
[----:B------:R2:W-:Y:S04]  /*bad0*/  STL.64 [R1+0x178], R2 ;  /* 0x0001780201007387 */ /* 0x0005e80000100a00 */
[----:B-1----:R-:W2:Y:S01]  /*bae0*/  LDL R0, [R1+0x374] ;  /* 0x0003740001007983 */ /* 0x002ea20000100800 */
[----:B------:R-:W-:Y:S02]  /*baf0*/  ISETP.NE.U32.AND P6, PT, R227, RZ, PT ;  /* 0x000000ffe300720c */ /* 0x000fe40003fc5070 */
[----:B------:R-:W-:Y:S01]  /*bb00*/  ISETP.NE.U32.AND P0, PT, R222, RZ, PT ;  /* 0x000000ffde00720c */ /* 0x000fe20003f05070 */
[----:B------:R-:W-:Y:S01]  /*bb10*/  IMAD.U32 R238, RZ, RZ, UR9 ;  /* 0x00000009ffee7e24 */ /* 0x000fe2000f8e00ff */
[----:B------:R-:W3:Y:S01]  /*bb20*/  LDL.LU R239, [R1+0xc8] ;  /* 0x0000c80001ef7983 */ /* 0x000ee20000300800 */
[----:B------:R-:W-:-:S03]  /*bb30*/  VIADD R237, R237, UR28 ;  /* 0x0000001ceded7c36 */ /* 0x000fc60008000000 */
[----:B------:R-:W3:Y:S04]  /*bb40*/  LDL.LU.64 R234, [R1+0x80] ;  /* 0x0000800001ea7983 */ /* 0x000ee80000300a00 */
[----:B------:R-:W3:Y:S01]  /*bb50*/  LDL.LU.64 R232, [R1+0x70] ;  /* 0x0000700001e87983 */ /* 0x000ee20000300a00 */
[----:B------:R-:W-:-:S03]  /*bb60*/  IMAD.WIDE R212, R238, 0x4, R212 ;  /* 0x00000004eed47825 */ /* 0x000fc600078e02d4 */
[----:B--2---:R1:W-:Y:S02]  /*bb70*/  LDGSTS.E [R0+0x52008], desc[UR40][R2.64], P6 ;  /* 0x5200800002007fae */ /* 0x0043e4000b1a1028 */
[C---:B-1----:R-:W-:Y:S02]  /*bb80*/  IMAD.WIDE R2, R238.reuse, 0x4, R240 ;  /* 0x00000004ee027825 */ /* 0x042fe400078e02f0 */
[----:B------:R-:W2:Y:S04]  /*bb90*/  LDL R240, [R1+0x3a0] ;  /* 0x0003a00001f07983 */ /* 0x000ea80000100800 */
[----:B------:R-:W4:Y:S04]  /*bba0*/  LDL.LU R241, [R1+0x134] ;  /* 0x0001340001f17983 */ /* 0x000f280000300800 */
[----:B------:R1:W-:Y:S04]  /*bbb0*/  STL.64 [R1+0x170], R2 ;  /* 0x0001700201007387 */ /* 0x0003e80000100a00 */
[----:B------:R-:W4:Y:S04]  /*bbc0*/  LDL.LU.64 R230, [R1+0x60] ;  /* 0x0000600001e67983 */ /* 0x000f280000300a00 */
[----:B------:R1:W-:Y:S04]  /*bbd0*/  LDGSTS.E [R237+0x52000], desc[UR40][R2.64], P0 ;  /* 0x5200000002ed7fae */ /* 0x0003e800081a1028 */
[----:B------:R-:W4:Y:S04]  /*bbe0*/  LDL.LU.64 R228, [R1+0x50] ;  /* 0x0000500001e47983 */ /* 0x000f280000300a00 */
[----:B------:R-:W4:Y:S01]  /*bbf0*/  LDL.LU.64 R226, [R1+0x40] ;  /* 0x0000400001e27983 */ /* 0x000f220000300a00 */
[----:B-1----:R-:W-:-:S03]  /*bc00*/  IMAD.WIDE R2, R238, 0x4, R242 ;  /* 0x00000004ee027825 */ /* 0x002fc600078e02f2 */
[----:B------:R-:W4:Y:S01]  /*bc10*/  LDL.LU R243, [R1+0x138] ;  /* 0x0001380001f37983 */ /* 0x000f220000300800 */
[----:B------:R-:W-:-:S03]  /*bc20*/  ISETP.NE.U32.AND P6, PT, R223, RZ, PT ;  /* 0x000000ffdf00720c */ /* 0x000fc60003fc5070 */
[----:B------:R-:W4:Y:S04]  /*bc30*/  LDL.LU.64 R224, [R1+0x30] ;  /* 0x0000300001e07983 */ /* 0x000f280000300a00 */
[----:B------:R-:W4:Y:S01]  /*bc40*/  LDL.LU.64 R222, [R1+0x20] ;  /* 0x0000200001de7983 */ /* 0x000f220000300a00 */
[----:B------:R-:W-:-:S03]  /*bc50*/  ISETP.NE.U32.AND P0, PT, R220, RZ, PT ;  /* 0x000000ffdc00720c */ /* 0x000fc60003f05070 */
[----:B------:R1:W-:Y:S04]  /*bc60*/  STL.64 [R1+0x7e8], R2 ;  /* 0x0007e80201007387 */ /* 0x0003e80000100a00 */
[----:B------:R1:W-:Y:S01]  /*bc70*/  LDGSTS.E [R237+0x52008], desc[UR40][R2.64], P6 ;  /* 0x5200800002ed7fae */ /* 0x0003e2000b1a1028 */
[----:B---3--:R-:W-:-:S03]  /*bc80*/  ISETP.NE.U32.AND P6, PT, R221, RZ, PT ;  /* 0x000000ffdd00720c */ /* 0x008fc60003fc5070 */
[----:B------:R-:W-:Y:S04]  /*bc90*/  STL.64 [R1+0x160], R212 ;  /* 0x000160d401007387 */ /* 0x000fe80000100a00 */
[----:B------:R-:W3:Y:S01]  /*bca0*/  LDL.LU.64 R220, [R1+0x10] ;  /* 0x0000100001dc7983 */ /* 0x000ee20000300a00 */
[----:B-1----:R-:W-:-:S05]  /*bcb0*/  IMAD.WIDE R2, R238, 0x4, R214 ;  /* 0x00000004ee027825 */ /* 0x002fca00078e02d6 */
[----:B------:R1:W-:Y:S01]  /*bcc0*/  STL.64 [R1+0x158], R2 ;  /* 0x0001580201007387 */ /* 0x0003e20000100a00 */
[----:B------:R-:W-:Y:S01]  /*bcd0*/  USHF.L.U32 UR14, UR17, 0x5, URZ ;  /* 0x00000005110e7899 */ /* 0x000fe200080006ff */
[----:B------:R-:W-:Y:S02]  /*bce0*/  ISETP.NE.U32.AND P5, PT, R251, RZ, PT ;  /* 0x000000fffb00720c */ /* 0x000fe40003fa5070 */
[----:B--2---:R-:W-:Y:S04]  /*bcf0*/  LDGSTS.E [R240+0x52000], desc[UR40][R212.64], P0 ;  /* 0x52000000d4f07fae */ /* 0x004fe800081a1028 */
[----:B------:R1:W-:Y:S01]  /*bd00*/  LDGSTS.E [R240+0x52008], desc[UR40][R2.64], P6 ;  /* 0x5200800002f07fae */ /* 0x0003e2000b1a1028 */
[----:B----4-:R-:W-:Y:S01]  /*bd10*/  ISETP.NE.U32.AND P6, PT, R241, RZ, PT ;  /* 0x000000fff100720c */ /* 0x010fe20003fc5070 */
[----:B-1----:R-:W-:Y:S01]  /*bd20*/  IMAD.WIDE R2, R238, 0x4, R216 ;  /* 0x00000004ee027825 */ /* 0x002fe200078e02d8 */
[----:B------:R-:W-:-:S04]  /*bd30*/  ISETP.NE.U32.AND P0, PT, R243, RZ, PT ;  /* 0x000000fff300720c */ /* 0x000fc80003f05070 */
[----:B------:R1:W-:Y:S09]  /*bd40*/  STL.64 [R1+0x150], R2 ;  /* 0x0001500201007387 */ /* 0x0003f20000100a00 */
[----:B------:R1:W-:Y:S02]  /*bd50*/  LDGSTS.E [R236+0x52000], desc[UR40][R2.64], P0 ;  /* 0x5200000002ec7fae */ /* 0x0003e400081a1028 */
[----:B-1----:R-:W-:-:S05]  /*bd60*/  IMAD.WIDE R2, R238, 0x4, R218 ;  /* 0x00000004ee027825 */ /* 0x002fca00078e02da */
[----:B------:R1:W-:Y:S04]  /*bd70*/  LDGSTS.E [R236+0x52008], desc[UR40][R2.64], P6 ;  /* 0x5200800002ec7fae */ /* 0x0003e8000b1a1028 */
[----:B------:R2:W-:Y:S01]  /*bd80*/  STL.64 [R1+0x148], R2 ;  /* 0x0001480201007387 */ /* 0x0005e20000100a00 */
[----:B-1----:R-:W-:-:S03]  /*bd90*/  IMAD.U32 R236, RZ, RZ, UR14 ;  /* 0x0000000effec7e24 */ /* 0x002fc6000f8e00ff */
[----:B------:R-:W-:Y:S01]  /*bda0*/  STL [R1+0x7f0], R250 ;  /* 0x0007f0fa01007387 */ /* 0x000fe20000100800 */
[C---:B--2---:R-:W-:Y:S01]  /*bdb0*/  IMAD.WIDE R2, R236.reuse, 0x4, R234 ;  /* 0x00000004ec027825 */ /* 0x044fe200078e02ea */
[----:B------:R-:W-:Y:S02]  /*bdc0*/  ISETP.NE.U32.AND P6, PT, R239, RZ, PT ;  /* 0x000000ffef00720c */ /* 0x000fe40003fc5070 */
[----:B------:R-:W0:Y:S01]  /*bdd0*/  LDGDEPBAR ;  /* 0x00000000000079af */ /* 0x000e220000000000 */
[----:B------:R-:W-:-:S03]  /*bde0*/  IMAD.WIDE R214, R236, 0x4, R28 ;  /* 0x00000004ecd67825 */ /* 0x000fc600078e021c */
[----:B------:R-:W2:Y:S04]  /*bdf0*/  LDL.LU.64 R28, [R1+0x838] ;  /* 0x00083800011c7983 */ /* 0x000ea80000300a00 */
[----:B------:R1:W-:Y:S01]  /*be00*/  STL.64 [R1+0x140], R2 ;  /* 0x0001400201007387 */ /* 0x0003e20000100a00 */
[----:B------:R-:W-:-:S03]  /*be10*/  IMAD.WIDE R212, R236, 0x4, R24 ;  /* 0x00000004ecd47825 */ /* 0x000fc600078e0218 */
[----:B------:R-:W-:Y:S04]  /*be20*/  STL.64 [R1+0x138], R214 ;  /* 0x000138d601007387 */ /* 0x000fe80000100a00 */
[----:B------:R-:W4:Y:S01]  /*be30*/  LDL.LU.64 R24, [R1+0x830] ;  /* 0x0008300001187983 */ /* 0x000f220000300a00 */
[----:B-1----:R-:W-:-:S05]  /*be40*/  IMAD.WIDE R2, R236, 0x4, R232 ;  /* 0x00000004ec027825 */ /* 0x002fca00078e02e8 */
[----:B------:R1:W-:Y:S01]  /*be50*/  STL.64 [R1+0x130], R2 ;  /* 0x0001300201007387 */ /* 0x0003e20000100a00 */
[----:B------:R-:W-:-:S03]  /*be60*/  IMAD.WIDE R250, R236, 0x4, R20 ;  /* 0x00000004ecfa7825 */ /* 0x000fc600078e0214 */
[----:B------:R3:W-:Y:S04]  /*be70*/  STL.64 [R1+0x128], R212 ;  /* 0x000128d401007387 */ /* 0x0007e80000100a00 */
[----:B------:R-:W2:Y:S01]  /*be80*/  LDL.LU.64 R20, [R1+0x828] ;  /* 0x0008280001147983 */ /* 0x000ea20000300a00 */
[----:B-1----:R-:W-:-:S05]  /*be90*/  IMAD.WIDE R2, R236, 0x4, R230 ;  /* 0x00000004ec027825 */ /* 0x002fca00078e02e6 */
[----:B------:R1:W-:Y:S01]  /*bea0*/  STL.64 [R1+0x120], R2 ;  /* 0x0001200201007387 */ /* 0x0003e20000100a00 */
[----:B---3--:R-:W-:-:S03]  /*beb0*/  IMAD.WIDE R212, R236, 0x4, R16 ;  /* 0x00000004ecd47825 */ /* 0x008fc600078e0210 */
[----:B------:R-:W3:Y:S01]  /*bec0*/  LDL.LU.64 R16, [R1+0x820] ;  /* 0x0008200001107983 */ /* 0x000ee20000300a00 */
[----:B-1----:R-:W-:-:S05]  /*bed0*/  IMAD.WIDE R2, R236, 0x4, R228 ;  /* 0x00000004ec027825 */ /* 0x002fca00078e02e4 */
[----:B------:R1:W-:Y:S04]  /*bee0*/  STL.64 [R1+0x110], R2 ;  /* 0x0001100201007387 */ /* 0x0003e80000100a00 */
[----:B------:R-:W-:Y:S04]  /*bef0*/  STL.64 [R1+0x118], R250 ;  /* 0x000118fa01007387 */ /* 0x000fe80000100a00 */
[----:B------:R1:W-:Y:S02]  /*bf00*/  STL.64 [R1+0x108], R212 ;  /* 0x000108d401007387 */ /* 0x0003e40000100a00 */
[----:B-1----:R-:W-:-:S02]  /*bf10*/  IMAD.WIDE R2, R236, 0x4, R226 ;  /* 0x00000004ec027825 */ /* 0x002fc400078e02e2 */
[----:B------:R-:W-:Y:S04]  /*bf20*/  STL.64 [R1+0x7f8], R250 ;  /* 0x0007f8fa01007387 */ /* 0x000fe80000100a00 */
[----:B------:R1:W-:Y:S01]  /*bf30*/  STL.64 [R1+0x100], R2 ;  /* 0x0001000201007387 */ /* 0x0003e20000100a00 */
[----:B------:R-:W-:-:S03]  /*bf40*/  IMAD.WIDE R212, R236, 0x4, R8 ;  /* 0x00000004ecd47825 */ /* 0x000fc600078e0208 */
[----:B------:R-:W2:Y:S04]  /*bf50*/  LDL.LU.64 R8, [R1+0x818] ;  /* 0x0008180001087983 */ /* 0x000ea80000300a00 */
[----:B------:R1:W-:Y:S02]  /*bf60*/  STL.64 [R1+0xf8], R212 ;  /* 0x0000f8d401007387 */ /* 0x0003e40000100a00 */
[C---:B-1----:R-:W-:Y:S02]  /*bf70*/  IMAD.WIDE R2, R236.reuse, 0x4, R4 ;  /* 0x00000004ec027825 */ /* 0x042fe400078e0204 */
[----:B------:R-:W2:Y:S02]  /*bf80*/  LDL.LU.64 R4, [R1+0x810] ;  /* 0x0008100001047983 */ /* 0x000ea40000300a00 */
[----:B------:R-:W-:-:S04]  /*bf90*/  IMAD.WIDE R250, R236, 0x4, R224 ;  /* 0x00000004ecfa7825 */ /* 0x000fc800078e02e0 */
[----:B------:R-:W-:-:S04]  /*bfa0*/  IMAD.WIDE R212, R236, 0x4, R222 ;  /* 0x00000004ecd47825 */ /* 0x000fc800078e02de */
[C---:B------:R-:W-:Y:S02]  /*bfb0*/  IMAD.WIDE R214, R236.reuse, 0x4, R246 ;  /* 0x00000004ecd67825 */ /* 0x040fe400078e02f6 */
[----:B------:R-:W3:Y:S04]  /*bfc0*/  LDL.LU.64 R246, [R1+0x808] ;  /* 0x0008080001f67983 */ /* 0x000ee80000300a00 */
[----:B------:R1:W-:Y:S04]  /*bfd0*/  STL.64 [R1+0xe0], R212 ;  /* 0x0000e0d401007387 */ /* 0x0003e80000100a00 */
[----:B------:R-:W-:Y:S04]  /*bfe0*/  STL.64 [R1+0xf0], R250 ;  /* 0x0000f0fa01007387 */ /* 0x000fe80000100a00 */
[----:B------:R1:W-:Y:S02]  /*bff0*/  STL.64 [R1+0xd8], R214 ;  /* 0x0000d8d601007387 */ /* 0x0003e40000100a00 */
[----:B-1----:R-:W-:-:S02]  /*c000*/  IMAD.WIDE R212, R236, 0x4, R220 ;  /* 0x00000004ecd47825 */ /* 0x002fc400078e02dc */
[----:B------:R-:W-:Y:S04]  /*c010*/  STL.64 [R1+0xe8], R2 ;  /* 0x0000e80201007387 */ /* 0x000fe80000100a00 */
[----:B------:R2:W-:Y:S01]  /*c020*/  STL.64 [R1+0xd0], R212 ;  /* 0x0000d0d401007387 */ /* 0x0005e20000100a00 */
[----:B------:R-:W-:-:S03]  /*c030*/  IMAD.WIDE R214, R236, 0x4, R12 ;  /* 0x00000004ecd67825 */ /* 0x000fc600078e020c */
[----:B------:R-:W4:Y:S04]  /*c040*/  LDL.LU.64 R12, [R1+0x800] ;  /* 0x00080000010c7983 */ /* 0x000f280000300a00 */
[----:B------:R3:W-:Y:S01]  /*c050*/  STL.64 [R1+0xc8], R214 ;  /* 0x0000c8d601007387 */ /* 0x0007e20000100a00 */
[----:B------:R-:W-:-:S04]  /*c060*/  IMAD.WIDE R10, R236, 0x4, R10 ;  /* 0x00000004ec0a7825 */ /* 0x000fc800078e020a */
[----:B------:R-:W-:-:S04]  /*c070*/  IMAD.WIDE R242, R236, 0x4, R42 ;  /* 0x00000004ecf27825 */ /* 0x000fc800078e022a */
[----:B------:R-:W-:-:S04]  /*c080*/  IMAD.WIDE R42, R236, 0x4, R194 ;  /* 0x00000004ec2a7825 */ /* 0x000fc800078e02c2 */
[----:B------:R-:W-:-:S04]  /*c090*/  IMAD.WIDE R216, R236, 0x4, R202 ;  /* 0x00000004ecd87825 */ /* 0x000fc800078e02ca */
[----:B------:R-:W-:-:S04]  /*c0a0*/  IMAD.WIDE R220, R236, 0x4, R206 ;  /* 0x00000004ecdc7825 */ /* 0x000fc800078e02ce */
[----:B------:R-:W-:-:S04]  /*c0b0*/  IMAD.WIDE R224, R236, 0x4, R210 ;  /* 0x00000004ece07825 */ /* 0x000fc800078e02d2 */
[----:B--2---:R-:W-:-:S04]  /*c0c0*/  IMAD.WIDE R212, R236, 0x4, R4 ;  /* 0x00000004ecd47825 */ /* 0x004fc800078e0204 */
[C---:B------:R-:W-:Y:S01]  /*c0d0*/  IMAD.WIDE R4, R236.reuse, 0x4, R248 ;  /* 0x00000004ec047825 */ /* 0x040fe200078e02f8 */
[----:B------:R1:W-:Y:S04]  /*c0e0*/  STL.64 [R1+0xc0], R212 ;  /* 0x0000c0d401007387 */ /* 0x0003e80000100a00 */
[----:B------:R2:W-:Y:S01]  /*c0f0*/  STL.64 [R1+0x80], R4 ;  /* 0x0000800401007387 */ /* 0x0005e20000100a00 */
[----:B---3--:R-:W-:-:S04]  /*c100*/  IMAD.WIDE R214, R236, 0x4, R246 ;  /* 0x00000004ecd67825 */ /* 0x008fc800078e02f6 */
[C---:B-1----:R-:W-:Y:S01]  /*c110*/  IMAD.WIDE R212, R236.reuse, 0x4, R244 ;  /* 0x00000004ecd47825 */ /* 0x042fe200078e02f4 */
[----:B------:R-:W-:Y:S03]  /*c120*/  STL.64 [R1+0x78], R214 ;  /* 0x000078d601007387 */ /* 0x000fe60000100a00 */
[C---:B--2---:R-:W-:Y:S01]  /*c130*/  IMAD.WIDE R4, R236.reuse, 0x4, R8 ;  /* 0x00000004ec047825 */ /* 0x044fe200078e0208 */
[----:B------:R-:W-:Y:S04]  /*c140*/  STL.64 [R1+0x70], R212 ;  /* 0x000070d401007387 */ /* 0x000fe80000100a00 */
[----:B------:R1:W-:Y:S04]  /*c150*/  STL.64 [R1+0x68], R4 ;  /* 0x0000680401007387 */ /* 0x0003e80000100a00 */
[----:B------:R2:W-:Y:S01]  /*c160*/  STL.64 [R1+0x60], R10 ;  /* 0x0000600a01007387 */ /* 0x0005e20000100a00 */
[----:B----4-:R-:W-:-:S04]  /*c170*/  IMAD.WIDE R8, R236, 0x4, R12 ;  /* 0x00000004ec087825 */ /* 0x010fc800078e020c */
[C---:B-1----:R-:W-:Y:S01]  /*c180*/  IMAD.WIDE R4, R236.reuse, 0x4, R14 ;  /* 0x00000004ec047825 */ /* 0x042fe200078e020e */
[----:B------:R1:W-:Y:S03]  /*c190*/  STL.64 [R1+0x58], R8 ;  /* 0x0000580801007387 */ /* 0x0003e60000100a00 */
[C---:B--2---:R-:W-:Y:S01]  /*c1a0*/  IMAD.WIDE R10, R236.reuse, 0x4, R16 ;  /* 0x00000004ec0a7825 */ /* 0x044fe200078e0210 */
[----:B------:R2:W-:Y:S04]  /*c1b0*/  STL.64 [R1+0x50], R4 ;  /* 0x0000500401007387 */ /* 0x0005e80000100a00 */
[----:B------:R3:W-:Y:S01]  /*c1c0*/  STL.64 [R1+0x48], R10 ;  /* 0x0000480a01007387 */ /* 0x0007e20000100a00 */
[----:B-1----:R-:W-:-:S04]  /*c1d0*/  IMAD.WIDE R8, R236, 0x4, R18 ;  /* 0x00000004ec087825 */ /* 0x002fc800078e0212 */
[C---:B--2---:R-:W-:Y:S01]  /*c1e0*/  IMAD.WIDE R4, R236.reuse, 0x4, R20 ;  /* 0x00000004ec047825 */ /* 0x044fe200078e0214 */
[----:B------:R1:W-:Y:S03]  /*c1f0*/  STL.64 [R1+0x40], R8 ;  /* 0x0000400801007387 */ /* 0x0003e60000100a00 */
[C---:B---3--:R-:W-:Y:S01]  /*c200*/  IMAD.WIDE R10, R236.reuse, 0x4, R22 ;  /* 0x00000004ec0a7825 */ /* 0x048fe200078e0216 */
[----:B------:R2:W-:Y:S04]  /*c210*/  STL.64 [R1+0x38], R4 ;  /* 0x0000380401007387 */ /* 0x0005e80000100a00 */
[----:B------:R3:W-:Y:S01]  /*c220*/  STL.64 [R1+0x30], R10 ;  /* 0x0000300a01007387 */ /* 0x0007e20000100a00 */
[----:B-1----:R-:W-:-:S04]  /*c230*/  IMAD.WIDE R8, R236, 0x4, R24 ;  /* 0x00000004ec087825 */ /* 0x002fc800078e0218 */
[C---:B--2---:R-:W-:Y:S01]  /*c240*/  IMAD.WIDE R4, R236.reuse, 0x4, R26 ;  /* 0x00000004ec047825 */ /* 0x044fe200078e021a */
[----:B------:R1:W-:Y:S03]  /*c250*/  STL.64 [R1+0x28], R8 ;  /* 0x0000280801007387 */ /* 0x0003e60000100a00 */
[C---:B---3--:R-:W-:Y:S01]  /*c260*/  IMAD.WIDE R10, R236.reuse, 0x4, R28 ;  /* 0x00000004ec0a7825 */ /* 0x048fe200078e021c */
[----:B------:R2:W-:Y:S04]  /*c270*/  STL.64 [R1+0x20], R4 ;  /* 0x0000200401007387 */ /* 0x0005e80000100a00 */
[----:B------:R-:W-:Y:S01]  /*c280*/  STL.64 [R1+0x18], R10 ;  /* 0x0000180a01007387 */ /* 0x000fe20000100a00 */
[----:B-1----:R-:W-:-:S03]  /*c290*/  IMAD.WIDE R8, R236, 0x4, R30 ;  /* 0x00000004ec087825 */ /* 0x002fc600078e021e */
[----:B------:R-:W3:Y:S01]  /*c2a0*/  LDL.LU.64 R226, [R1+0x88] ;  /* 0x0000880001e27983 */ /* 0x000ee20000300a00 */
[----:B--2---:R-:W-:-:S03]  /*c2b0*/  IMAD.WIDE R4, R236, 0x4, R32 ;  /* 0x00000004ec047825 */ /* 0x004fc600078e0220 */
[----:B------:R-:W-:Y:S04]  /*c2c0*/  STL.64 [R1+0x10], R8 ;  /* 0x0000100801007387 */ /* 0x000fe80000100a00 */
[----:B------:R-:W2:Y:S04]  /*c2d0*/  LDL.LU.64 R228, [R1+0x90] ;  /* 0x0000900001e47983 */ /* 0x000ea80000300a00 */
[----:B------:R1:W-:Y:S04]  /*c2e0*/  STL.64 [R1+0x8], R4 ;  /* 0x0000080401007387 */ /* 0x0003e80000100a00 */
[----:B------:R-:W4:Y:S01]  /*c2f0*/  LDL.LU.64 R230, [R1+0x98] ;  /* 0x0000980001e67983 */ /* 0x000f220000300a00 */
[----:B------:R-:W-:-:S03]  /*c300*/  IMAD.WIDE R18, R236, 0x4, R170 ;  /* 0x00000004ec127825 */ /* 0x000fc600078e02aa */
[----:B------:R-:W2:Y:S01]  /*c310*/  LDL.LU.64 R232, [R1+0xa8] ;  /* 0x0000a80001e87983 */ /* 0x000ea20000300a00 */
[----:B------:R-:W-:-:S03]  /*c320*/  IMAD.WIDE R22, R236, 0x4, R174 ;  /* 0x00000004ec167825 */ /* 0x000fc600078e02ae */
[----:B------:R-:W2:Y:S01]  /*c330*/  LDL.LU.64 R234, [R1+0xa0] ;  /* 0x0000a00001ea7983 */ /* 0x000ea20000300a00 */
[----:B------:R-:W-:-:S03]  /*c340*/  IMAD.WIDE R26, R236, 0x4, R178 ;  /* 0x00000004ec1a7825 */ /* 0x000fc600078e02b2 */
[----:B------:R-:W2:Y:S01]  /*c350*/  LDL.LU.64 R238, [R1+0xb8] ;  /* 0x0000b80001ee7983 */ /* 0x000ea20000300a00 */
[----:B-1----:R-:W-:-:S03]  /*c360*/  IMAD.WIDE R4, R236, 0x4, R34 ;  /* 0x00000004ec047825 */ /* 0x002fc600078e0222 */
[----:B------:R-:W2:Y:S01]  /*c370*/  LDL.64 R16, [R1+0x140] ;  /* 0x0001400001107983 */ /* 0x000ea20000100a00 */
[----:B------:R-:W-:-:S03]  /*c380*/  IMAD.WIDE R30, R236, 0x4, R182 ;  /* 0x00000004ec1e7825 */ /* 0x000fc600078e02b6 */
[----:B------:R-:W3:Y:S04]  /*c390*/  LDL.64 R14, [R1+0x130] ;  /* 0x00013000010e7983 */ /* 0x000ee80000100a00 */
[----:B------:R-:W4:Y:S04]  /*c3a0*/  LDL.64 R12, [R1+0x120] ;  /* 0x00012000010c7983 */ /* 0x000f280000100a00 */
[----:B------:R-:W4:Y:S04]  /*c3b0*/  LDL.64 R10, [R1+0x110] ;  /* 0x00011000010a7983 */ /* 0x000f280000100a00 */
[----:B------:R-:W4:Y:S01]  /*c3c0*/  LDL.64 R8, [R1+0x100] ;  /* 0x0001000001087983 */ /* 0x000f220000100a00 */
[----:B------:R-:W-:-:S03]  /*c3d0*/  IMAD.WIDE R246, R236, 0x4, R38 ;  /* 0x00000004ecf67825 */ /* 0x000fc600078e0226 */
[----:B------:R-:W4:Y:S01]  /*c3e0*/  LDL.LU.64 R170, [R1+0x8] ;  /* 0x0000080001aa7983 */ /* 0x000f220000300a00 */
[----:B------:R-:W-:-:S03]  /*c3f0*/  IMAD.WIDE R34, R236, 0x4, R186 ;  /* 0x00000004ec227825 */ /* 0x000fc600078e02ba */
[----:B------:R-:W4:Y:S01]  /*c400*/  LDL.LU.64 R174, [R1+0x18] ;  /* 0x0000180001ae7983 */ /* 0x000f220000300a00 */
[----:B------:R-:W-:-:S03]  /*c410*/  IMAD.WIDE R38, R236, 0x4, R190 ;  /* 0x00000004ec267825 */ /* 0x000fc600078e02be */
[----:B------:R-:W4:Y:S01]  /*c420*/  LDL.LU.64 R178, [R1+0x28] ;  /* 0x0000280001b27983 */ /* 0x000f220000300a00 */
[----:B------:R-:W-:-:S03]  /*c430*/  IMAD.WIDE R212, R236, 0x4, R198 ;  /* 0x00000004ecd47825 */ /* 0x000fc600078e02c6 */
[----:B------:R-:W4:Y:S04]  /*c440*/  LDL.LU.64 R182, [R1+0x38] ;  /* 0x0000380001b67983 */ /* 0x000f280000300a00 */
[----:B------:R-:W4:Y:S04]  /*c450*/  LDL.LU.64 R186, [R1+0x48] ;  /* 0x0000480001ba7983 */ /* 0x000f280000300a00 */
[----:B------:R-:W4:Y:S04]  /*c460*/  LDL.LU.64 R190, [R1+0x58] ;  /* 0x0000580001be7983 */ /* 0x000f280000300a00 */
[----:B------:R-:W4:Y:S04]  /*c470*/  LDL.LU.64 R194, [R1+0x68] ;  /* 0x0000680001c27983 */ /* 0x000f280000300a00 */
[----:B------:R-:W4:Y:S04]  /*c480*/  LDL.LU.64 R198, [R1+0x78] ;  /* 0x0000780001c67983 */ /* 0x000f280000300a00 */
[----:B------:R-:W4:Y:S04]  /*c490*/  LDL.LU.64 R202, [R1+0xc0] ;  /* 0x0000c00001ca7983 */ /* 0x000f280000300a00 */
[----:B------:R-:W4:Y:S04]  /*c4a0*/  LDL.LU.64 R206, [R1+0xd0] ;  /* 0x0000d00001ce7983 */ /* 0x000f280000300a00 */
[----:B------:R-:W4:Y:S01]  /*c4b0*/  LDL.LU.64 R210, [R1+0xe0] ;  /* 0x0000e00001d27983 */ /* 0x000f220000300a00 */
[----:B------:R-:W-:-:S03]  /*c4c0*/  IMAD.WIDE R222, R236, 0x4, R208 ;  /* 0x00000004ecde7825 */ /* 0x000fc600078e02d0 */
[----:B------:R-:W-:Y:S01]  /*c4d0*/  STL [R1+0x7c8], R236 ;  /* 0x0007c8ec01007387 */ /* 0x000fe20000100800 */
[----:B------:R-:W-:-:S03]  /*c4e0*/  IMAD.WIDE R218, R236, 0x4, R204 ;  /* 0x00000004ecda7825 */ /* 0x000fc600078e02cc */
[----:B------:R-:W4:Y:S01]  /*c4f0*/  LDL.LU.64 R208, [R1+0xd8] ;  /* 0x0000d80001d07983 */ /* 0x000f220000300a00 */
[----:B------:R-:W-:-:S03]  /*c500*/  IMAD.WIDE R240, R236, 0x4, R44 ;  /* 0x00000004ecf07825 */ /* 0x000fc600078e022c */
[----:B------:R-:W4:Y:S01]  /*c510*/  LDL.LU.64 R204, [R1+0xc8] ;  /* 0x0000c80001cc7983 */ /* 0x000f220000300a00 */
[----:B------:R-:W-:-:S03]  /*c520*/  IMAD.WIDE R214, R236, 0x4, R200 ;  /* 0x00000004ecd67825 */ /* 0x000fc600078e02c8 */
[----:B------:R-:W4:Y:S01]  /*c530*/  LDL.LU.64 R200, [R1+0x80] ;  /* 0x0000800001c87983 */ /* 0x000f220000300a00 */
[----:B------:R-:W-:-:S04]  /*c540*/  IMAD.WIDE R244, R236, 0x4, R40 ;  /* 0x00000004ecf47825 */ /* 0x000fc800078e0228 */
[C---:B------:R-:W-:Y:S02]  /*c550*/  IMAD.WIDE R44, R236.reuse, 0x4, R196 ;  /* 0x00000004ec2c7825 */ /* 0x040fe400078e02c4 */
[----:B------:R-:W4:Y:S02]  /*c560*/  LDL.LU.64 R196, [R1+0x70] ;  /* 0x0000700001c47983 */ /* 0x000f240000300a00 */
[----:B------:R-:W-:-:S04]  /*c570*/  IMAD.WIDE R248, R236, 0x4, R36 ;  /* 0x00000004ecf87825 */ /* 0x000fc800078e0224 */
[C---:B------:R-:W-:Y:S02]  /*c580*/  IMAD.WIDE R40, R236.reuse, 0x4, R192 ;  /* 0x00000004ec287825 */ /* 0x040fe400078e02c0 */
[----:B------:R-:W4:Y:S02]  /*c590*/  LDL.LU.64 R192, [R1+0x60] ;  /* 0x0000600001c07983 */ /* 0x000f240000300a00 */
[C---:B------:R-:W-:Y:S02]  /*c5a0*/  IMAD.WIDE R36, R236.reuse, 0x4, R188 ;  /* 0x00000004ec247825 */ /* 0x040fe400078e02bc */
[----:B------:R-:W4:Y:S02]  /*c5b0*/  LDL.LU.64 R188, [R1+0x50] ;  /* 0x0000500001bc7983 */ /* 0x000f240000300a00 */
[C---:B------:R-:W-:Y:S02]  /*c5c0*/  IMAD.WIDE R32, R236.reuse, 0x4, R184 ;  /* 0x00000004ec207825 */ /* 0x040fe400078e02b8 */
[----:B------:R-:W4:Y:S02]  /*c5d0*/  LDL.LU.64 R184, [R1+0x40] ;  /* 0x0000400001b87983 */ /* 0x000f240000300a00 */
[----:B------:R-:W-:-:S02]  /*c5e0*/  IMAD.WIDE R28, R236, 0x4, R180 ;  /* 0x00000004ec1c7825 */ /* 0x000fc400078e02b4 */
[----:B------:R-:W4:Y:S02]  /*c5f0*/  LDL.LU.64 R180, [R1+0x30] ;  /* 0x0000300001b47983 */ /* 0x000f240000300a00 */
[C---:B------:R-:W-:Y:S02]  /*c600*/  IMAD.WIDE R24, R236.reuse, 0x4, R176 ;  /* 0x00000004ec187825 */ /* 0x040fe400078e02b0 */
[----:B------:R-:W4:Y:S02]  /*c610*/  LDL.LU.64 R176, [R1+0x20] ;  /* 0x0000200001b07983 */ /* 0x000f240000300a00 */
[C---:B------:R-:W-:Y:S02]  /*c620*/  IMAD.WIDE R20, R236.reuse, 0x4, R172 ;  /* 0x00000004ec147825 */ /* 0x040fe400078e02ac */
[----:B------:R-:W4:Y:S04]  /*c630*/  LDL.LU.64 R172, [R1+0x10] ;  /* 0x0000100001ac7983 */ /* 0x000f280000300a00 */
[----:B--2---:R-:W-:Y:S04]  /*c640*/  LDGSTS.E [R6+0x10000], desc[UR40][R16.64], P1 ;  /* 0x1000000010067fae */ /* 0x004fe800089a1028 */
[----:B---3--:R-:W-:Y:S04]  /*c650*/  LDGSTS.E [R6+0x10400], desc[UR40][R14.64], P1 ;  /* 0x104000000e067fae */ /* 0x008fe800089a1028 */
[----:B----4-:R-:W-:Y:S04]  /*c660*/  LDGSTS.E [R6+0x10800], desc[UR40][R12.64], P1 ;  /* 0x108000000c067fae */ /* 0x010fe800089a1028 */
[----:B------:R-:W-:Y:S04]  /*c670*/  LDGSTS.E [R6+0x10c00], desc[UR40][R10.64], P1 ;  /* 0x10c000000a067fae */ /* 0x000fe800089a1028 */
[----:B------:R-:W-:Y:S04]  /*c680*/  LDGSTS.E [R6+0x11000], desc[UR40][R8.64], P1 ;  /* 0x1100000008067fae */ /* 0x000fe800089a1028 */
[----:B------:R-:W-:Y:S04]  /*c690*/  LDGSTS.E [R6+0x11400], desc[UR40][R250.64], P1 ;  /* 0x11400000fa067fae */ /* 0x000fe800089a1028 */
[----:B------:R-:W2:Y:S04]  /*c6a0*/  LDL.LU.64 R250, [R1+0x7f8] ;  /* 0x0007f80001fa7983 */ /* 0x000ea80000300a00 */
[----:B------:R-:W3:Y:S04]  /*c6b0*/  LDL.64 R8, [R1+0x128] ;  /* 0x0001280001087983 */ /* 0x000ee80000100a00 */
[----:B------:R-:W-:Y:S04]  /*c6c0*/  LDGSTS.E [R6+0x11800], desc[UR40][R210.64], P1 ;  /* 0x11800000d2067fae */ /* 0x000fe800089a1028 */
[----:B------:R1:W-:Y:S04]  /*c6d0*/  STL.64 [R1+0x790], R210 ;  /* 0x000790d201007387 */ /* 0x0003e80000100a00 */
[----:B------:R-:W-:Y:S04]  /*c6e0*/  LDGSTS.E [R6+0x11c00], desc[UR40][R206.64], P1 ;  /* 0x11c00000ce067fae */ /* 0x000fe800089a1028 */
[----:B------:R-:W-:Y:S04]  /*c6f0*/  LDGSTS.E [R6+0x12000], desc[UR40][R202.64], P1 ;  /* 0x12000000ca067fae */ /* 0x000fe800089a1028 */
[----:B-1----:R-:W4:Y:S04]  /*c700*/  LDL.LU.64 R210, [R1+0xf8] ;  /* 0x0000f80001d27983 */ /* 0x002f280000300a00 */
[----:B------:R-:W-:Y:S04]  /*c710*/  STL.64 [R1+0x798], R206 ;  /* 0x000798ce01007387 */ /* 0x000fe80000100a00 */
[----:B------:R1:W-:Y:S04]  /*c720*/  STL.64 [R1+0x7a0], R202 ;  /* 0x0007a0ca01007387 */ /* 0x0003e80000100a00 */
[----:B------:R-:W-:Y:S04]  /*c730*/  LDGSTS.E [R6+0x12400], desc[UR40][R198.64], P1 ;  /* 0x12400000c6067fae */ /* 0x000fe800089a1028 */
[----:B------:R-:W-:Y:S04]  /*c740*/  LDGSTS.E [R6+0x12800], desc[UR40][R194.64], P1 ;  /* 0x12800000c2067fae */ /* 0x000fe800089a1028 */
[----:B-1----:R-:W2:Y:S04]  /*c750*/  LDL.LU.64 R202, [R1+0x108] ;  /* 0x0001080001ca7983 */ /* 0x002ea80000300a00 */
[----:B------:R1:W-:Y:S04]  /*c760*/  STL.64 [R1+0x7a8], R198 ;  /* 0x0007a8c601007387 */ /* 0x0003e80000100a00 */
[----:B------:R-:W-:Y:S01]  /*c770*/  LDGSTS.E [R6+0x12c00], desc[UR40][R190.64], P1 ;  /* 0x12c00000be067fae */ /* 0x000fe200089a1028 */
[----:B------:R-:W-:-:S03]  /*c780*/  IMAD.WIDE R48, R236, 0x4, R48 ;  /* 0x00000004ec307825 */ /* 0x000fc600078e0230 */
[----:B------:R-:W-:Y:S04]  /*c790*/  LDGSTS.E [R6+0x13000], desc[UR40][R186.64], P1 ;  /* 0x13000000ba067fae */ /* 0x000fe800089a1028 */
[----:B-1----:R-:W2:Y:S01]  /*c7a0*/  LDL.LU.64 R198, [R1+0x138] ;  /* 0x0001380001c67983 */ /* 0x002ea20000300a00 */
[----:B------:R-:W-:-:S03]  /*c7b0*/  IMAD.WIDE R52, R236, 0x4, R52 ;  /* 0x00000004ec347825 */ /* 0x000fc600078e0234 */
[----:B------:R-:W-:Y:S01]  /*c7c0*/  LDGSTS.E [R6+0x13400], desc[UR40][R182.64], P1 ;  /* 0x13400000b6067fae */ /* 0x000fe200089a1028 */
        /* <DEDUP_REMOVED lines=80> */
[----:B------:R-:W-:Y:S04]  /*ccd0*/  STL.64 [R1+0x7b0], R194 ;  /* 0x0007b0c201007387 */ /* 0x000fe80000100a00 */
[----:B------:R-:W-:Y:S04]  /*cce0*/  LDGSTS.E [R6+0x1f800], desc[UR40][R230.64], P1 ;  /* 0x1f800000e6067fae */ /* 0x000fe800089a1028 */
[----:B------:R1:W-:Y:S04]  /*ccf0*/  STL.64 [R1+0x7b8], R190 ;  /* 0x0007b8be01007387 */ /* 0x0003e80000100a00 */
[----:B------:R-:W-:Y:S04]  /*cd00*/  LDGSTS.E [R6+0x1fc00], desc[UR40][R234.64], P1 ;  /* 0x1fc00000ea067fae */ /* 0x000fe800089a1028 */
[----:B------:R-:W-:Y:S04]  /*cd10*/  STL.64 [R1+0x7c0], R186 ;  /* 0x0007c0ba01007387 */ /* 0x000fe80000100a00 */
[----:B------:R-:W-:Y:S04]  /*cd20*/  STL [R1+0x7e0], R182 ;  /* 0x0007e0b601007387 */ /* 0x000fe80000100800 */
[----:B------:R-:W-:Y:S04]  /*cd30*/  STL [R1+0x7cc], R183 ;  /* 0x0007ccb701007387 */ /* 0x000fe80000100800 */
[----:B------:R-:W-:Y:S04]  /*cd40*/  STL.64 [R1+0x7d0], R178 ;  /* 0x0007d0b201007387 */ /* 0x000fe80000100a00 */
[----:B------:R1:W-:Y:S01]  /*cd50*/  STL.64 [R1+0x7d8], R174 ;  /* 0x0007d8ae01007387 */ /* 0x0003e20000100a00 */
[----:B------:R-:W-:-:S04]  /*cd60*/  IMAD.WIDE R46, R236, 0x4, R46 ;  /* 0x00000004ec2e7825 */ /* 0x000fc800078e022e */
        /* <DEDUP_REMOVED lines=10> */
[C---:B------:R-:W-:Y:S01]  /*ce10*/  IMAD.WIDE R90, R236.reuse, 0x4, R90 ;  /* 0x00000004ec5a7825 */ /* 0x040fe200078e025a */
[----:B--2---:R-:W-:Y:S04]  /*ce20*/  LDGSTS.E [R7+0x10200], desc[UR40][R198.64], P1 ;  /* 0x10200000c6077fae */ /* 0x004fe800089a1028 */
[----:B---3--:R-:W-:Y:S04]  /*ce30*/  LDGSTS.E [R7+0x10600], desc[UR40][R8.64], P1 ;  /* 0x1060000008077fae */ /* 0x008fe800089a1028 */
[----:B------:R2:W-:Y:S04]  /*ce40*/  LDGSTS.E [R7+0x10a00], desc[UR40][R250.64], P1 ;  /* 0x10a00000fa077fae */ /* 0x0005e800089a1028 */
[----:B------:R-:W-:Y:S04]  /*ce50*/  LDGSTS.E [R7+0x10e00], desc[UR40][R202.64], P1 ;  /* 0x10e00000ca077fae */ /* 0x000fe800089a1028 */
[----:B----4-:R-:W-:Y:S04]  /*ce60*/  LDGSTS.E [R7+0x11200], desc[UR40][R210.64], P1 ;  /* 0x11200000d2077fae */ /* 0x010fe800089a1028 */
[----:B------:R-:W3:Y:S04]  /*ce70*/  LDL.LU R250, [R1+0x7f0] ;  /* 0x0007f00001fa7983 */ /* 0x000ee80000300800 */
[----:B------:R-:W-:Y:S01]  /*ce80*/  LDGSTS.E [R7+0x11600], desc[UR40][R2.64], P1 ;  /* 0x1160000002077fae */ /* 0x000fe200089a1028 */
[----:B------:R-:W-:-:S03]  /*ce90*/  IMAD.WIDE R94, R236, 0x4, R94 ;  /* 0x00000004ec5e7825 */ /* 0x000fc600078e025e */
[----:B------:R-:W-:Y:S01]  /*cea0*/  LDGSTS.E [R7+0x11a00], desc[UR40][R208.64], P1 ;  /* 0x11a00000d0077fae */ /* 0x000fe200089a1028 */
[----:B------:R-:W-:-:S03]  /*ceb0*/  IMAD.WIDE R98, R236, 0x4, R98 ;  /* 0x00000004ec627825 */ /* 0x000fc600078e0262 */
[----:B------:R-:W-:Y:S04]  /*cec0*/  LDGSTS.E [R7+0x11e00], desc[UR40][R204.64], P1 ;  /* 0x11e00000cc077fae */ /* 0x000fe800089a1028 */
[----:B------:R-:W4:Y:S04]  /*ced0*/  LDL.LU.64 R2, [R1+0x7e8] ;  /* 0x0007e80001027983 */ /* 0x000f280000300a00 */
[----:B------:R-:W3:Y:S04]  /*cee0*/  LDL.LU.64 R16, [R1+0x1c0] ;  /* 0x0001c00001107983 */ /* 0x000ee80000300a00 */
[----:B-1----:R-:W3:Y:S04]  /*cef0*/  LDL.LU R190, [R1+0x1d0] ;  /* 0x0001d00001be7983 */ /* 0x002ee80000300800 */
[----:B------:R-:W4:Y:S01]  /*cf00*/  LDL.LU R191, [R1+0x1c8] ;  /* 0x0001c80001bf7983 */ /* 0x000f220000300800 */
[----:B------:R-:W-:-:S03]  /*cf10*/  IMAD.WIDE R102, R236, 0x4, R102 ;  /* 0x00000004ec667825 */ /* 0x000fc600078e0266 */
[----:B------:R-:W4:Y:S01]  /*cf20*/  LDL.LU.64 R14, [R1+0x1b8] ;  /* 0x0001b800010e7983 */ /* 0x000f220000300a00 */
[----:B------:R-:W-:-:S03]  /*cf30*/  IMAD.WIDE R106, R236, 0x4, R106 ;  /* 0x00000004ec6a7825 */ /* 0x000fc600078e026a */
[----:B------:R-:W4:Y:S01]  /*cf40*/  LDL.LU R194, [R1+0x1cc] ;  /* 0x0001cc0001c27983 */ /* 0x000f220000300800 */
        /* <DEDUP_REMOVED lines=35> */
[----:B------:R-:W4:Y:S04]  /*d180*/  LDL R236, [R1+0x3a8] ;  /* 0x0003a80001ec7983 */ /* 0x000f280000100800 */
[----:B------:R-:W4:Y:S04]  /*d190*/  LDL.LU.64 R12, [R1+0x1b0] ;  /* 0x0001b000010c7983 */ /* 0x000f280000300a00 */
[----:B------:R-:W4:Y:S04]  /*d1a0*/  LDL.LU R195, [R1+0x1d4] ;  /* 0x0001d40001c37983 */ /* 0x000f280000300800 */
        /* <DEDUP_REMOVED lines=39> */
[----:B------:R-:W0:Y:S01]  /*d420*/  LDGDEPBAR ;  /* 0x00000000000079af */ /* 0x000e220000000000 */
[----:B--2---:R-:W-:-:S03]  /*d430*/  IMAD.U32 R251, RZ, RZ, UR9 ;  /* 0x00000009fffb7e24 */ /* 0x004fc6000f8e00ff */
[----:B------:R-:W2:Y:S04]  /*d440*/  LDL.LU.64 R10, [R1+0x1a8] ;  /* 0x0001a800010a7983 */ /* 0x000ea80000300a00 */
[----:B------:R-:W2:Y:S04]  /*d450*/  LDL R206, [R1+0xb4] ;  /* 0x0000b40001ce7983 */ /* 0x000ea80000100800 */
[----:B------:R-:W2:Y:S04]  /*d460*/  LDL.LU.64 R8, [R1+0x1a0] ;  /* 0x0001a00001087983 */ /* 0x000ea80000300a00 */
[----:B------:R-:W2:Y:S04]  /*d470*/  LDL.LU R207, [R1+0x1dc] ;  /* 0x0001dc0001cf7983 */ /* 0x000ea80000300800 */
[----:B------:R-:W2:Y:S04]  /*d480*/  LDL.LU.64 R174, [R1+0x198] ;  /* 0x0001980001ae7983 */ /* 0x000ea80000300a00 */
[----:B------:R-:W2:Y:S04]  /*d490*/  LDL.LU R183, [R1+0x1e0] ;  /* 0x0001e00001b77983 */ /* 0x000ea80000300800 */
[----:B------:R-:W2:Y:S04]  /*d4a0*/  LDL.LU.64 R178, [R1+0x190] ;  /* 0x0001900001b27983 */ /* 0x000ea80000300a00 */
[----:B------:R-:W2:Y:S04]  /*d4b0*/  LDL.LU R182, [R1+0x1e4] ;  /* 0x0001e40001b67983 */ /* 0x000ea80000300800 */
[----:B------:R-:W2:Y:S01]  /*d4c0*/  LDL.LU.64 R186, [R1+0x188] ;  /* 0x0001880001ba7983 */ /* 0x000ea20000300a00 */
[----:B---3--:R-:W-:-:S02]  /*d4d0*/  ISETP.NE.U32.AND P0, PT, R190, RZ, PT ;  /* 0x000000ffbe00720c */ /* 0x008fc40003f05070 */
[----:B----4-:R-:W-:Y:S01]  /*d4e0*/  ISETP.NE.U32.AND P1, PT, R191, RZ, PT ;  /* 0x000000ffbf00720c */ /* 0x010fe20003f25070 */
[C---:B------:R-:W-:Y:S01]  /*d4f0*/  IMAD.WIDE R16, R251.reuse, 0x4, R16 ;  /* 0x00000004fb107825 */ /* 0x040fe200078e0210 */
[----:B------:R-:W-:Y:S03]  /*d500*/  BAR.SYNC.DEFER_BLOCKING 0x0 ;  /* 0x0000000000007b1d */ /* 0x000fe60000010000 */
[----:B------:R-:W-:-:S03]  /*d510*/  IMAD.WIDE R14, R251, 0x4, R14 ;  /* 0x00000004fb0e7825 */ /* 0x000fc600078e020e */
[----:B------:R-:W-:Y:S04]  /*d520*/  STL.64 [R1+0x768], R16 ;  /* 0x0007681001007387 */ /* 0x000fe80000100a00 */
[----:B------:R-:W-:Y:S01]  /*d530*/  @!PT LDS RZ, [RZ] ;  /* 0x00000000fffff984 */ /* 0x000fe20000000800 */
[----:B------:R-:W-:Y:S01]  /*d540*/  @!PT LDS RZ, [RZ] ;  /* 0x00000000fffff984 */ /* 0x000fe20000000800 */
[----:B------:R-:W-:Y:S01]  /*d550*/  @!PT LDS RZ, [RZ] ;  /* 0x00000000fffff984 */ /* 0x000fe20000000800 */
[----:B------:R-:W-:Y:S04]  /*d560*/  LDGSTS.E [R236+0x54000], desc[UR40][R16.64], P0 ;  /* 0x5400000010ec7fae */ /* 0x000fe800081a1028 */
[----:B------:R-:W-:Y:S04]  /*d570*/  LDGSTS.E [R236+0x54008], desc[UR40][R14.64], P1 ;  /* 0x540080000eec7fae */ /* 0x000fe800089a1028 */
[----:B------:R-:W3:Y:S04]  /*d580*/  LDL.LU R236, [R1+0x1e8] ;  /* 0x0001e80001ec7983 */ /* 0x000ee80000300800 */
[----:B------:R-:W4:Y:S04]  /*d590*/  LDL.LU.64 R190, [R1+0x180] ;  /* 0x0001800001be7983 */ /* 0x000f280000300a00 */
[----:B------:R1:W-:Y:S04]  /*d5a0*/  STL.64 [R1+0x770], R14 ;  /* 0x0007700e01007387 */ /* 0x0003e80000100a00 */
[----:B-1----:R-:W3:Y:S01]  /*d5b0*/  LDL.LU R15, [R1+0x1d8] ;  /* 0x0001d800010f7983 */ /* 0x002ee20000300800 */
[----:B------:R-:W-:-:S03]  /*d5c0*/  ISETP.NE.U32.AND P0, PT, R194, RZ, PT ;  /* 0x000000ffc200720c */ /* 0x000fc60003f05070 */
[----:B------:R-:W4:Y:S01]  /*d5d0*/  LDL.LU R194, [R1+0x1f0] ;  /* 0x0001f00001c27983 */ /* 0x000f220000300800 */
[----:B------:R-:W-:-:S03]  /*d5e0*/  ISETP.NE.U32.AND P1, PT, R195, RZ, PT ;  /* 0x000000ffc300720c */ /* 0x000fc60003f25070 */
[----:B------:R-:W4:Y:S04]  /*d5f0*/  LDL.LU.64 R16, [R1+0x178] ;  /* 0x0001780001107983 */ /* 0x000f280000300a00 */
[----:B------:R-:W4:Y:S01]  /*d600*/  LDL.LU R195, [R1+0x1f4] ;  /* 0x0001f40001c37983 */ /* 0x000f220000300800 */
[----:B------:R-:W-:-:S05]  /*d610*/  IMAD.WIDE R12, R251, 0x4, R12 ;  /* 0x00000004fb0c7825 */ /* 0x000fca00078e020c */
[----:B------:R1:W-:Y:S01]  /*d620*/  STL.64 [R1+0x760], R12 ;  /* 0x0007600c01007387 */ /* 0x0003e20000100a00 */
[----:B--2---:R-:W-:-:S03]  /*d630*/  IMAD.WIDE R10, R251, 0x4, R10 ;  /* 0x00000004fb0a7825 */ /* 0x004fc600078e020a */
[----:B------:R-:W-:Y:S04]  /*d640*/  LDGSTS.E [R206+0x54000], desc[UR40][R12.64], P0 ;  /* 0x540000000cce7fae */ /* 0x000fe800081a1028 */
[----:B------:R2:W-:Y:S01]  /*d650*/  LDGSTS.E [R206+0x54008], desc[UR40][R10.64], P1 ;  /* 0x540080000ace7fae */ /* 0x0005e200089a1028 */
[----:B------:R-:W-:Y:S01]  /*d660*/  IMAD.WIDE R8, R251, 0x4, R8 ;  /* 0x00000004fb087825 */ /* 0x000fe200078e0208 */
[----:B------:R-:W-:Y:S02]  /*d670*/  ISETP.NE.U32.AND P1, PT, R207, RZ, PT ;  /* 0x000000ffcf00720c */ /* 0x000fe40003f25070 */
[----:B------:R2:W-:Y:S04]  /*d680*/  STL.64 [R1+0x778], R10 ;  /* 0x0007780a01007387 */ /* 0x0005e80000100a00 */
[----:B-1----:R-:W4:Y:S04]  /*d690*/  LDL.LU R13, [R1+0x1ec] ;  /* 0x0001ec00010d7983 */ /* 0x002f280000300800 */
[----:B------:R-:W4:Y:S01]  /*d6a0*/  LDL.LU.64 R206, [R1+0x170] ;  /* 0x0001700001ce7983 */ /* 0x000f220000300a00 */
[----:B--2---:R-:W-:-:S03]  /*d6b0*/  IMAD.WIDE R10, R251, 0x4, R174 ;  /* 0x00000004fb0a7825 */ /* 0x004fc600078e02ae */
[----:B------:R1:W-:Y:S04]  /*d6c0*/  STL.64 [R1+0x780], R8 ;  /* 0x0007800801007387 */ /* 0x0003e80000100a00 */
[----:B------:R-:W-:Y:S01]  /*d6d0*/  STL.64 [R1+0x368], R10 ;  /* 0x0003680a01007387 */ /* 0x000fe20000100a00 */
[----:B---3--:R-:W-:-:S13]  /*d6e0*/  ISETP.NE.U32.AND P0, PT, R15, RZ, PT ;  /* 0x000000ff0f00720c */ /* 0x008fda0003f05070 */
[----:B------:R1:W-:Y:S01]  /*d6f0*/  LDGSTS.E [R252+0x54000], desc[UR40][R8.64], P0 ;  /* 0x5400000008fc7fae */ /* 0x0003e200081a1028 */
[----:B------:R-:W-:-:S03]  /*d700*/  ISETP.NE.U32.AND P0, PT, R183, RZ, PT ;  /* 0x000000ffb700720c */ /* 0x000fc60003f05070 */
[----:B------:R-:W-:Y:S01]  /*d710*/  LDGSTS.E [R252+0x54008], desc[UR40][R10.64], P1 ;  /* 0x540080000afc7fae */ /* 0x000fe200089a1028 */
[----:B------:R-:W-:Y:S01]  /*d720*/  ISETP.NE.U32.AND P1, PT, R182, RZ, PT ;  /* 0x000000ffb600720c */ /* 0x000fe20003f25070 */
[----:B-1----:R-:W-:-:S05]  /*d730*/  IMAD.WIDE R8, R251, 0x4, R178 ;  /* 0x00000004fb087825 */ /* 0x002fca00078e02b2 */
[----:B------:R1:W-:Y:S04]  /*d740*/  STL.64 [R1+0x360], R8 ;  /* 0x0003600801007387 */ /* 0x0003e80000100a00 */
[----:B------:R1:W-:Y:S04]  /*d750*/  LDGSTS.E [R250+0x54000], desc[UR40][R8.64], P0 ;  /* 0x5400000008fa7fae */ /* 0x0003e800081a1028 */
[----:B------:R-:W2:Y:S04]  /*d760*/  LDL.LU R182, [R1+0x1f8] ;  /* 0x0001f80001b67983 */ /* 0x000ea80000300800 */
[----:B------:R-:W3:Y:S01]  /*d770*/  LDL.LU.64 R174, [R1+0x160] ;  /* 0x0001600001ae7983 */ /* 0x000ee20000300a00 */
[----:B-1----:R-:W-:-:S03]  /*d780*/  IMAD.WIDE R8, R251, 0x4, R186 ;  /* 0x00000004fb087825 */ /* 0x002fc600078e02ba */
[----:B------:R-:W3:Y:S01]  /*d790*/  LDL R183, [R1+0x3a0] ;  /* 0x0003a00001b77983 */ /* 0x000ee20000100800 */
[----:B------:R-:W-:-:S03]  /*d7a0*/  ISETP.NE.U32.AND P0, PT, R236, RZ, PT ;  /* 0x000000ffec00720c */ /* 0x000fc60003f05070 */
[----:B------:R1:W-:Y:S04]  /*d7b0*/  STL.64 [R1+0x358], R8 ;  /* 0x0003580801007387 */ /* 0x0003e80000100a00 */
[----:B------:R1:W-:Y:S01]  /*d7c0*/  LDGSTS.E [R250+0x54008], desc[UR40][R8.64], P1 ;  /* 0x5400800008fa7fae */ /* 0x0003e200089a1028 */
[----:B----4-:R-:W-:-:S03]  /*d7d0*/  ISETP.NE.U32.AND P1, PT, R194, RZ, PT ;  /* 0x000000ffc200720c */ /* 0x010fc60003f25070 */
[----:B------:R-:W4:Y:S01]  /*d7e0*/  LDL.LU R250, [R1+0x7e4] ;  /* 0x0007e40001fa7983 */ /* 0x000f220000300800 */
[----:B-1----:R-:W-:-:S03]  /*d7f0*/  IMAD.WIDE R8, R251, 0x4, R190 ;  /* 0x00000004fb087825 */ /* 0x002fc600078e02be */
[----:B------:R-:W4:Y:S04]  /*d800*/  LDL.LU.64 R178, [R1+0x158] ;  /* 0x0001580001b27983 */ /* 0x000f280000300a00 */
[----:B------:R-:W4:Y:S04]  /*d810*/  LDL.LU R236, [R1+0x1fc] ;  /* 0x0001fc0001ec7983 */ /* 0x000f280000300800 */
[----:B------:R-:W4:Y:S04]  /*d820*/  LDL.LU.64 R186, [R1+0x150] ;  /* 0x0001500001ba7983 */ /* 0x000f280000300a00 */
[----:B------:R1:W-:Y:S04]  /*d830*/  STL.64 [R1+0x350], R8 ;  /* 0x0003500801007387 */ /* 0x0003e80000100a00 */
[----:B------:R1:W-:Y:S01]  /*d840*/  LDGSTS.E [R0+0x54000], desc[UR40][R8.64], P0 ;  /* 0x5400000008007fae */ /* 0x0003e200081a1028 */
[----:B------:R-:W-:-:S03]  /*d850*/  ISETP.NE.U32.AND P0, PT, R195, RZ, PT ;  /* 0x000000ffc300720c */ /* 0x000fc60003f05070 */
[----:B------:R-:W4:Y:S04]  /*d860*/  LDL.LU.64 R190, [R1+0x148] ;  /* 0x0001480001be7983 */ /* 0x000f280000300a00 */
[----:B------:R-:W4:Y:S01]  /*d870*/  LDL.LU.64 R194, [R1+0x140] ;  /* 0x0001400001c27983 */ /* 0x000f220000300a00 */
[----:B-1----:R-:W-:-:S05]  /*d880*/  IMAD.WIDE R8, R251, 0x4, R16 ;  /* 0x00000004fb087825 */ /* 0x002fca00078e0210 */
[----:B------:R1:W-:Y:S04]  /*d890*/  STL.64 [R1+0x348], R8 ;  /* 0x0003480801007387 */ /* 0x0003e80000100a00 */
[----:B------:R1:W-:Y:S04]  /*d8a0*/  LDGSTS.E [R0+0x54008], desc[UR40][R8.64], P1 ;  /* 0x5400800008007fae */ /* 0x0003e800089a1028 */
[----:B------:R-:W4:Y:S04]  /*d8b0*/  LDL.LU.64 R14, [R1+0x128] ;  /* 0x00012800010e7983 */ /* 0x000f280000300a00 */
[----:B-1----:R-:W4:Y:S04]  /*d8c0*/  LDL.LU.64 R8, [R1+0x120] ;  /* 0x0001200001087983 */ /* 0x002f280000300a00 */
[----:B------:R-:W4:Y:S04]  /*d8d0*/  LDL.LU.64 R16, [R1+0x118] ;  /* 0x0001180001107983 */ /* 0x000f280000300a00 */
[----:B------:R-:W4:Y:S04]  /*d8e0*/  LDL.LU.64 R10, [R1+0x110] ;  /* 0x00011000010a7983 */ /* 0x000f280000300a00 */
[----:B------:R1:W-:Y:S04]  /*d8f0*/  STL [R1+0x728], R0 ;  /* 0x0007280001007387 */ /* 0x0003e80000100800 */
[----:B-1----:R-:W4:Y:S01]  /*d900*/  LDL R0, [R1+0x37c] ;  /* 0x00037c0001007983 */ /* 0x002f220000100800 */
[----:B------:R-:W-:Y:S01]  /*d910*/  IMAD.WIDE R2, R251, 0x4, R2 ;  /* 0x00000004fb027825 */ /* 0x000fe200078e0202 */
[----:B------:R-:W-:-:S03]  /*d920*/  ISETP.NE.U32.AND P1, PT, R13, RZ, PT ;  /* 0x000000ff0d00720c */ /* 0x000fc60003f25070 */
[----:B------:R-:W-:-:S05]  /*d930*/  IMAD.WIDE R12, R251, 0x4, R206 ;  /* 0x00000004fb0c7825 */ /* 0x000fca00078e02ce */
[----:B------:R-:W-:Y:S05]  /*d940*/  LDGSTS.E [R237+0x54000], desc[UR40][R12.64], P0 ;  /* 0x540000000ced7fae */ /* 0x000fea00081a1028 */
[----:B------:R1:W-:Y:S04]  /*d950*/  LDGSTS.E [R237+0x54008], desc[UR40][R2.64], P1 ;  /* 0x5400800002ed7fae */ /* 0x0003e800089a1028 */
[----:B------:R1:W-:Y:S04]  /*d960*/  STL.64 [R1+0x340], R12 ;  /* 0x0003400c01007387 */ /* 0x0003e80000100a00 */
[----:B------:R-:W4:Y:S04]  /*d970*/  LDL.LU.64 R206, [R1+0x100] ;  /* 0x0001000001ce7983 */ /* 0x000f280000300a00 */
[----:B-1----:R-:W4:Y:S04]  /*d980*/  LDL.LU.64 R12, [R1+0xe8] ;  /* 0x0000e800010c7983 */ /* 0x002f280000300a00 */
[----:B------:R1:W-:Y:S04]  /*d990*/  STL.64 [R1+0x700], R2 ;  /* 0x0007000201007387 */ /* 0x0003e80000100a00 */
[----:B-1----:R-:W4:Y:S01]  /*d9a0*/  LDL.LU.64 R2, [R1+0xf0] ;  /* 0x0000f00001027983 */ /* 0x002f220000300a00 */
[----:B--2---:R-:W-:-:S03]  /*d9b0*/  ISETP.NE.U32.AND P1, PT, R182, RZ, PT ;  /* 0x000000ffb600720c */ /* 0x004fc60003f25070 */
[----:B------:R-:W2:Y:S01]  /*d9c0*/  LDL.LU R182, [R1+0x7e0] ;  /* 0x0007e00001b67983 */ /* 0x000ea20000300800 */
[----:B---3--:R-:W-:-:S05]  /*d9d0*/  IMAD.WIDE R174, R251, 0x4, R174 ;  /* 0x00000004fbae7825 */ /* 0x008fca00078e02ae */
[----:B------:R1:W-:Y:S01]  /*d9e0*/  STL.64 [R1+0x398], R174 ;  /* 0x000398ae01007387 */ /* 0x0003e20000100a00 */
[----:B----4-:R-:W-:Y:S01]  /*d9f0*/  LOP3.LUT P0, RZ, R250, 0x80000, RZ, 0xc0, !PT ;  /* 0x00080000faff7812 */ /* 0x010fe2000780c0ff */
[----:B------:R-:W-:-:S12]  /*da00*/  IMAD.WIDE R178, R251, 0x4, R178 ;  /* 0x00000004fbb27825 */ /* 0x000fd800078e02b2 */
[----:B------:R-:W-:Y:S04]  /*da10*/  LDGSTS.E [R183+0x54000], desc[UR40][R174.64], P0 ;  /* 0x54000000aeb77fae */ /* 0x000fe800081a1028 */
[----:B------:R-:W-:Y:S01]  /*da20*/  LDGSTS.E [R183+0x54008], desc[UR40][R178.64], P1 ;  /* 0x54008000b2b77fae */ /* 0x000fe200089a1028 */
[----:B------:R-:W-:Y:S01]  /*da30*/  ISETP.NE.U32.AND P1, PT, R236, RZ, PT ;  /* 0x000000ffec00720c */ /* 0x000fe20003f25070 */
[C---:B------:R-:W-:Y:S02]  /*da40*/  IMAD.WIDE R186, R251.reuse, 0x4, R186 ;  /* 0x00000004fbba7825 */ /* 0x040fe400078e02ba */
[----:B-1----:R-:W3:Y:S02]  /*da50*/  LDL.LU.64 R174, [R1+0x7d8] ;  /* 0x0007d80001ae7983 */ /* 0x002ee40000300a00 */
[----:B------:R-:W-:-:S02]  /*da60*/  IMAD.WIDE R190, R251, 0x4, R190 ;  /* 0x00000004fbbe7825 */ /* 0x000fc400078e02be */
[----:B------:R1:W-:Y:S01]  /*da70*/  STL.64 [R1+0x390], R178 ;  /* 0x000390b201007387 */ /* 0x0003e20000100a00 */
[----:B------:R-:W-:-:S03]  /*da80*/  LOP3.LUT P0, RZ, R250, 0x40000, RZ, 0xc0, !PT ;  /* 0x00040000faff7812 */ /* 0x000fc6000780c0ff */
[----:B-1----:R-:W4:Y:S04]  /*da90*/  LDL.LU.64 R178, [R1+0x7d0] ;  /* 0x0007d00001b27983 */ /* 0x002f280000300a00 */
[----:B------:R-:W2:Y:S04]  /*daa0*/  LDL.LU R183, [R1+0x7cc] ;  /* 0x0007cc0001b77983 */ /* 0x000ea80000300800 */
[----:B------:R-:W2:Y:S04]  /*dab0*/  LDL.LU R236, [R1+0x7c8] ;  /* 0x0007c80001ec7983 */ /* 0x000ea80000300800 */
[----:B------:R1:W-:Y:S04]  /*dac0*/  STL.64 [R1+0x388], R186 ;  /* 0x000388ba01007387 */ /* 0x0003e80000100a00 */
[----:B------:R-:W-:Y:S01]  /*dad0*/  LDGSTS.E [R0+0x54000], desc[UR40][R186.64], P2 ;  /* 0x54000000ba007fae */ /* 0x000fe200091a1028 */
[----:B------:R-:W-:-:S03]  /*dae0*/  LOP3.LUT P2, RZ, R250, 0x20000, RZ, 0xc0, !PT ;  /* 0x00020000faff7812 */ /* 0x000fc6000784c0ff */
[----:B------:R2:W-:Y:S04]  /*daf0*/  LDGSTS.E [R0+0x54008], desc[UR40][R190.64], P1 ;  /* 0x54008000be007fae */ /* 0x0005e800089a1028 */
[----:B------:R-:W0:Y:S04]  /*db00*/  LDGDEPBAR ;  /* 0x00000000000079af */ /* 0x000e280000000000 */
[----:B-1----:R-:W3:Y:S04]  /*db10*/  LDL.LU.64 R186, [R1+0x7c0] ;  /* 0x0007c00001ba7983 */ /* 0x002ee80000300a00 */
[----:B------:R1:W-:Y:S04]  /*db20*/  STL.64 [R1+0x380], R190 ;  /* 0x000380be01007387 */ /* 0x0003e80000100a00 */
[----:B-1----:R-:W3:Y:S04]  /*db30*/  LDL.LU.64 R190, [R1+0x7b8] ;  /* 0x0007b80001be7983 */ /* 0x002ee80000300a00 */
[----:B------:R1:W-:Y:S04]  /*db40*/  STL [R1+0x788], R251 ;  /* 0x000788fb01007387 */ /* 0x0003e80000100800 */
[----:B-1----:R-:W3:Y:S01]  /*db50*/  LDL.LU.64 R250, [R1+0x130] ;  /* 0x0001300001fa7983 */ /* 0x002ee20000300a00 */
[----:B--2---:R-:W-:-:S04]  /*db60*/  IMAD.WIDE R194, R236, 0x4, R194 ;  /* 0x00000004ecc27825 */ /* 0x004fc800078e02c2 */
[C---:B------:R-:W-:Y:S01]  /*db70*/  IMAD.WIDE R198, R236.reuse, 0x4, R198 ;  /* 0x00000004ecc67825 */ /* 0x040fe200078e02c6 */
[----:B------:R1:W-:Y:S03]  /*db80*/  STL.64 [R1+0x330], R194 ;  /* 0x000330c201007387 */ /* 0x0003e60000100a00 */
[----:B------:R-:W-:-:S04]  /*db90*/  IMAD.WIDE R14, R236, 0x4, R14 ;  /* 0x00000004ec0e7825 */ /* 0x000fc800078e020e */
[----:B------:R-:W-:-:S04]  /*dba0*/  IMAD.WIDE R8, R236, 0x4, R8 ;  /* 0x00000004ec087825 */ /* 0x000fc800078e0208 */
[C---:B------:R-:W-:Y:S01]  /*dbb0*/  IMAD.WIDE R202, R236.reuse, 0x4, R202 ;  /* 0x00000004ecca7825 */ /* 0x040fe200078e02ca */
[----:B-1----:R-:W2:Y:S04]  /*dbc0*/  LDL.LU.64 R194, [R1+0x7b0] ;  /* 0x0007b00001c27983 */ /* 0x002ea80000300a00 */
[----:B------:R1:W-:Y:S01]  /*dbd0*/  STL.64 [R1+0x328], R198 ;  /* 0x000328c601007387 */ /* 0x0003e20000100a00 */
[----:B------:R-:W-:-:S04]  /*dbe0*/  IMAD.WIDE R206, R236, 0x4, R206 ;  /* 0x00000004ecce7825 */ /* 0x000fc800078e02ce */
[C---:B------:R-:W-:Y:S01]  /*dbf0*/  IMAD.WIDE R10, R236.reuse, 0x4, R10 ;  /* 0x00000004ec0a7825 */ /* 0x040fe200078e020a */
[----:B-1----:R-:W2:Y:S03]  /*dc00*/  LDL.LU.64 R198, [R1+0x7a8] ;  /* 0x0007a80001c67983 */ /* 0x002ea60000300a00 */
[----:B------:R-:W-:-:S04]  /*dc10*/  IMAD.WIDE R16, R236, 0x4, R16 ;  /* 0x00000004ec107825 */ /* 0x000fc800078e0210 */
[----:B------:R-:W-:-:S04]  /*dc20*/  IMAD.WIDE R210, R236, 0x4, R210 ;  /* 0x00000004ecd27825 */ /* 0x000fc800078e02d2 */
[----:B---3--:R-:W-:-:S05]  /*dc30*/  IMAD.WIDE R250, R236, 0x4, R250 ;  /* 0x00000004ecfa7825 */ /* 0x008fca00078e02fa */
[----:B------:R-:W-:Y:S04]  /*dc40*/  STL.64 [R1+0x320], R250 ;  /* 0x000320fa01007387 */ /* 0x000fe80000100a00 */
[----:B------:R-:W-:Y:S04]  /*dc50*/  STL.64 [R1+0x318], R14 ;  /* 0x0003180e01007387 */ /* 0x000fe80000100a00 */
[----:B------:R-:W-:Y:S04]  /*dc60*/  STL.64 [R1+0x310], R8 ;  /* 0x0003100801007387 */ /* 0x000fe80000100a00 */
[----:B------:R1:W-:Y:S04]  /*dc70*/  STL.64 [R1+0x2f8], R202 ;  /* 0x0002f8ca01007387 */ /* 0x0003e80000100a00 */
[----:B-1----:R-:W3:Y:S04]  /*dc80*/  LDL.LU.64 R202, [R1+0x7a0] ;  /* 0x0007a00001ca7983 */ /* 0x002ee80000300a00 */
[----:B------:R1:W-:Y:S04]  /*dc90*/  STL.64 [R1+0x2f0], R206 ;  /* 0x0002f0ce01007387 */ /* 0x0003e80000100a00 */
[----:B-1----:R-:W2:Y:S04]  /*dca0*/  LDL.LU.64 R206, [R1+0x798] ;  /* 0x0007980001ce7983 */ /* 0x002ea80000300a00 */
[----:B------:R-:W-:Y:S04]  /*dcb0*/  STL.64 [R1+0x300], R10 ;  /* 0x0003000a01007387 */ /* 0x000fe80000100a00 */
[----:B------:R-:W-:Y:S04]  /*dcc0*/  STL.64 [R1+0x308], R16 ;  /* 0x0003081001007387 */ /* 0x000fe80000100a00 */
[----:B------:R1:W-:Y:S04]  /*dcd0*/  STL.64 [R1+0x2e8], R210 ;  /* 0x0002e8d201007387 */ /* 0x0003e80000100a00 */
[----:B-1----:R-:W2:Y:S01]  /*dce0*/  LDL.LU.64 R210, [R1+0x790] ;  /* 0x0007900001d27983 */ /* 0x002ea20000300a00 */
[----:B------:R-:W-:-:S05]  /*dcf0*/  IMAD.WIDE R2, R236, 0x4, R2 ;  /* 0x00000004ec027825 */ /* 0x000fca00078e0202 */
[----:B------:R1:W-:Y:S01]  /*dd00*/  STL.64 [R1+0x2e0], R2 ;  /* 0x0002e00201007387 */ /* 0x0003e20000100a00 */
[----:B------:R-:W-:-:S04]  /*dd10*/  IMAD.WIDE R208, R236, 0x4, R208 ;  /* 0x00000004ecd07825 */ /* 0x000fc800078e02d0 */
[----:B-1----:R-:W-:-:S05]  /*dd20*/  IMAD.WIDE R2, R236, 0x4, R12 ;  /* 0x00000004ec027825 */ /* 0x002fca00078e020c */
[----:B------:R2:W-:Y:S01]  /*dd30*/  STL.64 [R1+0x2d8], R2 ;  /* 0x0002d80201007387 */ /* 0x0005e20000100a00 */
[----:B------:R-:W-:-:S04]  /*dd40*/  IMAD.WIDE R196, R236, 0x4, R196 ;  /* 0x00000004ecc47825 */ /* 0x000fc800078e02c4 */
[----:B------:R-:W-:-:S04]  /*dd50*/  IMAD.WIDE R190, R236, 0x4, R190 ;  /* 0x00000004ecbe7825 */ /* 0x000fc800078e02be */
[----:B------:R-:W-:-:S04]  /*dd60*/  IMAD.WIDE R184, R236, 0x4, R184 ;  /* 0x00000004ecb87825 */ /* 0x000fc800078e02b8 */
[----:B----4-:R-:W-:-:S04]  /*dd70*/  IMAD.WIDE R178, R236, 0x4, R178 ;  /* 0x00000004ecb27825 */ /* 0x010fc800078e02b2 */
[----:B------:R-:W-:-:S04]  /*dd80*/  IMAD.WIDE R172, R236, 0x4, R172 ;  /* 0x00000004ecac7825 */ /* 0x000fc800078e02ac */
[----:B---3--:R-:W-:-:S04]  /*dd90*/  IMAD.WIDE R202, R236, 0x4, R202 ;  /* 0x00000004ecca7825 */ /* 0x008fc800078e02ca */
[----:B--2---:R-:W-:-:S04]  /*dda0*/  IMAD.WIDE R2, R236, 0x4, R206 ;  /* 0x00000004ec027825 */ /* 0x004fc800078e02ce */
[----:B------:R-:W-:-:S05]  /*ddb0*/  IMAD.WIDE R12, R236, 0x4, R210 ;  /* 0x00000004ec0c7825 */ /* 0x000fca00078e02d2 */
[----:B------:R1:W-:Y:S04]  /*ddc0*/  STL.64 [R1+0x2d0], R12 ;  /* 0x0002d00c01007387 */ /* 0x0003e80000100a00 */
[----:B------:R-:W-:Y:S04]  /*ddd0*/  STL.64 [R1+0x2c8], R208 ;  /* 0x0002c8d001007387 */ /* 0x000fe80000100a00 */
[----:B------:R2:W-:Y:S01]  /*dde0*/  STL.64 [R1+0x2c0], R2 ;  /* 0x0002c00201007387 */ /* 0x0005e20000100a00 */
[----:B-1----:R-:W-:-:S05]  /*ddf0*/  IMAD.WIDE R12, R236, 0x4, R204 ;  /* 0x00000004ec0c7825 */ /* 0x002fca00078e02cc */
[----:B------:R1:W-:Y:S01]  /*de00*/  STL.64 [R1+0x2b8], R12 ;  /* 0x0002b80c01007387 */ /* 0x0003e20000100a00 */
[----:B--2---:R-:W-:-:S03]  /*de10*/  IMAD.WIDE R2, R236, 0x4, R200 ;  /* 0x00000004ec027825 */ /* 0x004fc600078e02c8 */
        /* <DEDUP_REMOVED lines=27> */
[----:B-1----:R-:W-:-:S04]  /*dfd0*/  IMAD.WIDE R12, R236, 0x4, R4 ;  /* 0x00000004ec0c7825 */ /* 0x002fc800078e0204 */
[C---:B------:R-:W-:Y:S01]  /*dfe0*/  IMAD.WIDE R4, R236.reuse, 0x4, R248 ;  /* 0x00000004ec047825 */ /* 0x040fe200078e02f8 */
        /* <DEDUP_REMOVED lines=8> */
[----:B------:R2:W-:Y:S03]  /*e070*/  STL.64 [R1+0x208], R4 ;  /* 0x0002080401007387 */ /* 0x0005e60000100a00 */
[----:B-1----:R-:W-:-:S04]  /*e080*/  IMAD.WIDE R12, R236, 0x4, R46 ;  /* 0x00000004ec0c7825 */ /* 0x002fc800078e022e */
[C---:B------:R-:W-:Y:S01]  /*e090*/  IMAD.WIDE R46, R236.reuse, 0x4, R48 ;  /* 0x00000004ec2e7825 */ /* 0x040fe200078e0230 */
[----:B------:R1:W-:Y:S03]  /*e0a0*/  STL.64 [R1+0x200], R2 ;  /* 0x0002000201007387 */ /* 0x0003e60000100a00 */
[C---:B--2---:R-:W-:Y:S01]  /*e0b0*/  IMAD.WIDE R4, R236.reuse, 0x4, R52 ;  /* 0x00000004ec047825 */ /* 0x044fe200078e0234 */
[----:B------:R2:W-:Y:S04]  /*e0c0*/  STL.64 [R1+0x1f0], R46 ;  /* 0x0001f02e01007387 */ /* 0x0005e80000100a00 */
[----:B------:R-:W-:Y:S01]  /*e0d0*/  STL.64 [R1+0x1f8], R12 ;  /* 0x0001f80c01007387 */ /* 0x000fe20000100a00 */
[----:B------:R-:W-:-:S03]  /*e0e0*/  IMAD.WIDE R48, R236, 0x4, R58 ;  /* 0x00000004ec307825 */ /* 0x000fc600078e023a */
[----:B------:R3:W-:Y:S01]  /*e0f0*/  STL.64 [R1+0x1e0], R4 ;  /* 0x0001e00401007387 */ /* 0x0007e20000100a00 */
[----:B-1----:R-:W-:-:S04]  /*e100*/  IMAD.WIDE R2, R236, 0x4, R50 ;  /* 0x00000004ec027825 */ /* 0x002fc800078e0232 */
[C---:B--2---:R-:W-:Y:S01]  /*e110*/  IMAD.WIDE R46, R236.reuse, 0x4, R54 ;  /* 0x00000004ec2e7825 */ /* 0x044fe200078e0236 */
[----:B------:R-:W-:Y:S03]  /*e120*/  STL.64 [R1+0x1e8], R2 ;  /* 0x0001e80201007387 */ /* 0x000fe60000100a00 */
[C---:B---3--:R-:W-:Y:S01]  /*e130*/  IMAD.WIDE R4, R236.reuse, 0x4, R56 ;  /* 0x00000004ec047825 */ /* 0x048fe200078e0238 */
[----:B------:R1:W-:Y:S04]  /*e140*/  STL.64 [R1+0x1d8], R46 ;  /* 0x0001d82e01007387 */ /* 0x0003e80000100a00 */
[----:B------:R-:W-:Y:S01]  /*e150*/  STL.64 [R1+0x1d0], R4 ;  /* 0x0001d00401007387 */ /* 0x000fe20000100a00 */
[----:B------:R-:W-:-:S03]  /*e160*/  IMAD.WIDE R50, R236, 0x4, R66 ;  /* 0x00000004ec327825 */ /* 0x000fc600078e0242 */
[----:B------:R2:W-:Y:S01]  /*e170*/  STL.64 [R1+0x1c8], R48 ;  /* 0x0001c83001007387 */ /* 0x0005e20000100a00 */
[----:B-1----:R-:W-:-:S05]  /*e180*/  IMAD.WIDE R46, R236, 0x4, R60 ;  /* 0x00000004ec2e7825 */ /* 0x002fca00078e023c */
[----:B------:R1:W-:Y:S01]  /*e190*/  STL.64 [R1+0x1c0], R46 ;  /* 0x0001c02e01007387 */ /* 0x0003e20000100a00 */
[----:B--2---:R-:W-:-:S05]  /*e1a0*/  IMAD.WIDE R48, R236, 0x4, R64 ;  /* 0x00000004ec307825 */ /* 0x004fca00078e0240 */
[----:B------:R2:W-:Y:S01]  /*e1b0*/  STL.64 [R1+0x1b0], R48 ;  /* 0x0001b03001007387 */ /* 0x0005e20000100a00 */
[----:B-1----:R-:W-:-:S03]  /*e1c0*/  IMAD.WIDE R46, R236, 0x4, R68 ;  /* 0x00000004ec2e7825 */ /* 0x002fc600078e0244 */
[----:B------:R1:W-:Y:S04]  /*e1d0*/  STL.64 [R1+0x1a8], R50 ;  /* 0x0001a83201007387 */ /* 0x0003e80000100a00 */
[----:B------:R3:W-:Y:S01]  /*e1e0*/  STL.64 [R1+0x1a0], R46 ;  /* 0x0001a02e01007387 */ /* 0x0007e20000100a00 */
[----:B--2---:R-:W-:-:S04]  /*e1f0*/  IMAD.WIDE R48, R236, 0x4, R70 ;  /* 0x00000004ec307825 */ /* 0x004fc800078e0246 */
[C---:B-1----:R-:W-:Y:S01]  /*e200*/  IMAD.WIDE R50, R236.reuse, 0x4, R72 ;  /* 0x00000004ec327825 */ /* 0x042fe200078e0248 */
        /* <DEDUP_REMOVED lines=74> */
[----:B------:R-:W-:Y:S04]  /*e6b0*/  STL.64 [R1+0x68], R50 ;  /* 0x0000683201007387 */ /* 0x000fe80000100a00 */
[----:B------:R-:W2:Y:S01]  /*e6c0*/  LDL.LU.64 R248, [R1+0x330] ;  /* 0x0003300001f87983 */ /* 0x000ea20000300a00 */
[----:B-1----:R-:W-:-:S03]  /*e6d0*/  IMAD.WIDE R48, R236, 0x4, R148 ;  /* 0x00000004ec307825 */ /* 0x002fc600078e0294 */
[----:B------:R1:W-:Y:S01]  /*e6e0*/  STL.64 [R1+0x60], R46 ;  /* 0x0000602e01007387 */ /* 0x0003e20000100a00 */
[----:B------:R-:W-:-:S03]  /*e6f0*/  IMAD.WIDE R4, R236, 0x4, R62 ;  /* 0x00000004ec047825 */ /* 0x000fc600078e023e */
[----:B-1----:R-:W3:Y:S04]  /*e700*/  LDL.LU.64 R46, [R1+0x288] ;  /* 0x00028800012e7983 */ /* 0x002ee80000300a00 */
[----:B------:R1:W-:Y:S04]  /*e710*/  STL.64 [R1+0x58], R48 ;  /* 0x0000583001007387 */ /* 0x0003e80000100a00 */
[----:B-1----:R-:W4:Y:S04]  /*e720*/  LDL.LU.64 R48, [R1+0x280] ;  /* 0x0002800001307983 */ /* 0x002f280000300a00 */
[----:B------:R-:W2:Y:S04]  /*e730*/  LDL.LU.64 R50, [R1+0x278] ;  /* 0x0002780001327983 */ /* 0x000ea80000300a00 */
[----:B------:R-:W3:Y:S04]  /*e740*/  LDL.LU.64 R52, [R1+0x270] ;  /* 0x0002700001347983 */ /* 0x000ee80000300a00 */
        /* <DEDUP_REMOVED lines=43> */
[----:B------:R-:W3:Y:S01]  /*ea00*/  LDL.LU.64 R140, [R1+0xb8] ;  /* 0x0000b800018c7983 */ /* 0x000ee20000300a00 */
[----:B------:R-:W-:-:S03]  /*ea10*/  IMAD.WIDE R244, R236, 0x4, R150 ;  /* 0x00000004ecf47825 */ /* 0x000fc600078e0296 */
        /* <DEDUP_REMOVED lines=32> */
[----:B------:R-:W4:Y:S01]  /*ec20*/  LDL.LU.64 R22, [R1+0x2e8] ;  /* 0x0002e80001167983 */ /* 0x000f220000300a00 */
        /* <DEDUP_REMOVED lines=18> */
[----:B------:R-:W-:Y:S04]  /*ed50*/  STL.64 [R1+0x710], R236 ;  /* 0x000710ec01007387 */ /* 0x000fe80000100a00 */
[----:B--2---:R-:W-:Y:S04]  /*ed60*/  LDGSTS.E [R6+0x20000], desc[UR40][R248.64], P2 ;  /* 0x20000000f8067fae */ /* 0x004fe800091a1028 */
[----:B------:R-:W-:Y:S04]  /*ed70*/  STL [R1+0x72c], R248 ;  /* 0x00072cf801007387 */ /* 0x000fe80000100800 */
[----:B------:R-:W-:Y:S04]  /*ed80*/  LDGSTS.E [R6+0x20400], desc[UR40][R250.64], P2 ;  /* 0x20400000fa067fae */ /* 0x000fe800091a1028 */
[----:B------:R-:W-:Y:S04]  /*ed90*/  STL [R1+0x718], R249 ;  /* 0x000718f901007387 */ /* 0x000fe80000100800 */
[----:B------:R-:W-:Y:S04]  /*eda0*/  LDGSTS.E [R6+0x20800], desc[UR40][R8.64], P2 ;  /* 0x2080000008067fae */ /* 0x000fe800091a1028 */
[----:B------:R-:W2:Y:S04]  /*edb0*/  LDL.LU R251, [R1+0x788] ;  /* 0x0007880001fb7983 */ /* 0x000ea80000300800 */
[----:B------:R-:W-:Y:S04]  /*edc0*/  LDGSTS.E [R6+0x20c00], desc[UR40][R10.64], P2 ;  /* 0x20c000000a067fae */ /* 0x000fe800091a1028 */
[----:B------:R-:W2:Y:S04]  /*edd0*/  LDL.LU.64 R8, [R1+0x780] ;  /* 0x0007800001087983 */ /* 0x000ea80000300a00 */
[----:B------:R-:W2:Y:S04]  /*ede0*/  LDL.LU.64 R10, [R1+0x778] ;  /* 0x00077800010a7983 */ /* 0x000ea80000300a00 */
[----:B------:R-:W2:Y:S04]  /*edf0*/  LDL.LU.64 R246, [R1+0x328] ;  /* 0x0003280001f67983 */ /* 0x000ea80000300a00 */
[----:B---3--:R-:W-:Y:S04]  /*ee00*/  LDGSTS.E [R6+0x21000], desc[UR40][R20.64], P2 ;  /* 0x2100000014067fae */ /* 0x008fe800091a1028 */
[----:B------:R-:W-:Y:S04]  /*ee10*/  STL.64 [R1+0x720], R20 ;  /* 0x0007201401007387 */ /* 0x000fe80000100a00 */
[----:B----4-:R-:W-:Y:S04]  /*ee20*/  LDGSTS.E [R6+0x21400], desc[UR40][R24.64], P2 ;  /* 0x2140000018067fae */ /* 0x010fe800091a1028 */
[----:B------:R-:W-:Y:S04]  /*ee30*/  STL.64 [R1+0x730], R24 ;  /* 0x0007301801007387 */ /* 0x000fe80000100a00 */
[----:B------:R-:W-:Y:S04]  /*ee40*/  LDGSTS.E [R6+0x21800], desc[UR40][R28.64], P2 ;  /* 0x218000001c067fae */ /* 0x000fe800091a1028 */
[----:B------:R-:W-:Y:S04]  /*ee50*/  STL [R1+0x748], R28 ;  /* 0x0007481c01007387 */ /* 0x000fe80000100800 */
[----:B------:R-:W-:Y:S04]  /*ee60*/  LDGSTS.E [R6+0x21c00], desc[UR40][R32.64], P2 ;  /* 0x21c0000020067fae */ /* 0x000fe800091a1028 */
[----:B------:R-:W-:Y:S04]  /*ee70*/  STL [R1+0x738], R29 ;  /* 0x0007381d01007387 */ /* 0x000fe80000100800 */
[----:B------:R-:W-:Y:S04]  /*ee80*/  LDGSTS.E [R6+0x22000], desc[UR40][R36.64], P2 ;  /* 0x2200000024067fae */ /* 0x000fe800091a1028 */
[----:B------:R-:W-:Y:S04]  /*ee90*/  STL.64 [R1+0x740], R32 ;  /* 0x0007402001007387 */ /* 0x000fe80000100a00 */
[----:B------:R-:W-:Y:S04]  /*eea0*/  LDGSTS.E [R6+0x22400], desc[UR40][R40.64], P2 ;  /* 0x2240000028067fae */ /* 0x000fe800091a1028 */
[----:B------:R-:W-:Y:S04]  /*eeb0*/  STL.64 [R1+0x750], R36 ;  /* 0x0007502401007387 */ /* 0x000fe80000100a00 */
[----:B------:R-:W-:Y:S04]  /*eec0*/  LDGSTS.E [R6+0x22800], desc[UR40][R44.64], P2 ;  /* 0x228000002c067fae */ /* 0x000fe800091a1028 */
[----:B------:R-:W-:Y:S04]  /*eed0*/  LDGSTS.E [R6+0x22c00], desc[UR40][R48.64], P2 ;  /* 0x22c0000030067fae */ /* 0x000fe800091a1028 */
[----:B------:R-:W-:Y:S04]  /*eee0*/  LDGSTS.E [R6+0x23000], desc[UR40][R52.64], P2 ;  /* 0x2300000034067fae */ /* 0x000fe800091a1028 */
[----:B------:R-:W-:Y:S04]  /*eef0*/  LDGSTS.E [R6+0x23400], desc[UR40][R56.64], P2 ;  /* 0x2340000038067fae */ /* 0x000fe800091a1028 */
[----:B------:R-:W-:Y:S04]  /*ef00*/  STL [R1+0x758], R41 ;  /* 0x0007582901007387 */ /* 0x000fe80000100800 */
[----:B------:R-:W-:Y:S04]  /*ef10*/  LDGSTS.E [R6+0x23800], desc[UR40][R60.64], P2 ;  /* 0x238000003c067fae */ /* 0x000fe800091a1028 */
[----:B------:R-:W-:Y:S04]  /*ef20*/  LDGSTS.E [R6+0x23c00], desc[UR40][R62.64], P2 ;  /* 0x23c000003e067fae */ /* 0x000fe800091a1028 */
[----:B------:R1:W-:Y:S04]  /*ef30*/  STL.64 [R1+0x6f0], R62 ;  /* 0x0006f03e01007387 */ /* 0x0003e80000100a00 */
[----:B------:R-:W-:Y:S04]  /*ef40*/  LDGSTS.E [R6+0x24000], desc[UR40][R64.64], P2 ;  /* 0x2400000040067fae */ /* 0x000fe800091a1028 */
[----:B------:R-:W-:Y:S04]  /*ef50*/  LDGSTS.E [R6+0x24400], desc[UR40][R66.64], P2 ;  /* 0x2440000042067fae */ /* 0x000fe800091a1028 */
[----:B-1----:R-:W3:Y:S04]  /*ef60*/  LDL.LU.64 R62, [R1+0x248] ;  /* 0x00024800013e7983 */ /* 0x002ee80000300a00 */
        /* <DEDUP_REMOVED lines=60> */
[----:B--2---:R-:W-:Y:S04]  /*f330*/  LDGSTS.E [R7+0x20200], desc[UR40][R246.64], P2 ;  /* 0x20200000f6077fae */ /* 0x004fe800091a1028 */
[----:B------:R-:W-:Y:S04]  /*f340*/  LDGSTS.E [R7+0x20600], desc[UR40][R14.64], P2 ;  /* 0x206000000e077fae */ /* 0x000fe800091a1028 */
[----:B------:R-:W-:Y:S04]  /*f350*/  LDGSTS.E [R7+0x20a00], desc[UR40][R16.64], P2 ;  /* 0x20a0000010077fae */ /* 0x000fe800091a1028 */
[----:B------:R-:W-:Y:S04]  /*f360*/  LDGSTS.E [R7+0x20e00], desc[UR40][R18.64], P2 ;  /* 0x20e0000012077fae */ /* 0x000fe800091a1028 */
[----:B------:R-:W-:Y:S04]  /*f370*/  LDGSTS.E [R7+0x21200], desc[UR40][R22.64], P2 ;  /* 0x2120000016077fae */ /* 0x000fe800091a1028 */
[----:B------:R-:W-:Y:S04]  /*f380*/  LDGSTS.E [R7+0x21600], desc[UR40][R26.64], P2 ;  /* 0x216000001a077fae */ /* 0x000fe800091a1028 */
[----:B------:R-:W-:Y:S04]  /*f390*/  LDGSTS.E [R7+0x21a00], desc[UR40][R30.64], P2 ;  /* 0x21a000001e077fae */ /* 0x000fe800091a1028 */
[----:B------:R-:W2:Y:S04]  /*f3a0*/  LDL.LU.64 R14, [R1+0x770] ;  /* 0x00077000010e7983 */ /* 0x000ea80000300a00 */
[----:B------:R-:W-:Y:S04]  /*f3b0*/  LDGSTS.E [R7+0x21e00], desc[UR40][R34.64], P2 ;  /* 0x21e0000022077fae */ /* 0x000fe800091a1028 */
[----:B------:R-:W2:Y:S04]  /*f3c0*/  LDL.LU.64 R16, [R1+0x768] ;  /* 0x0007680001107983 */ /* 0x000ea80000300a00 */
[----:B------:R-:W-:Y:S04]  /*f3d0*/  LDGSTS.E [R7+0x22200], desc[UR40][R38.64], P2 ;  /* 0x2220000026077fae */ /* 0x000fe800091a1028 */
[----:B------:R-:W-:Y:S04]  /*f3e0*/  LDGSTS.E [R7+0x22600], desc[UR40][R42.64], P2 ;  /* 0x226000002a077fae */ /* 0x000fe800091a1028 */
[----:B------:R-:W2:Y:S04]  /*f3f0*/  LDL.LU R250, [R1+0x5e8] ;  /* 0x0005e80001fa7983 */ /* 0x000ea80000300800 */
[----:B------:R-:W-:Y:S04]  /*f400*/  LDGSTS.E [R7+0x22a00], desc[UR40][R46.64], P2 ;  /* 0x22a000002e077fae */ /* 0x000fe800091a1028 */
[----:B------:R-:W-:Y:S04]  /*f410*/  LDGSTS.E [R7+0x22e00], desc[UR40][R50.64], P2 ;  /* 0x22e0000032077fae */ /* 0x000fe800091a1028 */
[----:B------:R-:W-:Y:S04]  /*f420*/  LDGSTS.E [R7+0x23200], desc[UR40][R54.64], P2 ;  /* 0x2320000036077fae */ /* 0x000fe800091a1028 */
[----:B------:R-:W-:Y:S04]  /*f430*/  LDGSTS.E [R7+0x23600], desc[UR40][R58.64], P2 ;  /* 0x236000003a077fae */ /* 0x000fe800091a1028 */
[----:B------:R-:W2:Y:S04]  /*f440*/  LDL.LU R0, [R1+0x5e0] ;  /* 0x0005e00001007983 */ /* 0x000ea80000300800 */
[----:B---3--:R-:W-:Y:S04]  /*f450*/  LDGSTS.E [R7+0x23a00], desc[UR40][R62.64], P2 ;  /* 0x23a000003e077fae */ /* 0x008fe800091a1028 */
[----:B----4-:R-:W-:Y:S04]  /*f460*/  LDGSTS.E [R7+0x23e00], desc[UR40][R64.64], P2 ;  /* 0x23e0000040077fae */ /* 0x010fe800091a1028 */
[----:B------:R-:W-:Y:S04]  /*f470*/  LDGSTS.E [R7+0x24200], desc[UR40][R66.64], P2 ;  /* 0x2420000042077fae */ /* 0x000fe800091a1028 */
[----:B------:R-:W-:Y:S04]  /*f480*/  LDGSTS.E [R7+0x24600], desc[UR40][R68.64], P2 ;  /* 0x2460000044077fae */ /* 0x000fe800091a1028 */
[----:B------:R-:W-:Y:S04]  /*f490*/  LDGSTS.E [R7+0x24a00], desc[UR40][R70.64], P2 ;  /* 0x24a0000046077fae */ /* 0x000fe800091a1028 */
[----:B------:R2:W-:Y:S04]  /*f4a0*/  LDGSTS.E [R7+0x24e00], desc[UR40][R12.64], P2 ;  /* 0x24e000000c077fae */ /* 0x0005e800091a1028 */
[----:B------:R-:W-:Y:S04]  /*f4b0*/  LDGSTS.E [R7+0x25200], desc[UR40][R2.64], P2 ;  /* 0x2520000002077fae */ /* 0x000fe800091a1028 */
[----:B------:R-:W-:Y:S04]  /*f4c0*/  LDGSTS.E [R7+0x25600], desc[UR40][R168.64], P2 ;  /* 0x25600000a8077fae */ /* 0x000fe800091a1028 */
[----:B------:R-:W-:Y:S04]  /*f4d0*/  LDGSTS.E [R7+0x25a00], desc[UR40][R166.64], P2 ;  /* 0x25a00000a6077fae */ /* 0x000fe800091a1028 */
[----:B------:R-:W3:Y:S04]  /*f4e0*/  LDL.LU R2, [R1+0x5e4] ;  /* 0x0005e40001027983 */ /* 0x000ee80000300800 */
[----:B------:R-:W4:Y:S04]  /*f4f0*/  LDL R3, [R1+0x3a8] ;  /* 0x0003a80001037983 */ /* 0x000f280000100800 */
        /* <DEDUP_REMOVED lines=49> */
[----:B--2---:R-:W-:-:S03]  /*f810*/  IMAD.WIDE R12, R251, 0x4, R16 ;  /* 0x00000004fb0c7825 */ /* 0x004fc600078e0210 */
[----:B------:R-:W2:Y:S04]  /*f820*/  LDL R16, [R1+0xb4] ;  /* 0x0000b40001107983 */ /* 0x000ea80000100800 */
[----:B------:R-:W2:Y:S01]  /*f830*/  LDL.LU R17, [R1+0x5f4] ;  /* 0x0005f40001117983 */ /* 0x000ea20000300800 */
[----:B------:R-:W-:Y:S01]  /*f840*/  ISETP.NE.U32.AND P2, PT, R250, RZ, PT ;  /* 0x000000fffa00720c */ /* 0x000fe20003f45070 */
[----:B------:R-:W-:Y:S06]  /*f850*/  BAR.SYNC.DEFER_BLOCKING 0x0 ;  /* 0x0000000000007b1d */ /* 0x000fec0000010000 */
[----:B------:R1:W-:Y:S04]  /*f860*/  STL.64 [R1+0x50], R12 ;  /* 0x0000500c01007387 */ /* 0x0003e80000100a00 */
[----:B------:R-:W2:Y:S04]  /*f870*/  LDL.LU.64 R36, [R1+0x368] ;  /* 0x0003680001247983 */ /* 0x000ea80000300a00 */
[----:B------:R-:W2:Y:S01]  /*f880*/  LDL.LU R41, [R1+0x5f8] ;  /* 0x0005f80001297983 */ /* 0x000ea20000300800 */
[----:B------:R-:W-:-:S03]  /*f890*/  ISETP.NE.U32.AND P1, PT, R0, RZ, PT ;  /* 0x000000ff0000720c */ /* 0x000fc60003f25070 */
[----:B------:R-:W2:Y:S04]  /*f8a0*/  LDL R248, [R1+0x370] ;  /* 0x0003700001f87983 */ /* 0x000ea80000100800 */
[----:B------:R-:W2:Y:S04]  /*f8b0*/  LDL.LU.64 R32, [R1+0x360] ;  /* 0x0003600001207983 */ /* 0x000ea80000300a00 */
[----:B------:R-:W2:Y:S04]  /*f8c0*/  LDL.LU R28, [R1+0x5fc] ;  /* 0x0005fc00011c7983 */ /* 0x000ea80000300800 */
[----:B------:R-:W2:Y:S04]  /*f8d0*/  LDL.LU.64 R24, [R1+0x358] ;  /* 0x0003580001187983 */ /* 0x000ea80000300a00 */
[----:B------:R-:W2:Y:S04]  /*f8e0*/  LDL.LU R29, [R1+0x600] ;  /* 0x00060000011d7983 */ /* 0x000ea80000300800 */
[----:B------:R-:W2:Y:S04]  /*f8f0*/  LDL.LU.64 R20, [R1+0x350] ;  /* 0x0003500001147983 */ /* 0x000ea80000300a00 */
[----:B------:R-:W2:Y:S04]  /*f900*/  LDL.LU R0, [R1+0x604] ;  /* 0x0006040001007983 */ /* 0x000ea80000300800 */
[----:B------:R-:W-:Y:S01]  /*f910*/  @!PT LDS RZ, [RZ] ;  /* 0x00000000fffff984 */ /* 0x000fe20000000800 */
[----:B------:R-:W-:Y:S01]  /*f920*/  @!PT LDS RZ, [RZ] ;  /* 0x00000000fffff984 */ /* 0x000fe20000000800 */
[----:B------:R-:W-:Y:S01]  /*f930*/  @!PT LDS RZ, [RZ] ;  /* 0x00000000fffff984 */ /* 0x000fe20000000800 */
[----:B----4-:R1:W-:Y:S02]  /*f940*/  LDGSTS.E [R3+0x56000], desc[UR40][R12.64], P2 ;  /* 0x560000000c037fae */ /* 0x0103e400091a1028 */
[----:B-1----:R-:W-:-:S02]  /*f950*/  IMAD.WIDE R12, R251, 0x4, R14 ;  /* 0x00000004fb0c7825 */ /* 0x002fc400078e020e */
[----:B------:R-:W4:Y:S04]  /*f960*/  LDL.LU R14, [R1+0x5ec] ;  /* 0x0005ec00010e7983 */ /* 0x000f280000300800 */
[----:B------:R-:W4:Y:S04]  /*f970*/  LDL.LU R15, [R1+0x5f0] ;  /* 0x0005f000010f7983 */ /* 0x000f280000300800 */
[----:B------:R1:W-:Y:S04]  /*f980*/  STL.64 [R1+0x48], R12 ;  /* 0x0000480c01007387 */ /* 0x0003e80000100a00 */
[----:B------:R-:W4:Y:S04]  /*f990*/  LDL.LU.64 R236, [R1+0x348] ;  /* 0x0003480001ec7983 */ /* 0x000f280000300a00 */
[----:B------:R-:W4:Y:S04]  /*f9a0*/  LDL.LU R249, [R1+0x608] ;  /* 0x0006080001f97983 */ /* 0x000f280000300800 */
[----:B------:R1:W-:Y:S04]  /*f9b0*/  LDGSTS.E [R3+0x56008], desc[UR40][R12.64], P1 ;  /* 0x560080000c037fae */ /* 0x0003e800089a1028 */
[----:B-1----:R-:W4:Y:S01]  /*f9c0*/  LDL.LU.64 R12, [R1+0x760] ;  /* 0x00076000010c7983 */ /* 0x002f220000300a00 */
[----:B---3--:R-:W-:Y:S01]  /*f9d0*/  ISETP.NE.U32.AND P2, PT, R2, RZ, PT ;  /* 0x000000ff0200720c */ /* 0x008fe20003f45070 */
[----:B------:R-:W-:-:S02]  /*f9e0*/  IMAD.WIDE R10, R251, 0x4, R10 ;  /* 0x00000004fb0a7825 */ /* 0x000fc400078e020a */
[----:B------:R-:W3:Y:S02]  /*f9f0*/  LDL.LU.64 R2, [R1+0x340] ;  /* 0x0003400001027983 */ /* 0x000ee40000300a00 */
[C---:B------:R-:W-:Y:S02]  /*fa00*/  IMAD.WIDE R8, R251.reuse, 0x4, R8 ;  /* 0x00000004fb087825 */ /* 0x040fe400078e0208 */
[----:B------:R-:W3:Y:S02]  /*fa10*/  LDL.LU R250, [R1+0x60c] ;  /* 0x00060c0001fa7983 */ /* 0x000ee40000300800 */
[----:B--2---:R-:W-:-:S04]  /*fa20*/  IMAD.WIDE R36, R251, 0x4, R36 ;  /* 0x00000004fb247825 */ /* 0x004fc800078e0224 */
[----:B------:R-:W-:-:S04]  /*fa30*/  IMAD.WIDE R32, R251, 0x4, R32 ;  /* 0x00000004fb207825 */ /* 0x000fc800078e0220 */
[----:B------:R-:W-:Y:S01]  /*fa40*/  IMAD.WIDE R24, R251, 0x4, R24 ;  /* 0x00000004fb187825 */ /* 0x000fe200078e0218 */
[----:B----4-:R-:W-:-:S03]  /*fa50*/  ISETP.NE.U32.AND P1, PT, R14, RZ, PT ;  /* 0x000000ff0e00720c */ /* 0x010fc60003f25070 */
[----:B------:R-:W-:-:S05]  /*fa60*/  IMAD.WIDE R12, R251, 0x4, R12 ;  /* 0x00000004fb0c7825 */ /* 0x000fca00078e020c */
[----:B------:R-:W-:Y:S01]  /*fa70*/  LDGSTS.E [R16+0x56000], desc[UR40][R12.64], P2 ;  /* 0x560000000c107fae */ /* 0x000fe200091a1028 */
[----:B------:R-:W-:-:S04]  /*fa80*/  ISETP.NE.U32.AND P2, PT, R15, RZ, PT ;  /* 0x000000ff0f00720c */ /* 0x000fc80003f45070 */
[----:B------:R-:W-:Y:S01]  /*fa90*/  LDGSTS.E [R16+0x56008], desc[UR40][R10.64], P1 ;  /* 0x560080000a107fae */ /* 0x000fe200089a1028 */
[----:B------:R-:W-:-:S03]  /*faa0*/  ISETP.NE.U32.AND P1, PT, R17, RZ, PT ;  /* 0x000000ff1100720c */ /* 0x000fc60003f25070 */
[----:B------:R-:W-:Y:S05]  /*fab0*/  STL.64 [R1+0x40], R12 ;  /* 0x0000400c01007387 */ /* 0x000fea0000100a00 */
[----:B------:R-:W-:Y:S01]  /*fac0*/  LDGSTS.E [R252+0x56000], desc[UR40][R8.64], P2 ;  /* 0x5600000008fc7fae */ /* 0x000fe200091a1028 */
[----:B------:R-:W-:-:S03]  /*fad0*/  ISETP.NE.U32.AND P2, PT, R41, RZ, PT ;  /* 0x000000ff2900720c */ /* 0x000fc60003f45070 */
[----:B------:R-:W-:Y:S04]  /*fae0*/  STL.64 [R1+0x38], R10 ;  /* 0x0000380a01007387 */ /* 0x000fe80000100a00 */
[----:B------:R-:W-:Y:S01]  /*faf0*/  LDGSTS.E [R252+0x56008], desc[UR40][R36.64], P1 ;  /* 0x5600800024fc7fae */ /* 0x000fe200089a1028 */
[----:B------:R-:W-:-:S03]  /*fb00*/  ISETP.NE.U32.AND P1, PT, R28, RZ, PT ;  /* 0x000000ff1c00720c */ /* 0x000fc60003f25070 */
[----:B------:R1:W-:Y:S04]  /*fb10*/  STL.64 [R1+0x30], R8 ;  /* 0x0000300801007387 */ /* 0x0003e80000100a00 */
[----:B------:R-:W-:Y:S04]  /*fb20*/  LDGSTS.E [R248+0x56000], desc[UR40][R32.64], P2 ;  /* 0x5600000020f87fae */ /* 0x000fe800091a1028 */
[----:B-1----:R-:W2:Y:S04]  /*fb30*/  LDL.LU.64 R8, [R1+0x320] ;  /* 0x0003200001087983 */ /* 0x002ea80000300a00 */
[----:B------:R-:W4:Y:S04]  /*fb40*/  LDL.LU.64 R10, [R1+0x318] ;  /* 0x00031800010a7983 */ /* 0x000f280000300a00 */
[----:B------:R-:W2:Y:S04]  /*fb50*/  LDL.LU.64 R12, [R1+0x310] ;  /* 0x00031000010c7983 */ /* 0x000ea80000300a00 */
[----:B------:R-:W2:Y:S04]  /*fb60*/  LDL.LU.64 R14, [R1+0x308] ;  /* 0x00030800010e7983 */ /* 0x000ea80000300a00 */
[----:B------:R-:W2:Y:S04]  /*fb70*/  LDL.LU.64 R16, [R1+0x300] ;  /* 0x0003000001107983 */ /* 0x000ea80000300a00 */
[----:B------:R-:W2:Y:S04]  /*fb80*/  LDL.LU R41, [R1+0x758] ;  /* 0x0007580001297983 */ /* 0x000ea80000300800 */
[----:B------:R1:W-:Y:S01]  /*fb90*/  STL.64 [R1+0x28], R36 ;  /* 0x0000282401007387 */ /* 0x0003e20000100a00 */
[----:B------:R-:W-:-:S03]  /*fba0*/  ISETP.NE.U32.AND P2, PT, R29, RZ, PT ;  /* 0x000000ff1d00720c */ /* 0x000fc60003f45070 */
[----:B------:R-:W-:Y:S01]  /*fbb0*/  LDGSTS.E [R248+0x56008], desc[UR40][R24.64], P1 ;  /* 0x5600800018f87fae */ /* 0x000fe200089a1028 */
[----:B------:R-:W-:-:S03]  /*fbc0*/  ISETP.NE.U32.AND P1, PT, R0, RZ, PT ;  /* 0x000000ff0000720c */ /* 0x000fc60003f25070 */
[----:B-1----:R-:W2:Y:S04]  /*fbd0*/  LDL.LU.64 R36, [R1+0x750] ;  /* 0x0007500001247983 */ /* 0x002ea80000300a00 */
[----:B------:R-:W2:Y:S04]  /*fbe0*/  LDL.LU R28, [R1+0x748] ;  /* 0x00074800011c7983 */ /* 0x000ea80000300800 */
[----:B------:R1:W-:Y:S04]  /*fbf0*/  STL.64 [R1+0x20], R32 ;  /* 0x0000202001007387 */ /* 0x0003e80000100a00 */
[----:B-1----:R-:W2:Y:S04]  /*fc00*/  LDL.LU.64 R32, [R1+0x740] ;  /* 0x0007400001207983 */ /* 0x002ea80000300a00 */
[----:B------:R-:W2:Y:S04]  /*fc10*/  LDL.LU R29, [R1+0x738] ;  /* 0x00073800011d7983 */ /* 0x000ea80000300800 */
[----:B------:R1:W-:Y:S04]  /*fc20*/  STL.64 [R1+0x18], R24 ;  /* 0x0000181801007387 */ /* 0x0003e80000100a00 */
[----:B-1----:R-:W2:Y:S04]  /*fc30*/  LDL.LU.64 R24, [R1+0x730] ;  /* 0x0007300001187983 */ /* 0x002ea80000300a00 */
[----:B------:R-:W2:Y:S04]  /*fc40*/  LDL.LU R248, [R1+0x72c] ;  /* 0x00072c0001f87983 */ /* 0x000ea80000300800 */
[----:B------:R-:W2:Y:S01]  /*fc50*/  LDL.LU R0, [R1+0x728] ;  /* 0x0007280001007983 */ /* 0x000ea20000300800 */
[----:B------:R-:W-:-:S04]  /*fc60*/  IMAD.WIDE R20, R251, 0x4, R20 ;  /* 0x00000004fb147825 */ /* 0x000fc800078e0214 */
[----:B------:R-:W-:Y:S01]  /*fc70*/  IMAD.WIDE R236, R251, 0x4, R236 ;  /* 0x00000004fbec7825 */ /* 0x000fe200078e02ec */
[----:B------:R1:W-:Y:S04]  /*fc80*/  STL.64 [R1+0x10], R20 ;  /* 0x0000101401007387 */ /* 0x0003e80000100a00 */
[----:B--2---:R-:W-:Y:S01]  /*fc90*/  LDGSTS.E [R0+0x56000], desc[UR40][R20.64], P2 ;  /* 0x5600000014007fae */ /* 0x004fe200091a1028 */
[----:B------:R-:W-:-:S03]  /*fca0*/  ISETP.NE.U32.AND P2, PT, R249, RZ, PT ;  /* 0x000000fff900720c */ /* 0x000fc60003f45070 */
[----:B------:R-:W-:Y:S04]  /*fcb0*/  LDGSTS.E [R0+0x56008], desc[UR40][R236.64], P1 ;  /* 0x56008000ec007fae */ /* 0x000fe800089a1028 */
[----:B-1----:R-:W2:Y:S04]  /*fcc0*/  LDL.LU.64 R20, [R1+0x720] ;  /* 0x0007200001147983 */ /* 0x002ea80000300a00 */
[----:B------:R-:W2:Y:S04]  /*fcd0*/  LDL.LU R249, [R1+0x718] ;  /* 0x0007180001f97983 */ /* 0x000ea80000300800 */
[----:B------:R1:W-:Y:S04]  /*fce0*/  STL.64 [R1+0x8], R236 ;  /* 0x000008ec01007387 */ /* 0x0003e80000100a00 */
[----:B-1----:R-:W2:Y:S01]  /*fcf0*/  LDL.LU.64 R236, [R1+0x710] ;  /* 0x0007100001ec7983 */ /* 0x002ea20000300a00 */
[----:B---3--:R-:W-:-:S03]  /*fd00*/  IMAD.WIDE R2, R251, 0x4, R2 ;  /* 0x00000004fb027825 */ /* 0x008fc600078e0202 */
[----:B------:R-:W3:Y:S04]  /*fd10*/  LDL.LU R0, [R1+0x708] ;  /* 0x0007080001007983 */ /* 0x000ee80000300800 */
[----:B------:R1:W-:Y:S04]  /*fd20*/  STL.64 [R1], R2 ;  /* 0x0000000201007387 */ /* 0x0003e80000100a00 */
[----:B--2---:R2:W-:Y:S04]  /*fd30*/  LDGSTS.E [R237+0x56000], desc[UR40][R2.64], P2 ;  /* 0x5600000002ed7fae */ /* 0x0045e800091a1028 */
[----:B-1----:R-:W2:Y:S01]  /*fd40*/  LDL.LU.64 R2, [R1+0x700] ;  /* 0x0007000001027983 */ /* 0x002ea20000300a00 */
[----:B------:R-:W-:Y:S01]  /*fd50*/  ISETP.NE.U32.AND P1, PT, R250, RZ, PT ;  /* 0x000000fffa00720c */ /* 0x000fe20003f25070 */
[----:B------:R-:W-:Y:S01]  /*fd60*/  UIADD3 UR17, UPT, UPT, UR30, -0x80, URZ ;  /* 0xffffff801e117890 */ /* 0x000fe2000fffe0ff */
[----:B--2---:R-:W-:-:S02]  /*fd70*/  IMAD.WIDE R250, R251, 0x4, R2 ;  /* 0x00000004fbfa7825 */ /* 0x004fc400078e0202 */
[----:B------:R-:W2:Y:S09]  /*fd80*/  LDL.LU.64 R2, [R1+0x6f8] ;  /* 0x0006f80001027983 */ /* 0x000eb20000300a00 */
[----:B------:R1:W-:Y:S04]  /*fd90*/  LDGSTS.E [R237+0x56008], desc[UR40][R250.64], P1 ;  /* 0x56008000faed7fae */ /* 0x0003e800089a1028 */
[----:B------:R-:W-:Y:S01]  /*fda0*/  STL.64 [R1+0x680], R250 ;  /* 0x000680fa01007387 */ /* 0x000fe20000100a00 */
[----:B------:R-:W-:Y:S01]  /*fdb0*/  IMAD.WIDE R62, R236, 0x4, R62 ;  /* 0x00000004ec3e7825 */ /* 0x000fe200078e023e */
[----:B--2---:R-:W-:-:S02]  /*fdc0*/  ISETP.GE.AND P1, PT, R2, UR17, PT ;  /* 0x0000001102007c0c */ /* 0x004fc4000bf26270 */
[----:B------:R2:W-:Y:S04]  /*fdd0*/  STL.64 [R1+0x688], R2 ;  /* 0x0006880201007387 */ /* 0x0005e80000100a00 */
[----:B--2---:R-:W2:Y:S04]  /*fde0*/  LDL.LU.64 R2, [R1+0x1f8] ;  /* 0x0001f80001027983 */ /* 0x004ea80000300a00 */
[----:B------:R-:W1:Y:S01]  /*fdf0*/  LDL.LU.64 R250, [R1+0x1e8] ;  /* 0x0001e80001fa7983 */ /* 0x000e620000300a00 */
[----:B------:R-:W-:-:S03]  /*fe00*/  IMAD.WIDE R64, R236, 0x4, R64 ;  /* 0x00000004ec407825 */ /* 0x000fc600078e0240 */
[----:B------:R3:W-:Y:S01]  /*fe10*/  STL.64 [R1+0x248], R62 ;  /* 0x0002483e01007387 */ /* 0x0007e20000100a00 */
[----:B------:R-:W-:-:S04]  /*fe20*/  IMAD.WIDE R66, R236, 0x4, R66 ;  /* 0x00000004ec427825 */ /* 0x000fc800078e0242 */
[----:B------:R-:W-:-:S04]  /*fe30*/  IMAD.WIDE R68, R236, 0x4, R68 ;  /* 0x00000004ec447825 */ /* 0x000fc800078e0244 */
[C---:B------:R-:W-:Y:S01]  /*fe40*/  IMAD.WIDE R70, R236.reuse, 0x4, R70 ;  /* 0x00000004ec467825 */ /* 0x040fe200078e0246 */
[----:B---3--:R-:W3:Y:S04]  /*fe50*/  LDL.LU.64 R62, [R1+0x6f0] ;  /* 0x0006f000013e7983 */ /* 0x008ee80000300a00 */
[----:B------:R4:W-:Y:S01]  /*fe60*/  STL.64 [R1+0x238], R64 ;  /* 0x0002384001007387 */ /* 0x0009e20000100a00 */
[----:B------:R-:W-:-:S03]  /*fe70*/  IMAD.WIDE R4, R236, 0x4, R4 ;  /* 0x00000004ec047825 */ /* 0x000fc600078e0204 */
[----:B----4-:R-:W4:Y:S04]  /*fe80*/  LDL.LU.64 R64, [R1+0x6e8] ;  /* 0x0006e80001407983 */ /* 0x010f280000300a00 */
[----:B------:R2:W-:Y:S01]  /*fe90*/  STL.64 [R1+0x228], R66 ;  /* 0x0002284201007387 */ /* 0x0005e20000100a00 */
[----:B------:R-:W-:-:S03]  /*fea0*/  IMAD.WIDE R84, R236, 0x4, R84 ;  /* 0x00000004ec547825 */ /* 0x000fc600078e0254 */
[----:B--2---:R-:W2:Y:S04]  /*feb0*/  LDL.LU.64 R66, [R1+0x6e0] ;  /* 0x0006e00001427983 */ /* 0x004ea80000300a00 */
[----:B------:R1:W-:Y:S04]  /*fec0*/  STL.64 [R1+0x218], R68 ;  /* 0x0002184401007387 */ /* 0x0003e80000100a00 */
[----:B-1----:R-:W2:Y:S04]  /*fed0*/  LDL.LU.64 R68, [R1+0x6d8] ;  /* 0x0006d80001447983 */ /* 0x002ea80000300a00 */
[----:B------:R1:W-:Y:S01]  /*fee0*/  STL.64 [R1+0x208], R70 ;  /* 0x0002084601007387 */ /* 0x0003e20000100a00 */
[----:B------:R-:W-:-:S03]  /*fef0*/  IMAD.WIDE R88, R236, 0x4, R88 ;  /* 0x00000004ec587825 */ /* 0x000fc600078e0258 */
[----:B-1----:R-:W2:Y:S01]  /*ff00*/  LDL.LU.64 R70, [R1+0x6d0] ;  /* 0x0006d00001467983 */ /* 0x002ea20000300a00 */
[----:B------:R-:W-:-:S04]  /*ff10*/  IMAD.WIDE R92, R236, 0x4, R92 ;  /* 0x00000004ec5c7825 */ /* 0x000fc800078e025c */
[----:B------:R-:W-:-:S04]  /*ff20*/  IMAD.WIDE R96, R236, 0x4, R96 ;  /* 0x00000004ec607825 */ /* 0x000fc800078e0260 */
[----:B------:R-:W-:-:S04]  /*ff30*/  IMAD.WIDE R100, R236, 0x4, R100 ;  /* 0x00000004ec647825 */ /* 0x000fc800078e0264 */
[----:B------:R-:W-:-:S04]  /*ff40*/  IMAD.WIDE R2, R236, 0x4, R2 ;  /* 0x00000004ec027825 */ /* 0x000fc800078e0202 */
[C---:B------:R-:W-:Y:S01]  /*ff50*/  IMAD.WIDE R250, R236.reuse, 0x4, R250 ;  /* 0x00000004ecfa7825 */ /* 0x040fe200078e02fa */
[----:B------:R1:W-:Y:S04]  /*ff60*/  STL.64 [R1+0x1f8], R2 ;  /* 0x0001f80201007387 */ /* 0x0003e80000100a00 */
[----:B------:R3:W-:Y:S01]  /*ff70*/  STL.64 [R1+0x1e8], R250 ;  /* 0x0001e8fa01007387 */ /* 0x0007e20000100a00 */
[----:B-1----:R-:W-:-:S04]  /*ff80*/  IMAD.WIDE R2, R236, 0x4, R168 ;  /* 0x00000004ec027825 */ /* 0x002fc800078e02a8 */
[C---:B---3--:R-:W-:Y:S01]  /*ff90*/  IMAD.WIDE R250, R236.reuse, 0x4, R166 ;  /* 0x00000004ecfa7825 */ /* 0x048fe200078e02a6 */
[----:B------:R1:W-:Y:S04]  /*ffa0*/  STL.64 [R1+0x1d8], R2 ;  /* 0x0001d80201007387 */ /* 0x0003e80000100a00 */
[----:B------:R-:W-:Y:S04]  /*ffb0*/  STL.64 [R1+0x1c8], R250 ;  /* 0x0001c8fa01007387 */ /* 0x000fe80000100a00 */
[----:B------:R-:W-:Y:S01]  /*ffc0*/  STL.64 [R1+0x690], R250 ;  /* 0x000690fa01007387 */ /* 0x000fe20000100a00 */
[----:B-1----:R-:W-:-:S03]  /*ffd0*/  IMAD.WIDE R2, R236, 0x4, R164 ;  /* 0x00000004ec027825 */ /* 0x002fc600078e02a4 */
[----:B------:R-:W-:Y:S04]  /*ffe0*/  STL.64 [R1+0x1b8], R4 ;  /* 0x0001b80401007387 */ /* 0x000fe80000100a00 */
[----:B------:R-:W-:Y:S04]  /*fff0*/  STL.64 [R1+0x698], R4 ;  /* 0x0006980401007387 */ /* 0x000fe80000100a00 */
[----:B------:R-:W-:Y:S04]  /*10000*/  STL.64 [R1+0x6a0], R84 ;  /* 0x0006a05401007387 */ /* 0x000fe80000100a00 */
[----:B------:R-:W-:Y:S04]  /*10010*/  STL.64 [R1+0x1a8], R2 ;  /* 0x0001a80201007387 */ /* 0x000fe80000100a00 */
[----:B------:R1:W-:Y:S04]  /*10020*/  STL.64 [R1+0x6a8], R2 ;  /* 0x0006a80201007387 */ /* 0x0003e80000100a00 */
[----:B------:R-:W-:Y:S04]  /*10030*/  STL.64 [R1+0x6b0], R88 ;  /* 0x0006b05801007387 */ /* 0x000fe80000100a00 */
[----:B------:R3:W-:Y:S04]  /*10040*/  STL.64 [R1+0x6b8], R92 ;  /* 0x0006b85c01007387 */ /* 0x0007e80000100a00 */
[----:B------:R-:W-:Y:S01]  /*10050*/  STL.64 [R1+0x6c0], R96 ;  /* 0x0006c06001007387 */ /* 0x000fe20000100a00 */
[----:B-1----:R-:W1:Y:S03]  /*10060*/  LDC R3, c[0x0][0x3a0] ;  /* 0x0000e800ff037b82 */ /* 0x002e660000000800 */
[----:B------:R1:W-:Y:S04]  /*10070*/  STL.64 [R1+0x6c8], R100 ;  /* 0x0006c86401007387 */ /* 0x0003e80000100a00 */
[----:B---3--:R-:W3:Y:S04]  /*10080*/  LDL.LU.64 R92, [R1+0x398] ;  /* 0x00039800015c7983 */ /* 0x008ee80000300a00 */
[----:B------:R-:W3:Y:S04]  /*10090*/  LDL.LU.64 R4, [R1+0x390] ;  /* 0x0003900001047983 */ /* 0x000ee80000300a00 */
[----:B------:R-:W3:Y:S04]  /*100a0*/  LDL.LU R250, [R1+0x624] ;  /* 0x0006240001fa7983 */ /* 0x000ee80000300800 */
[----:B------:R-:W3:Y:S04]  /*100b0*/  LDL.LU.64 R88, [R1+0x388] ;  /* 0x0003880001587983 */ /* 0x000ee80000300a00 */
[----:B------:R-:W3:Y:S01]  /*100c0*/  LDL.LU.64 R84, [R1+0x380] ;  /* 0x0003800001547983 */ /* 0x000ee20000300a00 */
[----:B------:R-:W-:-:S02]  /*100d0*/  IMAD.U32 R251, RZ, RZ, UR9 ;  /* 0x00000009fffb7e24 */ /* 0x000fc4000f8e00ff */
[----:B-1----:R-:W-:Y:S02]  /*100e0*/  VIADD R3, R3, 0x1f ;  /* 0x0000001f03037836 */ /* 0x002fe40000000000 */
[C---:B------:R-:W-:Y:S01]  /*100f0*/  IMAD.WIDE R168, R236.reuse, 0x4, R240 ;  /* 0x00000004eca87825 */ /* 0x040fe200078e02f0 */
[----:B------:R-:W-:Y:S01]  /*10100*/  SEL R2, RZ, 0x4, P1 ;  /* 0x00000004ff027807 */ /* 0x000fe20000800000 */
[----:B------:R-:W3:Y:S02]  /*10110*/  LDL.64 R100, [R1+0x248] ;  /* 0x0002480001647983 */ /* 0x000ee40000100a00 */
[C---:B------:R-:W-:Y:S01]  /*10120*/  IMAD.WIDE R248, R236.reuse, 0x4, R248 ;  /* 0x00000004ecf87825 */ /* 0x040fe200078e02f8 */
[----:B------:R-:W-:Y:S01]  /*10130*/  ISETP.GT.AND P1, PT, R3, 0x9f, PT ;  /* 0x0000009f0300780c */ /* 0x000fe20003f24270 */
[----:B------:R-:W3:Y:S02]  /*10140*/  LDL.64 R96, [R1+0x238] ;  /* 0x0002380001607983 */ /* 0x000ee40000100a00 */
        /* <DEDUP_REMOVED lines=29> */
[----:B----4-:R-:W-:-:S04]  /*10320*/  IMAD.WIDE R64, R236, 0x4, R64 ;  /* 0x00000004ec407825 */ /* 0x010fc800078e0240 */
[----:B--2---:R-:W-:-:S04]  /*10330*/  IMAD.WIDE R66, R236, 0x4, R66 ;  /* 0x00000004ec427825 */ /* 0x004fc800078e0242 */
        /* <DEDUP_REMOVED lines=30> */
[----:B------:R-:W-:Y:S01]  /*10520*/  IMAD.WIDE R138, R236, 0x4, R138 ;  /* 0x00000004ec8a7825 */ /* 0x000fe200078e028a */
[----:B---3--:R-:W-:Y:S02]  /*10530*/  ISETP.NE.U32.AND P2, PT, R250, RZ, PT ;  /* 0x000000fffa00720c */ /* 0x008fe40003f45070 */
[----:B------:R-:W1:Y:S01]  /*10540*/  S2R R250, SR_TID.X ;  /* 0x0000000000fa7919 */ /* 0x000e620000002100 */
[----:B------:R-:W-:Y:S01]  /*10550*/  IMAD.WIDE R240, R251, 0x4, R4 ;  /* 0x00000004fbf07825 */ /* 0x000fe200078e0204 */
[----:B------:R-:W-:-:S03]  /*10560*/  LOP3.LUT R5, R0, 0x60, RZ, 0x3c, !PT ;  /* 0x0000006000057812 */ /* 0x000fc600078e3cff */
[----:B------:R-:W-:-:S04]  /*10570*/  IMAD.WIDE R140, R236, 0x4, R140 ;  /* 0x00000004ec8c7825 */ /* 0x000fc800078e028c */
[----:B------:R-:W-:-:S04]  /*10580*/  IMAD.WIDE R142, R236, 0x4, R142 ;  /* 0x00000004ec8e7825 */ /* 0x000fc800078e028e */
[----:B------:R-:W-:-:S04]  /*10590*/  IMAD.WIDE R144, R236, 0x4, R144 ;  /* 0x00000004ec907825 */ /* 0x000fc800078e0290 */
[----:B------:R-:W-:-:S04]  /*105a0*/  IMAD.WIDE R146, R236, 0x4, R146 ;  /* 0x00000004ec927825 */ /* 0x000fc800078e0292 */
[----:B------:R-:W-:-:S04]  /*105b0*/  IMAD.WIDE R148, R236, 0x4, R148 ;  /* 0x00000004ec947825 */ /* 0x000fc800078e0294 */
[----:B------:R-:W-:-:S04]  /*105c0*/  IMAD.WIDE R150, R236, 0x4, R150 ;  /* 0x00000004ec967825 */ /* 0x000fc800078e0296 */
[----:B------:R-:W-:Y:S01]  /*105d0*/  IMAD.WIDE R152, R236, 0x4, R152 ;  /* 0x00000004ec987825 */ /* 0x000fe200078e0298 */
[----:B-1----:R-:W-:-:S03]  /*105e0*/  SHF.R.U32.HI R250, RZ, 0x6, R250 ;  /* 0x00000006fffa7819 */ /* 0x002fc600000116fa */
        /* <DEDUP_REMOVED lines=41> */
[----:B------:R-:W-:-:S03]  /*10880*/  SGXT.U32 R250, R250, 0x1 ;  /* 0x00000001fafa781a */ /* 0x000fc60000000000 */
[----:B------:R-:W-:-:S04]  /*10890*/  IMAD.WIDE R238, R251, 0x4, R92 ;  /* 0x00000004fbee7825 */ /* 0x000fc800078e025c */
[----:B------:R-:W-:-:S04]  /*108a0*/  IMAD.WIDE R242, R251, 0x4, R88 ;  /* 0x00000004fbf27825 */ /* 0x000fc800078e0258 */
[----:B------:R-:W-:Y:S01]  /*108b0*/  IMAD.WIDE R244, R251, 0x4, R84 ;  /* 0x00000004fbf47825 */ /* 0x000fe200078e0254 */
[----:B------:R-:W-:Y:S01]  /*108c0*/  LOP3.LUT R251, R0, 0x70, RZ, 0x3c, !PT ;  /* 0x0000007000fb7812 */ /* 0x000fe200078e3cff */
[----:B------:R-:W2:Y:S01]  /*108d0*/  LDL.64 R92, [R1+0x228] ;  /* 0x00022800015c7983 */ /* 0x000ea20000100a00 */
[----:B------:R-:W-:Y:S01]  /*108e0*/  SEL R2, R2, RZ, P1 ;  /* 0x000000ff02027207 */ /* 0x000fe20000800000 */
[----:B------:R-:W-:Y:S01]  /*108f0*/  VIADD R5, R5, UR28 ;  /* 0x0000001c05057c36 */ /* 0x000fe20008000000 */
[----:B------:R-:W-:Y:S01]  /*10900*/  LOP3.LUT R250, R250, 0x2, RZ, 0xfc, !PT ;  /* 0x00000002fafa7812 */ /* 0x000fe200078efcff */
[----:B------:R-:W-:Y:S01]  /*10910*/  VIADD R251, R251, UR28 ;  /* 0x0000001cfbfb7c36 */ /* 0x000fe20008000000 */
[----:B------:R-:W3:Y:S04]  /*10920*/  LDL.64 R88, [R1+0x218] ;  /* 0x0002180001587983 */ /* 0x000ee80000100a00 */
[----:B------:R-:W-:Y:S01]  /*10930*/  LDGSTS.E [R5+0x56000], desc[UR40][R238.64], P2 ;  /* 0x56000000ee057fae */ /* 0x000fe200091a1028 */
[----:B------:R-:W-:-:S03]  /*10940*/  ISETP.NE.U32.AND P2, PT, R2, RZ, PT ;  /* 0x000000ff0200720c */ /* 0x000fc60003f45070 */
[----:B------:R-:W-:Y:S01]  /*10950*/  LDGSTS.E [R5+0x56008], desc[UR40][R240.64], P3 ;  /* 0x56008000f0057fae */ /* 0x000fe200099a1028 */
[----:B------:R-:W-:-:S03]  /*10960*/  ISETP.GE.AND P3, PT, R250, UR17, PT ;  /* 0x00000011fa007c0c */ /* 0x000fc6000bf66270 */
[----:B------:R-:W4:Y:S04]  /*10970*/  LDL.64 R2, [R1+0x208] ;  /* 0x0002080001027983 */ /* 0x000f280000100a00 */
[----:B------:R-:W-:Y:S04]  /*10980*/  LDGSTS.E [R251+0x56000], desc[UR40][R242.64], P4 ;  /* 0x56000000f2fb7fae */ /* 0x000fe8000a1a1028 */
[----:B------:R-:W2:Y:S04]  /*10990*/  LDL.64 R84, [R1+0x1f8] ;  /* 0x0001f80001547983 */ /* 0x000ea80000100a00 */
[----:B------:R-:W-:Y:S04]  /*109a0*/  LDGSTS.E [R251+0x56008], desc[UR40][R244.64], P6 ;  /* 0x56008000f4fb7fae */ /* 0x000fe8000b1a1028 */
[----:B------:R-:W2:Y:S04]  /*109b0*/  LDL.64 R4, [R1+0x1e8] ;  /* 0x0001e80001047983 */ /* 0x000ea80000100a00 */
[----:B------:R-:W0:Y:S04]  /*109c0*/  LDGDEPBAR ;  /* 0x00000000000079af */ /* 0x000e280000000000 */
[----:B------:R-:W2:Y:S04]  /*109d0*/  LDL.64 R250, [R1+0x1d8] ;  /* 0x0001d80001fa7983 */ /* 0x000ea80000100a00 */
        /* <DEDUP_REMOVED lines=81> */
[----:B------:R-:W2:Y:S04]  /*10ef0*/  LDL.LU.64 R100, [R1+0x6c8] ;  /* 0x0006c80001647983 */ /* 0x000ea80000300a00 */
[----:B------:R-:W2:Y:S04]  /*10f00*/  LDL.LU.64 R96, [R1+0x6c0] ;  /* 0x0006c00001607983 */ /* 0x000ea80000300a00 */
[----:B------:R-:W2:Y:S04]  /*10f10*/  LDL.LU.64 R92, [R1+0x6b8] ;  /* 0x0006b800015c7983 */ /* 0x000ea80000300a00 */
[----:B---3--:R-:W-:Y:S04]  /*10f20*/  LDGSTS.E [R7+0x34600], desc[UR40][R88.64], P5 ;  /* 0x3460000058077fae */ /* 0x008fe8000a9a1028 */
[----:B----4-:R-:W-:Y:S04]  /*10f30*/  LDGSTS.E [R7+0x34a00], desc[UR40][R2.64], P5 ;  /* 0x34a0000002077fae */ /* 0x010fe8000a9a1028 */
[----:B------:R-:W-:Y:S04]  /*10f40*/  LDGSTS.E [R7+0x34e00], desc[UR40][R84.64], P5 ;  /* 0x34e0000054077fae */ /* 0x000fe8000a9a1028 */
[----:B------:R-:W3:Y:S04]  /*10f50*/  LDL.LU.64 R88, [R1+0x6b0] ;  /* 0x0006b00001587983 */ /* 0x000ee80000300a00 */
[----:B------:R-:W4:Y:S04]  /*10f60*/  LDL.LU.64 R2, [R1+0x6a8] ;  /* 0x0006a80001027983 */ /* 0x000f280000300a00 */
[----:B------:R-:W2:Y:S04]  /*10f70*/  LDL.LU.64 R84, [R1+0x6a0] ;  /* 0x0006a00001547983 */ /* 0x000ea80000300a00 */
[----:B------:R-:W-:Y:S04]  /*10f80*/  LDGSTS.E [R7+0x35200], desc[UR40][R4.64], P5 ;  /* 0x3520000004077fae */ /* 0x000fe8000a9a1028 */
[----:B------:R-:W-:Y:S04]  /*10f90*/  LDGSTS.E [R7+0x35600], desc[UR40][R250.64], P5 ;  /* 0x35600000fa077fae */ /* 0x000fe8000a9a1028 */
[----:B------:R-:W2:Y:S04]  /*10fa0*/  LDL.LU.64 R4, [R1+0x698] ;  /* 0x0006980001047983 */ /* 0x000ea80000300a00 */
[----:B------:R-:W2:Y:S01]  /*10fb0*/  LDL.LU.64 R250, [R1+0x690] ;  /* 0x0006900001fa7983 */ /* 0x000ea20000300a00 */
[----:B------:R-:W-:-:S02]  /*10fc0*/  USHF.R.S32.HI UR8, URZ, 0x1f, UR9 ;  /* 0x0000001fff087899 */ /* 0x000fc40008011409 */
[----:B------:R-:W-:Y:S01]  /*10fd0*/  USHF.L.U32 UR39, UR9, 0x2, URZ ;  /* 0x0000000209277899 */ /* 0x000fe200080006ff */
[----:B--2---:R-:W-:Y:S04]  /*10fe0*/  LDGSTS.E [R7+0x35a00], desc[UR40][R250.64], P5 ;  /* 0x35a00000fa077fae */ /* 0x004fe8000a9a1028 */
[----:B------:R1:W-:Y:S04]  /*10ff0*/  LDGSTS.E [R7+0x35e00], desc[UR40][R4.64], P5 ;  /* 0x35e0000004077fae */ /* 0x0003e8000a9a1028 */
[----:B----4-:R2:W-:Y:S01]  /*11000*/  LDGSTS.E [R7+0x36200], desc[UR40][R2.64], P5 ;  /* 0x3620000002077fae */ /* 0x0105e2000a9a1028 */
[----:B------:R-:W-:-:S03]  /*11010*/  USHF.L.U64.HI UR64, UR9, 0x2, UR8 ;  /* 0x0000000209407899 */ /* 0x000fc60008010208 */
[----:B------:R2:W-:Y:S01]  /*11020*/  LDGSTS.E [R7+0x36600], desc[UR40][R84.64], P5 ;  /* 0x3660000054077fae */ /* 0x0005e2000a9a1028 */
[----:B-1----:R-:W-:-:S03]  /*11030*/  SEL R4, RZ, 0x4, P3 ;  /* 0x00000004ff047807 */ /* 0x002fc60001800000 */
[----:B---3--:R2:W-:Y:S04]  /*11040*/  LDGSTS.E [R7+0x36a00], desc[UR40][R88.64], P5 ;  /* 0x36a0000058077fae */ /* 0x0085e8000a9a1028 */
[----:B------:R-:W3:Y:S04]  /*11050*/  LDL.LU.64 R2, [R1+0x50] ;  /* 0x0000500001027983 */ /* 0x000ee80000300a00 */
[----:B------:R-:W4:Y:S01]  /*11060*/  LDL.LU.64 R250, [R1+0x48] ;  /* 0x0000480001fa7983 */ /* 0x000f220000300a00 */
[----:B------:R-:W-:-:S03]  /*11070*/  SEL R4, R4, RZ, P1 ;  /* 0x000000ff04047207 */ /* 0x000fc60000800000 */
[----:B------:R2:W-:Y:S01]  /*11080*/  LDGSTS.E [R7+0x36e00], desc[UR40][R92.64], P5 ;  /* 0x36e000005c077fae */ /* 0x0005e2000a9a1028 */
[----:B------:R-:W-:-:S03]  /*11090*/  ISETP.NE.U32.AND P4, PT, R4, RZ, PT ;  /* 0x000000ff0400720c */ /* 0x000fc60003f85070 */
[----:B------:R2:W-:Y:S04]  /*110a0*/  LDGSTS.E [R7+0x37200], desc[UR40][R96.64], P5 ;  /* 0x3720000060077fae */ /* 0x0005e8000a9a1028 */
        /* <DEDUP_REMOVED lines=35> */
[----:B------:R-:W0:Y:S01]  /*112e0*/  LDGDEPBAR ;  /* 0x00000000000079af */ /* 0x000e220000000000 */
[----:B------:R-:W-:-:S04]  /*112f0*/  DEPBAR.LE SB0, 0x6 ;  /* 0x000081800000791a */ /* 0x000fc80000000000 */
[----:B------:R-:W-:Y:S01]  /*11300*/  BAR.SYNC.DEFER_BLOCKING 0x0 ;  /* 0x0000000000007b1d */ /* 0x000fe20000010000 */
[----:B---3--:R-:W-:-:S04]  /*11310*/  IADD3 R4, P3, PT, R2, UR39, RZ ;  /* 0x0000002702047c10 */ /* 0x008fc8000ff7e0ff */
[----:B------:R-:W-:Y:S02]  /*11320*/  IADD3.X R5, PT, PT, R3, UR64, RZ, P3, !PT ;  /* 0x0000004003057c10 */ /* 0x000fe40009ffe4ff */
[----:B------:R2:W5:Y:S04]  /*11330*/  LDL.LU.64 R2, [R1+0x688] ;  /* 0x0006880001027983 */ /* 0x0005680000300a00 */
[----:B------:R1:W-:Y:S02]  /*11340*/  STL.64 [R1+0x50], R4 ;  /* 0x0000500401007387 */ /* 0x0003e40000100a00 */
[----:B-1----:R-:W1:Y:S01]  /*11350*/  LDC R5, c[0x0][0x3a0] ;  /* 0x0000e800ff057b82 */ /* 0x002e620000000800 */
[----:B------:R-:W-:Y:S02]  /*11360*/  ISETP.NE.U32.AND P3, PT, RZ, UR6, PT ;  /* 0x00000006ff007c0c */ /* 0x000fe4000bf65070 */
[----:B----4-:R-:W-:Y:S01]  /*11370*/  IADD3 R4, P6, PT, R250, UR39, RZ ;  /* 0x00000027fa047c10 */ /* 0x010fe2000ffde0ff */
[----:B-1----:R-:W-:-:S05]  /*11380*/  VIADD R5, R5, 0x1f ;  /* 0x0000001f05057836 */ /* 0x002fca0000000000 */
[----:B------:R-:W-:Y:S02]  /*11390*/  ISETP.LT.OR P5, PT, R5, 0x20, P3 ;  /* 0x000000200500780c */ /* 0x000fe40001fa1670 */
[----:B------:R-:W-:Y:S02]  /*113a0*/  IADD3.X R5, PT, PT, R251, UR64, RZ, P6, !PT ;  /* 0x00000040fb057c10 */ /* 0x000fe4000b7fe4ff */
[----:B------:R2:W5:Y:S04]  /*113b0*/  LDL.LU.64 R250, [R1+0x680] ;  /* 0x0006800001fa7983 */ /* 0x0005680000300a00 */
[----:B------:R1:W-:Y:S04]  /*113c0*/  STL.64 [R1+0x48], R4 ;  /* 0x0000480401007387 */ /* 0x0003e80000100a00 */
[----:B-1----:R2:W5:Y:S01]  /*113d0*/  LDL.LU.64 R4, [R1+0x678] ;  /* 0x0006780001047983 */ /* 0x0025620000300a00 */
[----:B------:R-:W-:Y:S05]  /*113e0*/  @P5 BRA `(.L_x_6) ;  /* 0x0000000000d85947 */ /* 0x000fea0003800000 */
[----:B------:R-:W-:Y:S02]  /*113f0*/  USHF.R.U32.HI UR10, URZ, 0x4, UR28 ;  /* 0x00000004ff0a7899 */ /* 0x000fe4000801161c */
[----:B------:R-:W-:Y:S02]  /*11400*/  UIADD3 UR5, UPT, UPT, UR28, 0x50000, URZ ;  /* 0x000500001c057890 */ /* 0x000fe4000fffe0ff */
[----:B------:R-:W-:Y:S02]  /*11410*/  USGXT.U32 UR10, UR10, 0xe ;  /* 0x0000000e0a0a789a */ /* 0x000fe40008000000 */
[----:B------:R-:W-:Y:S02]  /*11420*/  USHF.R.U32.HI UR5, URZ, 0x4, UR5 ;  /* 0x00000004ff057899 */ /* 0x000fe40008011605 */
[----:B------:R-:W-:Y:S02]  /*11430*/  UIADD3 UR46, UP1, UPT, UR10, 0x2, URZ ;  /* 0x000000020a2e7890 */ /* 0x000fe4000ff3e0ff */
[----:B------:R-:W-:Y:S01]  /*11440*/  USGXT.U32 UR12, UR5, 0xe ;  /* 0x0000000e050c789a */ /* 0x000fe20008000000 */
[----:B------:R-:W-:Y:S01]  /*11450*/  UMOV UR4, URZ ;  /* 0x000000ff00047c82 */ /* 0x000fe20008000000 */
[----:B------:R-:W-:Y:S01]  /*11460*/  UMOV UR6, URZ ;  /* 0x000000ff00067c82 */ /* 0x000fe20008000000 */
[----:B------:R-:W-:-:S02]  /*11470*/  UIADD3.X UR47, UPT, UPT, UR4, 0x40004040, URZ, UP1, !UPT ;  /* 0x40004040042f7890 */ /* 0x000fc40008ffe4ff */
[----:B------:R-:W-:Y:S01]  /*11480*/  UIADD3 UR48, UP1, UPT, UR12, 0x2, URZ ;  /* 0x000000020c307890 */ /* 0x000fe2000ff3e0ff */
[----:B------:R-:W-:Y:S01]  /*11490*/  UMOV UR4, UR35 ;  /* 0x0000002300047c82 */ /* 0x000fe20008000000 */
[----:B------:R-:W-:Y:S02]  /*114a0*/  UMOV UR5, URZ ;  /* 0x000000ff00057c82 */ /* 0x000fe40008000000 */
[----:B------:R-:W-:Y:S01]  /*114b0*/  UIADD3.X UR49, UPT, UPT, UR6, 0x40004040, URZ, UP1, !UPT ;  /* 0x4000404006317890 */ /* 0x000fe20008ffe4ff */
[----:B------:R-:W-:Y:S01]  /*114c0*/  UMOV UR31, UR4 ;  /* 0x00000004001f7c82 */ /* 0x000fe20008000000 */
[----:B------:R-:W-:Y:S02]  /*114d0*/  UIADD3.64 UR4, UPT, UPT, UR46, 0x2, URZ ;  /* 0x000000022e047897 */ /* 0x000fe4000fffe0ff */
[----:B------:R-:W-:Y:S02]  /*114e0*/  UIADD3.64 UR56, UPT, UPT, UR48, 0x2, URZ ;  /* 0x0000000230387897 */ /* 0x000fe4000fffe0ff */
[----:B------:R-:W-:-:S02]  /*114f0*/  UIADD3.64 UR6, UPT, UPT, UR46, 0x4, URZ ;  /* 0x000000042e067897 */ /* 0x000fc4000fffe0ff */
[----:B------:R-:W-:Y:S02]  /*11500*/  UIADD3.64 UR58, UPT, UPT, UR48, 0x4, URZ ;  /* 0x00000004303a7897 */ /* 0x000fe4000fffe0ff */
[----:B------:R-:W-:Y:S02]  /*11510*/  UIADD3 UR15, UPT, UPT, UR27, 0x100000, URZ ;  /* 0x001000001b0f7890 */ /* 0x000fe4000fffe0ff */
[----:B------:R-:W-:Y:S02]  /*11520*/  UIADD3.64 UR52, UPT, UPT, UR46, 0x7fe, URZ ;  /* 0x000007fe2e347897 */ /* 0x000fe4000fffe0ff */
[----:B------:R-:W-:Y:S02]  /*11530*/  UIADD3 UR34, UPT, UPT, UR27, 0x100000, URZ ;  /* 0x001000001b227890 */ /* 0x000fe4000fffe0ff */
[----:B------:R-:W-:Y:S02]  /*11540*/  UIADD3.64 UR54, UPT, UPT, UR46, 0x800, URZ ;  /* 0x000008002e367897 */ /* 0x000fe4000fffe0ff */
[----:B------:R-:W-:-:S02]  /*11550*/  UIADD3 UR36, UPT, UPT, UR27, 0x100000, URZ ;  /* 0x001000001b247890 */ /* 0x000fc4000fffe0ff */
[----:B------:R-:W-:Y:S01]  /*11560*/  UIADD3.64 UR60, UPT, UPT, UR46, 0x802, URZ ;  /* 0x000008022e3c7897 */ /* 0x000fe2000fffe0ff */
[----:B------:R-:W-:Y:S01]  /*11570*/  UMOV UR20, 0x0 ;  /* 0x0000000000147882 */ /* 0x000fe20000000000 */
[----:B------:R-:W-:Y:S01]  /*11580*/  UMOV UR21, 0x4400910 ;  /* 0x0440091000157882 */ /* 0x000fe20000000000 */
[----:B------:R-:W-:Y:S01]  /*11590*/  UIADD3 UR38, UPT, UPT, UR27, 0x100000, URZ ;  /* 0x001000001b267890 */ /* 0x000fe2000fffe0ff */
[----:B------:R-:W-:Y:S01]  /*115a0*/  UMOV UR11, 0x40004040 ;  /* 0x40004040000b7882 */ /* 0x000fe20000000000 */
[----:B------:R-:W-:Y:S01]  /*115b0*/  UIADD3.64 UR62, UPT, UPT, UR46, 0x804, URZ ;  /* 0x000008042e3e7897 */ /* 0x000fe2000fffe0ff */
[----:B------:R-:W-:Y:S01]  /*115c0*/  UMOV UR13, 0x40004040 ;  /* 0x40004040000d7882 */ /* 0x000fe20000000000 */
[----:B------:R-:W-:Y:S01]  /*115d0*/  UMOV UR42, 0x0 ;  /* 0x00000000002a7882 */ /* 0x000fe20000000000 */
[----:B------:R-:W-:Y:S01]  /*115e0*/  UMOV UR43, 0x4400910 ;  /* 0x04400910002b7882 */ /* 0x000fe20000000000 */
[----:B------:R-:W-:Y:S01]  /*115f0*/  UMOV UR32, 0x0 ;  /* 0x0000000000207882 */ /* 0x000fe20000000000 */
[----:B------:R-:W-:Y:S01]  /*11600*/  UMOV UR33, 0x4400910 ;  /* 0x0440091000217882 */ /* 0x000fe20000000000 */
[----:B------:R1:W-:Y:S01]  /*11610*/  UTCHMMA gdesc[UR12], gdesc[UR10], tmem[UR27], tmem[UR20], idesc[UR21], !UPT ;  /* 0x00ff140a0c0075ea */ /* 0x0003e2000f80001b */
[----:B------:R-:W-:Y:S01]  /*11620*/  UMOV UR24, 0x0 ;  /* 0x0000000000187882 */ /* 0x000fe20000000000 */
[----:B------:R-:W-:Y:S01]  /*11630*/  UMOV UR25, 0x4400910 ;  /* 0x0440091000197882 */ /* 0x000fe20000000000 */
[----:B------:R1:W-:Y:S01]  /*11640*/  UTCHMMA gdesc[UR48], gdesc[UR46], tmem[UR27], tmem[UR42], idesc[UR43], UPT ;  /* 0x00ff2a2e300075ea */ /* 0x0003e2000b80001b */
        /* <DEDUP_REMOVED lines=8> */
[----:B------:R1:W-:Y:S01]  /*116d0*/  UTCHMMA gdesc[UR12], gdesc[UR52], tmem[UR15], tmem[UR22], idesc[UR23], !UPT ;  /* 0x00ff16340c0075ea */ /* 0x0003e2000f80000f */
[----:B------:R-:W-:Y:S01]  /*116e0*/  UMOV UR50, 0x0 ;  /* 0x0000000000327882 */ /* 0x000fe20000000000 */
[----:B------:R-:W-:Y:S01]  /*116f0*/  UMOV UR51, 0x4400910 ;  /* 0x0440091000337882 */ /* 0x000fe20000000000 */
[----:B------:R1:W-:Y:S01]  /*11700*/  UTCHMMA gdesc[UR48], gdesc[UR54], tmem[UR34], tmem[UR18], idesc[UR19], UPT ;  /* 0x00ff1236300075ea */ /* 0x0003e2000b800022 */
[----:B------:R1:W-:Y:S01]  /*11710*/  UTCHMMA gdesc[UR56], gdesc[UR60], tmem[UR36], tmem[UR44], idesc[UR45], UPT ;  /* 0x00ff2c3c380075ea */ /* 0x0003e2000b800024 */
[----:B------:R1:W-:Y:S01]  /*11720*/  UTCHMMA gdesc[UR58], gdesc[UR62], tmem[UR38], tmem[UR50], idesc[UR51], UPT ;  /* 0x00ff323e3a0075ea */ /* 0x0003e2000b800026 */
[----:B------:R1:W-:Y:S01]  /*11730*/  UTCBAR [UR31], URZ ;  /* 0x000000ff1f0073e9 */ /* 0x0003e200080000ff */
[----:B------:R-:W-:Y:S01]  /*11740*/  NOP ;  /* 0x0000000000007918 */ /* 0x000fe20000000000 */
.L_x_6:
[----:B------:R3:W-:Y:S04]  /*11750*/  STL.64 [R1+0x6e8], R220 ;  /* 0x0006e8dc01007387 */ /* 0x0007e80000100a00 */
[----:B--23--:R-:W2:Y:S04]  /*11760*/  LDL.LU.64 R220, [R1+0x48] ;  /* 0x0000480001dc7983 */ /* 0x00cea80000300a00 */
[----:B------:R3:W-:Y:S04]  /*11770*/  STL.64 [R1+0x6e0], R224 ;  /* 0x0006e0e001007387 */ /* 0x0007e80000100a00 */
[----:B---3--:R-:W3:Y:S04]  /*11780*/  LDL.LU.64 R224, [R1+0x30] ;  /* 0x0000300001e07983 */ /* 0x008ee80000300a00 */
[----:B------:R4:W-:Y:S04]  /*11790*/  STL.64 [R1+0x6d8], R228 ;  /* 0x0006d8e401007387 */ /* 0x0009e80000100a00 */
[----:B----4-:R-:W4:Y:S04]  /*117a0*/  LDL.LU.64 R228, [R1+0x40] ;  /* 0x0000400001e47983 */ /* 0x010f280000300a00 */
[----:B------:R1:W-:Y:S04]  /*117b0*/  STL.64 [R1+0x6d0], R232 ;  /* 0x0006d0e801007387 */ /* 0x0003e80000100a00 */
[----:B-1----:R-:W3:Y:S04]  /*117c0*/  LDL.LU.64 R232, [R1+0x50] ;  /* 0x0000500001e87983 */ /* 0x002ee80000300a00 */
[----:B------:R1:W-:Y:S04]  /*117d0*/  STL.64 [R1+0x6c8], R236 ;  /* 0x0006c8ec01007387 */ /* 0x0003e80000100a00 */
[----:B-1----:R-:W4:Y:S04]  /*117e0*/  LDL.LU.64 R236, [R1+0x38] ;  /* 0x0000380001ec7983 */ /* 0x002f280000300a00 */
[----:B------:R1:W-:Y:S04]  /*117f0*/  STL.64 [R1+0x6a8], R6 ;  /* 0x0006a80601007387 */ /* 0x0003e80000100a00 */
[----:B-----5:R2:W-:Y:S04]  /*11800*/  STL.64 [R1+0x680], R4 ;  /* 0x0006800401007387 */ /* 0x0205e80000100a00 */
[----:B------:R2:W-:Y:S01]  /*11810*/  STL.64 [R1+0x678], R2 ;  /* 0x0006780201007387 */ /* 0x0005e20000100a00 */
[----:B-1----:R-:W-:Y:S01]  /*11820*/  VIADD R7, R0, UR28 ;  /* 0x0000001c00077c36 */ /* 0x002fe20008000000 */
[----:B------:R-:W-:Y:S01]  /*11830*/  BAR.SYNC.DEFER_BLOCKING 0x0 ;  /* 0x0000000000007b1d */ /* 0x000fe20000010000 */
[----:B--2---:R-:W-:-:S05]  /*11840*/  IMAD.MOV.U32 R5, RZ, RZ, R221 ;  /* 0x000000ffff057224 */ /* 0x004fca00078e00dd */
[----:B------:R-:W1:Y:S01]  /*11850*/  S2R R221, SR_TID.X ;  /* 0x0000000000dd7919 */ /* 0x000e620000002100 */
[----:B------:R-:W-:Y:S01]  /*11860*/  IMAD.MOV.U32 R4, RZ, RZ, R220 ;  /* 0x000000ffff047224 */ /* 0x000fe200078e00dc */
[----:B------:R-:W-:Y:S01]  /*11870*/  @!PT LDS RZ, [RZ] ;  /* 0x00000000fffff984 */ /* 0x000fe20000000800 */
[----:B------:R-:W-:Y:S01]  /*11880*/  @!PT LDS RZ, [RZ] ;  /* 0x00000000fffff984 */ /* 0x000fe20000000800 */
[----:B------:R-:W-:Y:S01]  /*11890*/  @!PT LDS RZ, [RZ] ;  /* 0x00000000fffff984 */ /* 0x000fe20000000800 */
[----:B---3--:R1:W-:Y:S04]  /*118a0*/  LDGSTS.E [R7+0x58000], desc[UR40][R232.64], P2 ;  /* 0x58000000e8077fae */ /* 0x0083e800091a1028 */
[----:B------:R4:W-:Y:S01]  /*118b0*/  LDGSTS.E [R7+0x58008], desc[UR40][R4.64], P4 ;  /* 0x5800800004077fae */ /* 0x0009e2000a1a1028 */
[--C-:B-1----:R-:W-:Y:S02]  /*118c0*/  SHF.R.U32.HI R233, RZ, 0x6, R221.reuse ;  /* 0x00000006ffe97819 */ /* 0x102fe400000116dd */
[----:B------:R-:W-:Y:S02]  /*118d0*/  SHF.R.U32.HI R232, RZ, 0x6, R221 ;  /* 0x00000006ffe87819 */ /* 0x000fe400000116dd */
[----:B------:R-:W2:Y:S01]  /*118e0*/  LDL.LU.64 R220, [R1+0x28] ;  /* 0x0000280001dc7983 */ /* 0x000ea20000300a00 */
[----:B------:R-:W-:-:S02]  /*118f0*/  SGXT.U32 R233, R233, 0x1 ;  /* 0x00000001e9e9781a */ /* 0x000fc40000000000 */
[----:B------:R-:W-:Y:S02]  /*11900*/  SGXT.U32 R232, R232, 0x1 ;  /* 0x00000001e8e8781a */ /* 0x000fe40000000000 */
[----:B----4-:R-:W-:Y:S02]  /*11910*/  IADD3 R4, P5, PT, R228, UR39, RZ ;  /* 0x00000027e4047c10 */ /* 0x010fe4000ffbe0ff */
[----:B------:R-:W-:Y:S02]  /*11920*/  LOP3.LUT R232, R232, 0x4, RZ, 0xfc, !PT ;  /* 0x00000004e8e87812 */ /* 0x000fe400078efcff */
[----:B------:R-:W-:Y:S02]  /*11930*/  LOP3.LUT R233, R233, 0x6, RZ, 0xfc, !PT ;  /* 0x00000006e9e97812 */ /* 0x000fe400078efcff */
[----:B------:R-:W-:Y:S02]  /*11940*/  ISETP.GE.AND P2, PT, R232, UR17, PT ;  /* 0x00000011e8007c0c */ /* 0x000fe4000bf46270 */
[----:B------:R-:W1:Y:S01]  /*11950*/  S2R R232, SR_TID.X ;  /* 0x0000000000e87919 */ /* 0x000e620000002100 */
[----:B------:R-:W-:-:S02]  /*11960*/  IADD3.X R5, PT, PT, R229, UR64, RZ, P5, !PT ;  /* 0x00000040e5057c10 */ /* 0x000fc4000affe4ff */
[----:B------:R-:W-:Y:S01]  /*11970*/  ISETP.GE.AND P4, PT, R233, UR17, PT ;  /* 0x00000011e9007c0c */ /* 0x000fe2000bf86270 */
[----:B------:R-:W3:Y:S03]  /*11980*/  LDL.LU.64 R228, [R1+0x20] ;  /* 0x0000200001e47983 */ /* 0x000ee60000300a00 */
[----:B------:R-:W-:Y:S01]  /*11990*/  SEL R2, RZ, 0x4, P4 ;  /* 0x00000004ff027807 */ /* 0x000fe20002000000 */
[----:B------:R-:W4:Y:S01]  /*119a0*/  LDL.LU.64 R6, [R1+0x18] ;  /* 0x0000180001067983 */ /* 0x000f220000300a00 */
[----:B------:R-:W-:Y:S02]  /*119b0*/  SEL R3, RZ, 0x4, P2 ;  /* 0x00000004ff037807 */ /* 0x000fe40001000000 */
[----:B------:R-:W-:Y:S02]  /*119c0*/  SEL R2, R2, RZ, P1 ;  /* 0x000000ff02027207 */ /* 0x000fe40000800000 */
[----:B------:R-:W-:-:S02]  /*119d0*/  SEL R3, R3, RZ, P1 ;  /* 0x000000ff03037207 */ /* 0x000fc40000800000 */
[----:B------:R-:W-:Y:S02]  /*119e0*/  ISETP.NE.U32.AND P4, PT, R2, RZ, PT ;  /* 0x000000ff0200720c */ /* 0x000fe40003f85070 */
[----:B------:R-:W-:Y:S02]  /*119f0*/  IADD3 R2, P5, PT, R236, UR39, RZ ;  /* 0x00000027ec027c10 */ /* 0x000fe4000ffbe0ff */
[----:B------:R-:W-:Y:S02]  /*11a00*/  ISETP.NE.U32.AND P2, PT, R3, RZ, PT ;  /* 0x000000ff0300720c */ /* 0x000fe40003f45070 */
[----:B------:R-:W-:Y:S02]  /*11a10*/  IADD3.X R3, PT, PT, R237, UR64, RZ, P5, !PT ;  /* 0x00000040ed037c10 */ /* 0x000fe4000affe4ff */
[----:B------:R-:W-:Y:S02]  /*11a20*/  LOP3.LUT R237, R0, 0x10, RZ, 0x3c, !PT ;  /* 0x0000001000ed7812 */ /* 0x000fe400078e3cff */
[----:B-1----:R-:W-:-:S02]  /*11a30*/  SHF.R.U32.HI R233, RZ, 0x6, R232 ;  /* 0x00000006ffe97819 */ /* 0x002fc400000116e8 */
[----:B------:R-:W-:Y:S01]  /*11a40*/  SHF.R.U32.HI R232, RZ, 0x6, R232 ;  /* 0x00000006ffe87819 */ /* 0x000fe200000116e8 */
[----:B------:R-:W-:Y:S01]  /*11a50*/  VIADD R237, R237, UR28 ;  /* 0x0000001ceded7c36 */ /* 0x000fe20008000000 */
[----:B------:R-:W-:Y:S02]  /*11a60*/  SGXT.U32 R233, R233, 0x1 ;  /* 0x00000001e9e9781a */ /* 0x000fe40000000000 */
[----:B------:R-:W-:Y:S02]  /*11a70*/  SGXT.U32 R232, R232, 0x1 ;  /* 0x00000001e8e8781a */ /* 0x000fe40000000000 */
[----:B------:R-:W-:Y:S01]  /*11a80*/  LOP3.LUT R233, R233, 0xa, RZ, 0xfc, !PT ;  /* 0x0000000ae9e97812 */ /* 0x000fe200078efcff */
[----:B------:R-:W-:Y:S01]  /*11a90*/  LDGSTS.E [R237+0x58000], desc[UR40][R4.64], P2 ;  /* 0x5800000004ed7fae */ /* 0x000fe200091a1028 */
[----:B------:R-:W-:-:S03]  /*11aa0*/  LOP3.LUT R232, R232, 0x8, RZ, 0xfc, !PT ;  /* 0x00000008e8e87812 */ /* 0x000fc600078efcff */
[----:B------:R1:W-:Y:S01]  /*11ab0*/  LDGSTS.E [R237+0x58008], desc[UR40][R2.64], P4 ;  /* 0x5800800002ed7fae */ /* 0x0003e2000a1a1028 */
[----:B------:R-:W-:Y:S02]  /*11ac0*/  ISETP.GE.AND P2, PT, R232, UR17, PT ;  /* 0x00000011e8007c0c */ /* 0x000fe4000bf46270 */
[----:B------:R-:W-:Y:S02]  /*11ad0*/  ISETP.GE.AND P4, PT, R233, UR17, PT ;  /* 0x00000011e9007c0c */ /* 0x000fe4000bf86270 */
[----:B-1----:R-:W-:Y:S02]  /*11ae0*/  SEL R3, RZ, 0x4, P2 ;  /* 0x00000004ff037807 */ /* 0x002fe40001000000 */
[----:B------:R-:W-:Y:S02]  /*11af0*/  SEL R2, RZ, 0x4, P4 ;  /* 0x00000004ff027807 */ /* 0x000fe40002000000 */
[----:B------:R-:W-:Y:S02]  /*11b00*/  SEL R3, R3, RZ, P1 ;  /* 0x000000ff03037207 */ /* 0x000fe40000800000 */
[----:B------:R-:W-:-:S02]  /*11b10*/  SEL R2, R2, RZ, P1 ;  /* 0x000000ff02027207 */ /* 0x000fc40000800000 */
[----:B------:R-:W-:Y:S02]  /*11b20*/  ISETP.NE.U32.AND P2, PT, R3, RZ, PT ;  /* 0x000000ff0300720c */ /* 0x000fe40003f45070 */
[----:B------:R-:W-:Y:S02]  /*11b30*/  ISETP.NE.U32.AND P4, PT, R2, RZ, PT ;  /* 0x000000ff0200720c */ /* 0x000fe40003f85070 */
[----:B------:R-:W4:Y:S04]  /*11b40*/  LDL.LU.64 R2, [R1+0x10] ;  /* 0x0000100001027983 */ /* 0x000f280000300a00 */
[----:B------:R-:W4:Y:S01]  /*11b50*/  LDL.LU.64 R4, [R1+0x8] ;  /* 0x0000080001047983 */ /* 0x000f220000300a00 */
[----:B------:R-:W-:-:S04]  /*11b60*/  IADD3 R236, P5, PT, R224, UR39, RZ ;  /* 0x00000027e0ec7c10 */ /* 0x000fc8000ffbe0ff */
[----:B------:R-:W-:-:S05]  /*11b70*/  IADD3.X R237, PT, PT, R225, UR64, RZ, P5, !PT ;  /* 0x00000040e1ed7c10 */ /* 0x000fca000affe4ff */
[----:B------:R-:W-:Y:S01]  /*11b80*/  LDGSTS.E [R252+0x58000], desc[UR40][R236.64], P2 ;  /* 0x58000000ecfc7fae */ /* 0x000fe200091a1028 */
[----:B------:R-:W1:Y:S01]  /*11b90*/  S2R R224, SR_TID.X ;  /* 0x0000000000e07919 */ /* 0x000e620000002100 */
[----:B--2---:R-:W-:-:S04]  /*11ba0*/  IADD3 R232, P5, PT, R220, UR39, RZ ;  /* 0x00000027dce87c10 */ /* 0x004fc8000ffbe0ff */
[----:B------:R-:W-:Y:S02]  /*11bb0*/  IADD3.X R233, PT, PT, R221, UR64, RZ, P5, !PT ;  /* 0x00000040dde97c10 */ /* 0x000fe4000affe4ff */
[----:B------:R-:W2:Y:S04]  /*11bc0*/  LDL.LU.64 R220, [R1+0x6e8] ;  /* 0x0006e80001dc7983 */ /* 0x000ea80000300a00 */
[----:B------:R-:W2:Y:S01]  /*11bd0*/  LDL.LU.64 R236, [R1] ;  /* 0x0000000001ec7983 */ /* 0x000ea20000300a00 */
[--C-:B-1----:R-:W-:Y:S02]  /*11be0*/  SHF.R.U32.HI R225, RZ, 0x6, R224.reuse ;  /* 0x00000006ffe17819 */ /* 0x102fe400000116e0 */
[----:B------:R-:W-:Y:S01]  /*11bf0*/  SHF.R.U32.HI R224, RZ, 0x6, R224 ;  /* 0x00000006ffe07819 */ /* 0x000fe200000116e0 */
[----:B------:R1:W-:Y:S03]  /*11c00*/  LDGSTS.E [R252+0x58008], desc[UR40][R232.64], P4 ;  /* 0x58008000e8fc7fae */ /* 0x0003e6000a1a1028 */
[----:B------:R-:W-:-:S04]  /*11c10*/  SGXT.U32 R224, R224, 0x1 ;  /* 0x00000001e0e0781a */ /* 0x000fc80000000000 */
[----:B------:R-:W-:Y:S02]  /*11c20*/  LOP3.LUT R224, R224, 0xc, RZ, 0xfc, !PT ;  /* 0x0000000ce0e07812 */ /* 0x000fe400078efcff */
[----:B------:R-:W-:Y:S02]  /*11c30*/  SGXT.U32 R225, R225, 0x1 ;  /* 0x00000001e1e1781a */ /* 0x000fe40000000000 */
[----:B------:R-:W-:Y:S02]  /*11c40*/  ISETP.GE.AND P2, PT, R224, UR17, PT ;  /* 0x00000011e0007c0c */ /* 0x000fe4000bf46270 */
[----:B------:R-:W-:Y:S02]  /*11c50*/  LOP3.LUT R225, R225, 0xe, RZ, 0xfc, !PT ;  /* 0x0000000ee1e17812 */ /* 0x000fe400078efcff */
[----:B------:R-:W-:Y:S01]  /*11c60*/  SEL R224, RZ, 0x4, P2 ;  /* 0x00000004ffe07807 */ /* 0x000fe20001000000 */
[----:B-1----:R-:W1:Y:S01]  /*11c70*/  S2R R232, SR_TID.X ;  /* 0x0000000000e87919 */ /* 0x002e620000002100 */
[----:B------:R-:W-:-:S02]  /*11c80*/  ISETP.GE.AND P4, PT, R225, UR17, PT ;  /* 0x00000011e1007c0c */ /* 0x000fc4000bf86270 */
[----:B------:R-:W-:Y:S02]  /*11c90*/  SEL R224, R224, RZ, P1 ;  /* 0x000000ffe0e07207 */ /* 0x000fe40000800000 */
[----:B------:R-:W-:Y:S02]  /*11ca0*/  SEL R252, RZ, 0x4, P4 ;  /* 0x00000004fffc7807 */ /* 0x000fe40002000000 */
[----:B------:R-:W-:Y:S02]  /*11cb0*/  ISETP.NE.U32.AND P2, PT, R224, RZ, PT ;  /* 0x000000ffe000720c */ /* 0x000fe40003f45070 */
[----:B---3--:R-:W-:Y:S02]  /*11cc0*/  IADD3 R224, P5, PT, R228, UR39, RZ ;  /* 0x00000027e4e07c10 */ /* 0x008fe4000ffbe0ff */
[----:B------:R-:W-:Y:S02]  /*11cd0*/  SEL R252, R252, RZ, P1 ;  /* 0x000000fffcfc7207 */ /* 0x000fe40000800000 */
[----:B------:R-:W-:-:S02]  /*11ce0*/  IADD3.X R225, PT, PT, R229, UR64, RZ, P5, !PT ;  /* 0x00000040e5e17c10 */ /* 0x000fc4000affe4ff */
[----:B----4-:R-:W-:Y:S02]  /*11cf0*/  IADD3 R228, P5, PT, R6, UR39, RZ ;  /* 0x0000002706e47c10 */ /* 0x010fe4000ffbe0ff */
[----:B------:R-:W-:Y:S02]  /*11d00*/  ISETP.NE.U32.AND P4, PT, R252, RZ, PT ;  /* 0x000000fffc00720c */ /* 0x000fe40003f85070 */
[----:B------:R-:W-:Y:S02]  /*11d10*/  IADD3.X R229, PT, PT, R7, UR64, RZ, P5, !PT ;  /* 0x0000004007e57c10 */ /* 0x000fe4000affe4ff */
[----:B------:R-:W-:-:S05]  /*11d20*/  LOP3.LUT R7, R0, 0x30, RZ, 0x3c, !PT ;  /* 0x0000003000077812 */ /* 0x000fca00078e3cff */
[----:B------:R-:W-:-:S05]  /*11d30*/  VIADD R7, R7, UR28 ;  /* 0x0000001c07077c36 */ /* 0x000fca0008000000 */
[----:B------:R-:W-:Y:S04]  /*11d40*/  LDGSTS.E [R7+0x58000], desc[UR40][R224.64], P2 ;  /* 0x58000000e0077fae */ /* 0x000fe800091a1028 */
[----:B------:R3:W-:Y:S01]  /*11d50*/  LDGSTS.E [R7+0x58008], desc[UR40][R228.64], P4 ;  /* 0x58008000e4077fae */ /* 0x0007e2000a1a1028 */
[--C-:B-1----:R-:W-:Y:S02]  /*11d60*/  SHF.R.U32.HI R233, RZ, 0x6, R232.reuse ;  /* 0x00000006ffe97819 */ /* 0x102fe400000116e8 */
[----:B------:R-:W-:Y:S01]  /*11d70*/  SHF.R.U32.HI R232, RZ, 0x6, R232 ;  /* 0x00000006ffe87819 */ /* 0x000fe200000116e8 */
[----:B------:R-:W-:Y:S02]  /*11d80*/  USHF.R.S32.HI UR12, URZ, 0x1f, UR14 ;  /* 0x0000001fff0c7899 */ /* 0x000fe4000801140e */
[----:B------:R-:W-:Y:S01]  /*11d90*/  USHF.L.U32 UR65, UR14, 0x2, URZ ;  /* 0x000000020e417899 */ /* 0x000fe200080006ff */
[----:B------:R-:W4:Y:S01]  /*11da0*/  LDL.LU.64 R224, [R1+0x6e0] ;  /* 0x0006e00001e07983 */ /* 0x000f220000300a00 */
[----:B---3--:R-:W1:Y:S01]  /*11db0*/  S2R R7, SR_TID.X ;  /* 0x0000000000077919 */ /* 0x008e620000002100 */
[----:B------:R-:W-:-:S02]  /*11dc0*/  SGXT.U32 R232, R232, 0x1 ;  /* 0x00000001e8e8781a */ /* 0x000fc40000000000 */
[----:B------:R-:W-:Y:S01]  /*11dd0*/  SGXT.U32 R233, R233, 0x1 ;  /* 0x00000001e9e9781a */ /* 0x000fe20000000000 */
[----:B------:R-:W-:Y:S01]  /*11de0*/  USHF.L.U64.HI UR66, UR14, 0x2, UR12 ;  /* 0x000000020e427899 */ /* 0x000fe2000801020c */
[----:B------:R-:W-:Y:S01]  /*11df0*/  LOP3.LUT R232, R232, 0x10, RZ, 0xfc, !PT ;  /* 0x00000010e8e87812 */ /* 0x000fe200078efcff */
[----:B------:R-:W3:Y:S03]  /*11e00*/  LDL.LU.64 R228, [R1+0x6d8] ;  /* 0x0006d80001e47983 */ /* 0x000ee60000300a00 */
[----:B------:R-:W-:Y:S02]  /*11e10*/  ISETP.GE.AND P2, PT, R232, UR17, PT ;  /* 0x00000011e8007c0c */ /* 0x000fe4000bf46270 */
[----:B------:R-:W-:Y:S02]  /*11e20*/  LOP3.LUT R233, R233, 0x12, RZ, 0xfc, !PT ;  /* 0x00000012e9e97812 */ /* 0x000fe400078efcff */
[----:B------:R-:W-:-:S02]  /*11e30*/  SEL R6, RZ, 0x4, P2 ;  /* 0x00000004ff067807 */ /* 0x000fc40001000000 */
[----:B------:R-:W-:Y:S02]  /*11e40*/  IADD3 R232, P5, PT, R2, UR39, RZ ;  /* 0x0000002702e87c10 */ /* 0x000fe4000ffbe0ff */
[----:B------:R-:W-:Y:S02]  /*11e50*/  ISETP.GE.AND P4, PT, R233, UR17, PT ;  /* 0x00000011e9007c0c */ /* 0x000fe4000bf86270 */
[----:B------:R-:W-:Y:S02]  /*11e60*/  SEL R6, R6, RZ, P1 ;  /* 0x000000ff06067207 */ /* 0x000fe40000800000 */
[----:B------:R-:W-:Y:S02]  /*11e70*/  IADD3.X R233, PT, PT, R3, UR64, RZ, P5, !PT ;  /* 0x0000004003e97c10 */ /* 0x000fe4000affe4ff */
[----:B------:R-:W-:Y:S02]  /*11e80*/  IADD3 R2, P5, PT, R4, UR39, RZ ;  /* 0x0000002704027c10 */ /* 0x000fe4000ffbe0ff */
[----:B------:R-:W-:-:S02]  /*11e90*/  ISETP.NE.U32.AND P2, PT, R6, RZ, PT ;  /* 0x000000ff0600720c */ /* 0x000fc40003f45070 */
[----:B------:R-:W-:Y:S02]  /*11ea0*/  SEL R252, RZ, 0x4, P4 ;  /* 0x00000004fffc7807 */ /* 0x000fe40002000000 */
[----:B------:R-:W-:Y:S02]  /*11eb0*/  IADD3.X R3, PT, PT, R5, UR64, RZ, P5, !PT ;  /* 0x0000004005037c10 */ /* 0x000fe4000affe4ff */
[----:B------:R-:W-:Y:S02]  /*11ec0*/  LOP3.LUT R5, R0, 0x40, RZ, 0x3c, !PT ;  /* 0x0000004000057812 */ /* 0x000fe400078e3cff */
[----:B-1----:R-:W-:Y:S02]  /*11ed0*/  SHF.R.U32.HI R6, RZ, 0x6, R7 ;  /* 0x00000006ff067819 */ /* 0x002fe40000011607 */
[----:B------:R-:W-:Y:S02]  /*11ee0*/  SEL R252, R252, RZ, P1 ;  /* 0x000000fffcfc7207 */ /* 0x000fe40000800000 */
[----:B------:R-:W-:Y:S01]  /*11ef0*/  SGXT.U32 R6, R6, 0x1 ;  /* 0x000000010606781a */ /* 0x000fe20000000000 */
[----:B------:R-:W-:Y:S01]  /*11f00*/  VIADD R5, R5, UR28 ;  /* 0x0000001c05057c36 */ /* 0x000fe20008000000 */
[----:B------:R-:W-:-:S02]  /*11f10*/  ISETP.NE.U32.AND P4, PT, R252, RZ, PT ;  /* 0x000000fffc00720c */ /* 0x000fc40003f85070 */
[----:B------:R-:W-:Y:S02]  /*11f20*/  LOP3.LUT R6, R6, 0x14, RZ, 0xfc, !PT ;  /* 0x0000001406067812 */ /* 0x000fe400078efcff */
[----:B------:R-:W-:Y:S02]  /*11f30*/  LDGSTS.E [R5+0x58000], desc[UR40][R232.64], P2 ;  /* 0x58000000e8057fae */ /* 0x000fe400091a1028 */
[----:B------:R-:W-:-:S04]  /*11f40*/  ISETP.GE.AND P2, PT, R6, UR17, PT ;  /* 0x0000001106007c0c */ /* 0x000fc8000bf46270 */
[----:B------:R-:W-:-:S03]  /*11f50*/  SEL R252, RZ, 0x4, P2 ;  /* 0x00000004fffc7807 */ /* 0x000fc60001000000 */
[----:B------:R2:W-:Y:S01]  /*11f60*/  LDGSTS.E [R5+0x58008], desc[UR40][R2.64], P4 ;  /* 0x5800800002057fae */ /* 0x0005e2000a1a1028 */
[----:B------:R-:W-:-:S03]  /*11f70*/  SEL R252, R252, RZ, P1 ;  /* 0x000000fffcfc7207 */ /* 0x000fc60000800000 */
[----:B------:R-:W3:Y:S01]  /*11f80*/  LDL.LU.64 R232, [R1+0x6d0] ;  /* 0x0006d00001e87983 */ /* 0x000ee20000300a00 */
[----:B------:R-:W-:Y:S01]  /*11f90*/  ISETP.NE.U32.AND P4, PT, R252, RZ, PT ;  /* 0x000000fffc00720c */ /* 0x000fe20003f85070 */
[----:B------:R-:W1:Y:S01]  /*11fa0*/  S2R R6, SR_TID.X ;  /* 0x0000000000067919 */ /* 0x000e620000002100 */
[----:B------:R-:W-:-:S04]  /*11fb0*/  SHF.R.U32.HI R7, RZ, 0x6, R7 ;  /* 0x00000006ff077819 */ /* 0x000fc80000011607 */
[----:B------:R-:W-:-:S04]  /*11fc0*/  SGXT.U32 R7, R7, 0x1 ;  /* 0x000000010707781a */ /* 0x000fc80000000000 */
[----:B------:R-:W-:-:S04]  /*11fd0*/  LOP3.LUT R7, R7, 0x16, RZ, 0xfc, !PT ;  /* 0x0000001607077812 */ /* 0x000fc800078efcff */
[----:B------:R-:W-:-:S04]  /*11fe0*/  ISETP.GE.AND P2, PT, R7, UR17, PT ;  /* 0x0000001107007c0c */ /* 0x000fc8000bf46270 */
[----:B------:R-:W-:Y:S02]  /*11ff0*/  SEL R252, RZ, 0x4, P2 ;  /* 0x00000004fffc7807 */ /* 0x000fe40001000000 */
[----:B-1----:R-:W-:-:S04]  /*12000*/  SHF.R.U32.HI R7, RZ, 0x6, R6 ;  /* 0x00000006ff077819 */ /* 0x002fc80000011606 */
[----:B------:R-:W-:-:S04]  /*12010*/  SGXT.U32 R7, R7, 0x1 ;  /* 0x000000010707781a */ /* 0x000fc80000000000 */
[----:B------:R-:W-:Y:S02]  /*12020*/  LOP3.LUT R7, R7, 0x1a, RZ, 0xfc, !PT ;  /* 0x0000001a07077812 */ /* 0x000fe400078efcff */
[----:B------:R-:W-:-:S04]  /*12030*/  SEL R252, R252, RZ, P1 ;  /* 0x000000fffcfc7207 */ /* 0x000fc80000800000 */
[----:B------:R-:W-:Y:S02]  /*12040*/  ISETP.NE.U32.AND P2, PT, R252, RZ, PT ;  /* 0x000000fffc00720c */ /* 0x000fe40003f45070 */
[----:B------:R-:W-:-:S04]  /*12050*/  SHF.R.U32.HI R6, RZ, 0x6, R6 ;  /* 0x00000006ff067819 */ /* 0x000fc80000011606 */
[----:B------:R-:W-:-:S04]  /*12060*/  SGXT.U32 R6, R6, 0x1 ;  /* 0x000000010606781a */ /* 0x000fc80000000000 */
[----:B------:R-:W-:Y:S02]  /*12070*/  LOP3.LUT R6, R6, 0x18, RZ, 0xfc, !PT ;  /* 0x0000001806067812 */ /* 0x000fe400078efcff */
[----:B--2---:R-:W-:-:S04]  /*12080*/  IADD3 R2, P5, PT, R236, UR39, RZ ;  /* 0x00000027ec027c10 */ /* 0x004fc8000ffbe0ff */
[----:B------:R-:W-:Y:S02]  /*12090*/  IADD3.X R3, PT, PT, R237, UR64, RZ, P5, !PT ;  /* 0x00000040ed037c10 */ /* 0x000fe4000affe4ff */
[----:B------:R-:W-:-:S05]  /*120a0*/  LOP3.LUT R237, R0, 0x50, RZ, 0x3c, !PT ;  /* 0x0000005000ed7812 */ /* 0x000fca00078e3cff */
[----:B------:R-:W-:-:S05]  /*120b0*/  VIADD R237, R237, UR28 ;  /* 0x0000001ceded7c36 */ /* 0x000fca0008000000 */
[----:B------:R1:W-:Y:S01]  /*120c0*/  LDGSTS.E [R237+0x58000], desc[UR40][R2.64], P4 ;  /* 0x5800000002ed7fae */ /* 0x0003e2000a1a1028 */
[----:B------:R-:W-:Y:S02]  /*120d0*/  IADD3 R250, P4, PT, R250, UR39, RZ ;  /* 0x00000027fafa7c10 */ /* 0x000fe4000ff9e0ff */
[----:B------:R-:W-:Y:S02]  /*120e0*/  IADD3 R4, P5, PT, R8, UR65, RZ ;  /* 0x0000004108047c10 */ /* 0x000fe4000ffbe0ff */
[----:B------:R-:W-:Y:S02]  /*120f0*/  IADD3.X R251, PT, PT, R251, UR64, RZ, P4, !PT ;  /* 0x00000040fbfb7c10 */ /* 0x000fe4000a7fe4ff */
[----:B------:R-:W-:-:S03]  /*12100*/  IADD3.X R5, PT, PT, R9, UR66, RZ, P5, !PT ;  /* 0x0000004209057c10 */ /* 0x000fc6000affe4ff */
[----:B------:R2:W-:Y:S01]  /*12110*/  LDGSTS.E [R237+0x58008], desc[UR40][R250.64], P2 ;  /* 0x58008000faed7fae */ /* 0x0005e200091a1028 */
[----:B-1----:R-:W-:-:S04]  /*12120*/  IADD3 R2, P4, PT, R248, UR65, RZ ;  /* 0x00000041f8027c10 */ /* 0x002fc8000ff9e0ff */
[----:B------:R-:W-:-:S05]  /*12130*/  IADD3.X R3, PT, PT, R249, UR66, RZ, P4, !PT ;  /* 0x00000042f9037c10 */ /* 0x000fca000a7fe4ff */
[----:B------:R-:W-:Y:S04]  /*12140*/  STL.64 [R1+0x50], R2 ;  /* 0x0000500201007387 */ /* 0x000fe80000100a00 */
[----:B------:R1:W-:Y:S02]  /*12150*/  STL.64 [R1+0x48], R4 ;  /* 0x0000480401007387 */ /* 0x0003e40000100a00 */
[----:B-1----:R-:W1:Y:S01]  /*12160*/  S2R R4, SR_TID.X ;  /* 0x0000000000047919 */ /* 0x002e620000002100 */
[----:B------:R-:W-:-:S04]  /*12170*/  IADD3 R2, P4, PT, R240, UR39, RZ ;  /* 0x00000027f0027c10 */ /* 0x000fc8000ff9e0ff */
[----:B------:R-:W-:Y:S02]  /*12180*/  IADD3.X R3, PT, PT, R241, UR64, RZ, P4, !PT ;  /* 0x00000040f1037c10 */ /* 0x000fe4000a7fe4ff */
[----:B------:R-:W-:-:S04]  /*12190*/  ISETP.GE.AND P4, PT, R7, UR17, PT ;  /* 0x0000001107007c0c */ /* 0x000fc8000bf86270 */
[----:B------:R-:W-:Y:S02]  /*121a0*/  SEL R8, RZ, 0x4, P4 ;  /* 0x00000004ff087807 */ /* 0x000fe40002000000 */
[----:B-1----:R-:W-:-:S04]  /*121b0*/  SHF.R.U32.HI R5, RZ, 0x6, R4 ;  /* 0x00000006ff057819 */ /* 0x002fc80000011604 */
[----:B------:R-:W-:-:S04]  /*121c0*/  SGXT.U32 R5, R5, 0x1 ;  /* 0x000000010505781a */ /* 0x000fc80000000000 */
[----:B------:R-:W-:-:S04]  /*121d0*/  LOP3.LUT R5, R5, 0x1e, RZ, 0xfc, !PT ;  /* 0x0000001e05057812 */ /* 0x000fc800078efcff */
[----:B------:R-:W-:Y:S02]  /*121e0*/  ISETP.GE.AND P4, PT, R5, UR17, PT ;  /* 0x0000001105007c0c */ /* 0x000fe4000bf86270 */
[----:B------:R-:W1:Y:S01]  /*121f0*/  S2R R5, SR_TID.X ;  /* 0x0000000000057919 */ /* 0x000e620000002100 */
[----:B------:R-:W-:Y:S02]  /*12200*/  IADD3 R236, P2, PT, R238, UR39, RZ ;  /* 0x00000027eeec7c10 */ /* 0x000fe4000ff5e0ff */
[----:B------:R-:W-:Y:S02]  /*12210*/  SHF.R.U32.HI R4, RZ, 0x6, R4 ;  /* 0x00000006ff047819 */ /* 0x000fe40000011604 */
[----:B--2---:R-:W-:Y:S01]  /*12220*/  IADD3.X R237, PT, PT, R239, UR64, RZ, P2, !PT ;  /* 0x00000040efed7c10 */ /* 0x004fe200097fe4ff */
[----:B------:R2:W-:Y:S01]  /*12230*/  STL.64 [R1+0x38], R2 ;  /* 0x0000380201007387 */ /* 0x0005e20000100a00 */
[----:B------:R-:W-:Y:S02]  /*12240*/  ISETP.GE.AND P2, PT, R6, UR17, PT ;  /* 0x0000001106007c0c */ /* 0x000fe4000bf46270 */
[----:B------:R-:W-:-:S02]  /*12250*/  SGXT.U32 R4, R4, 0x1 ;  /* 0x000000010404781a */ /* 0x000fc40000000000 */
[----:B------:R-:W-:Y:S02]  /*12260*/  SEL R9, RZ, 0x4, P2 ;  /* 0x00000004ff097807 */ /* 0x000fe40001000000 */
[----:B------:R-:W-:Y:S02]  /*12270*/  IADD3 R6, P2, PT, R244, UR39, RZ ;  /* 0x00000027f4067c10 */ /* 0x000fe4000ff5e0ff */
[----:B--2---:R-:W-:Y:S02]  /*12280*/  IADD3 R2, P5, PT, R242, UR39, RZ ;  /* 0x00000027f2027c10 */ /* 0x004fe4000ffbe0ff */
[----:B------:R-:W-:Y:S02]  /*12290*/  LOP3.LUT R4, R4, 0x1c, RZ, 0xfc, !PT ;  /* 0x0000001c04047812 */ /* 0x000fe400078efcff */
[----:B------:R-:W-:Y:S02]  /*122a0*/  IADD3.X R3, PT, PT, R243, UR64, RZ, P5, !PT ;  /* 0x00000040f3037c10 */ /* 0x000fe4000affe4ff */
[----:B------:R-:W-:-:S02]  /*122b0*/  IADD3.X R7, PT, PT, R245, UR64, RZ, P2, !PT ;  /* 0x00000040f5077c10 */ /* 0x000fc400097fe4ff */
[----:B------:R-:W-:Y:S01]  /*122c0*/  ISETP.GE.AND P2, PT, R4, UR17, PT ;  /* 0x0000001104007c0c */ /* 0x000fe2000bf46270 */
[----:B------:R2:W-:Y:S01]  /*122d0*/  STL.64 [R1+0x30], R2 ;  /* 0x0000300201007387 */ /* 0x0005e20000100a00 */
[----:B------:R-:W-:Y:S02]  /*122e0*/  SEL R4, RZ, 0x4, P4 ;  /* 0x00000004ff047807 */ /* 0x000fe40002000000 */
[----:B-1----:R-:W-:Y:S02]  /*122f0*/  LOP3.LUT R5, R5, 0x1f, RZ, 0xc0, !PT ;  /* 0x0000001f05057812 */ /* 0x002fe400078ec0ff */
[----:B--2---:R-:W-:Y:S02]  /*12300*/  IADD3 R2, P4, PT, R12, UR65, RZ ;  /* 0x000000410c027c10 */ /* 0x004fe4000ff9e0ff */
[----:B------:R-:W-:Y:S02]  /*12310*/  ISETP.GE.AND P6, PT, R5, UR17, PT ;  /* 0x0000001105007c0c */ /* 0x000fe4000bfc6270 */
[----:B------:R-:W-:Y:S01]  /*12320*/  IADD3.X R3, PT, PT, R13, UR66, RZ, P4, !PT ;  /* 0x000000420d037c10 */ /* 0x000fe2000a7fe4ff */
[----:B------:R-:W-:Y:S01]  /*12330*/  STL.64 [R1+0x6b0], R6 ;  /* 0x0006b00601007387 */ /* 0x000fe20000100a00 */
[----:B------:R-:W-:-:S03]  /*12340*/  SEL R252, RZ, 0x4, P6 ;  /* 0x00000004fffc7807 */ /* 0x000fc60003000000 */
[----:B------:R-:W-:Y:S04]  /*12350*/  STL [R1+0x58], R4 ;  /* 0x0000580401007387 */ /* 0x000fe80000100800 */
[----:B------:R1:W-:Y:S02]  /*12360*/  STL.64 [R1+0x20], R2 ;  /* 0x0000200201007387 */ /* 0x0003e40000100a00 */
[----:B-1----:R-:W-:-:S04]  /*12370*/  IADD3 R2, P6, PT, R16, UR65, RZ ;  /* 0x0000004110027c10 */ /* 0x002fc8000ffde0ff */
[----:B------:R-:W-:-:S05]  /*12380*/  IADD3.X R3, PT, PT, R17, UR66, RZ, P6, !PT ;  /* 0x0000004211037c10 */ /* 0x000fca000b7fe4ff */
[----:B------:R1:W-:Y:S04]  /*12390*/  STL.64 [R1+0x18], R2 ;  /* 0x0000180201007387 */ /* 0x0003e80000100a00 */
[----:B------:R-:W2:Y:S01]  /*123a0*/  LDL.LU.64 R6, [R1+0x1a8] ;  /* 0x0001a80001067983 */ /* 0x000ea20000300a00 */
[----:B-1----:R-:W-:-:S04]  /*123b0*/  IADD3 R2, P6, PT, R20, UR65, RZ ;  /* 0x0000004114027c10 */ /* 0x002fc8000ffde0ff */
[----:B------:R-:W-:Y:S02]  /*123c0*/  IADD3.X R3, PT, PT, R21, UR66, RZ, P6, !PT ;  /* 0x0000004215037c10 */ /* 0x000fe4000b7fe4ff */
[----:B------:R-:W-:-:S03]  /*123d0*/  IADD3 R4, P6, PT, R24, UR65, RZ ;  /* 0x0000004118047c10 */ /* 0x000fc6000ffde0ff */
[----:B------:R1:W-:Y:S01]  /*123e0*/  STL.64 [R1+0x10], R2 ;  /* 0x0000100201007387 */ /* 0x0003e20000100a00 */
[----:B------:R-:W-:Y:S02]  /*123f0*/  IADD3.X R5, PT, PT, R25, UR66, RZ, P6, !PT ;  /* 0x0000004219057c10 */ /* 0x000fe4000b7fe4ff */
[----:B-1----:R-:W-:-:S04]  /*12400*/  IADD3 R2, P6, PT, R28, UR65, RZ ;  /* 0x000000411c027c10 */ /* 0x002fc8000ffde0ff */
[----:B------:R-:W-:Y:S02]  /*12410*/  IADD3.X R3, PT, PT, R29, UR66, RZ, P6, !PT ;  /* 0x000000421d037c10 */ /* 0x000fe4000b7fe4ff */
[----:B------:R-:W-:Y:S02]  /*12420*/  IADD3 R250, P6, PT, R32, UR65, RZ ;  /* 0x0000004120fa7c10 */ /* 0x000fe4000ffde0ff */
[----:B------:R-:W-:Y:S02]  /*12430*/  SEL R9, R9, RZ, P1 ;  /* 0x000000ff09097207 */ /* 0x000fe40000800000 */
[----:B------:R-:W-:Y:S02]  /*12440*/  IADD3.X R251, PT, PT, R33, UR66, RZ, P6, !PT ;  /* 0x0000004221fb7c10 */ /* 0x000fe4000b7fe4ff */
[----:B------:R-:W-:Y:S02]  /*12450*/  IADD3 R248, P6, PT, R36, UR65, RZ ;  /* 0x0000004124f87c10 */ /* 0x000fe4000ffde0ff */
[----:B------:R-:W-:-:S02]  /*12460*/  SEL R8, R8, RZ, P1 ;  /* 0x000000ff08087207 */ /* 0x000fc40000800000 */
[----:B------:R-:W-:Y:S02]  /*12470*/  IADD3.X R249, PT, PT, R37, UR66, RZ, P6, !PT ;  /* 0x0000004225f97c10 */ /* 0x000fe4000b7fe4ff */
[----:B------:R-:W-:Y:S02]  /*12480*/  ISETP.NE.U32.AND P5, PT, R9, RZ, PT ;  /* 0x000000ff0900720c */ /* 0x000fe40003fa5070 */
[----:B------:R-:W-:Y:S02]  /*12490*/  IADD3 R244, P6, PT, R40, UR65, RZ ;  /* 0x0000004128f47c10 */ /* 0x000fe4000ffde0ff */
[----:B------:R-:W-:Y:S02]  /*124a0*/  SEL R9, RZ, 0x4, P2 ;  /* 0x00000004ff097807 */ /* 0x000fe40001000000 */
[----:B------:R-:W-:Y:S02]  /*124b0*/  ISETP.NE.U32.AND P2, PT, R8, RZ, PT ;  /* 0x000000ff0800720c */ /* 0x000fe40003f45070 */
[----:B------:R-:W-:-:S02]  /*124c0*/  IADD3.X R245, PT, PT, R41, UR66, RZ, P6, !PT ;  /* 0x0000004229f57c10 */ /* 0x000fc4000b7fe4ff */
[----:B------:R-:W-:Y:S02]  /*124d0*/  SEL R8, R9, RZ, P1 ;  /* 0x000000ff09087207 */ /* 0x000fe40000800000 */
[----:B------:R-:W-:Y:S02]  /*124e0*/  IADD3 R242, P6, PT, R44, UR65, RZ ;  /* 0x000000412cf27c10 */ /* 0x000fe4000ffde0ff */
[----:B------:R-:W-:Y:S02]  /*124f0*/  ISETP.NE.U32.AND P4, PT, R8, RZ, PT ;  /* 0x000000ff0800720c */ /* 0x000fe40003f85070 */
[----:B------:R-:W-:Y:S02]  /*12500*/  IADD3.X R243, PT, PT, R45, UR66, RZ, P6, !PT ;  /* 0x000000422df37c10 */ /* 0x000fe4000b7fe4ff */
[----:B------:R-:W-:-:S04]  /*12510*/  IADD3 R8, P6, PT, R48, UR65, RZ ;  /* 0x0000004130087c10 */ /* 0x000fc8000ffde0ff */
        /* <DEDUP_REMOVED lines=89> */
[----:B------:R-:W-:Y:S01]  /*12ab0*/  IADD3 R166, P6, PT, R206, UR65, RZ ;  /* 0x00000041cea67c10 */ /* 0x000fe2000ffde0ff */
[----:B------:R1:W-:Y:S03]  /*12ac0*/  STL.64 [R1+0x688], R4 ;  /* 0x0006880401007387 */ /* 0x0003e60000100a00 */
[----:B------:R-:W-:Y:S02]  /*12ad0*/  IADD3.X R167, PT, PT, R207, UR66, RZ, P6, !PT ;  /* 0x00000042cfa77c10 */ /* 0x000fe4000b7fe4ff */
[----:B------:R-:W-:-:S04]  /*12ae0*/  IADD3 R170, P6, PT, R210, UR65, RZ ;  /* 0x00000041d2aa7c10 */ /* 0x000fc8000ffde0ff */
[----:B------:R-:W-:Y:S01]  /*12af0*/  IADD3.X R171, PT, PT, R211, UR66, RZ, P6, !PT ;  /* 0x00000042d3ab7c10 */ /* 0x000fe2000b7fe4ff */
[----:B-1----:R-:W2:Y:S01]  /*12b00*/  LDL.LU.64 R4, [R1+0x1b8] ;  /* 0x0001b80001047983 */ /* 0x002ea20000300a00 */
[----:B------:R-:W-:-:S03]  /*12b10*/  IADD3 R174, P6, PT, R214, UR65, RZ ;  /* 0x00000041d6ae7c10 */ /* 0x000fc6000ffde0ff */
[----:B------:R1:W-:Y:S01]  /*12b20*/  STL.64 [R1+0x690], R2 ;  /* 0x0006900201007387 */ /* 0x0003e20000100a00 */
[----:B------:R-:W-:Y:S02]  /*12b30*/  IADD3.X R175, PT, PT, R215, UR66, RZ, P6, !PT ;  /* 0x00000042d7af7c10 */ /* 0x000fe4000b7fe4ff */
[----:B------:R-:W-:Y:S01]  /*12b40*/  IADD3 R178, P6, PT, R218, UR65, RZ ;  /* 0x00000041dab27c10 */ /* 0x000fe2000ffde0ff */
[----:B-1----:R-:W2:Y:S04]  /*12b50*/  LDL.LU.64 R2, [R1+0x1c8] ;  /* 0x0001c80001027983 */ /* 0x002ea80000300a00 */
[----:B------:R1:W-:Y:S01]  /*12b60*/  STL.64 [R1+0x698], R250 ;  /* 0x000698fa01007387 */ /* 0x0003e20000100a00 */
[----:B------:R-:W-:-:S03]  /*12b70*/  IADD3.X R179, PT, PT, R219, UR66, RZ, P6, !PT ;  /* 0x00000042dbb37c10 */ /* 0x000fc6000b7fe4ff */
[----:B-1----:R-:W2:Y:S04]  /*12b80*/  LDL.LU.64 R250, [R1+0x1d8] ;  /* 0x0001d80001fa7983 */ /* 0x002ea80000300a00 */
[----:B------:R1:W-:Y:S04]  /*12b90*/  STL.64 [R1+0x6a0], R248 ;  /* 0x0006a0f801007387 */ /* 0x0003e80000100a00 */
[----:B-1----:R-:W2:Y:S04]  /*12ba0*/  LDL.LU.64 R248, [R1+0x1e8] ;  /* 0x0001e80001f87983 */ /* 0x002ea80000300a00 */
[----:B------:R-:W-:Y:S04]  /*12bb0*/  STL [R1+0x6b8], R245 ;  /* 0x0006b8f501007387 */ /* 0x000fe80000100800 */
[----:B------:R1:W-:Y:S04]  /*12bc0*/  STL.64 [R1+0x6c0], R242 ;  /* 0x0006c0f201007387 */ /* 0x0003e80000100a00 */
[----:B-1----:R-:W2:Y:S04]  /*12bd0*/  LDL.LU.64 R242, [R1+0x1f8] ;  /* 0x0001f80001f27983 */ /* 0x002ea80000300a00 */
[----:B------:R-:W2:Y:S04]  /*12be0*/  LDL.LU.64 R202, [R1+0x208] ;  /* 0x0002080001ca7983 */ /* 0x000ea80000300a00 */
[----:B------:R-:W2:Y:S04]  /*12bf0*/  LDL.LU.64 R206, [R1+0x218] ;  /* 0x0002180001ce7983 */ /* 0x000ea80000300a00 */
[----:B------:R-:W2:Y:S04]  /*12c00*/  LDL.LU.64 R210, [R1+0x228] ;  /* 0x0002280001d27983 */ /* 0x000ea80000300a00 */
[----:B------:R-:W2:Y:S04]  /*12c10*/  LDL.LU.64 R214, [R1+0x238] ;  /* 0x0002380001d67983 */ /* 0x000ea80000300a00 */
[----:B------:R-:W2:Y:S01]  /*12c20*/  LDL.LU.64 R218, [R1+0x248] ;  /* 0x0002480001da7983 */ /* 0x000ea20000300a00 */
[----:B------:R-:W-:-:S03]  /*12c30*/  IADD3 R182, P6, PT, R222, UR65, RZ ;  /* 0x00000041deb67c10 */ /* 0x000fc6000ffde0ff */
[----:B------:R-:W3:Y:S01]  /*12c40*/  LDL.LU R245, [R1+0x58] ;  /* 0x0000580001f57983 */ /* 0x000ee20000300800 */
        /* <DEDUP_REMOVED lines=35> */
[----:B--2---:R-:W-:-:S04]  /*12e80*/  IADD3 R238, P6, PT, R218, UR65, RZ ;  /* 0x00000041daee7c10 */ /* 0x004fc8000ffde0ff */
        /* <DEDUP_REMOVED lines=12> */
[----:B------:R-:W2:Y:S03]  /*12f50*/  LDL.LU.64 R242, [R1+0x38] ;  /* 0x0000380001f27983 */ /* 0x000ea60000300a00 */
        /* <DEDUP_REMOVED lines=9> */
[----:B------:R-:W4:Y:S01]  /*12ff0*/  LDL.LU.64 R6, [R1+0x30] ;  /* 0x0000300001067983 */ /* 0x000f220000300a00 */
[----:B---3--:R-:W-:Y:S02]  /*13000*/  SEL R247, R245, RZ, P1 ;  /* 0x000000fff5f77207 */ /* 0x008fe40000800000 */
[----:B------:R-:W-:Y:S01]  /*13010*/  LOP3.LUT R245, R0, 0x60, RZ, 0x3c, !PT ;  /* 0x0000006000f57812 */ /* 0x000fe200078e3cff */
[----:B------:R-:W3:Y:S01]  /*13020*/  LDL.LU.64 R248, [R1+0x50] ;  /* 0x0000500001f87983 */ /* 0x000ee20000300a00 */
[----:B------:R-:W-:Y:S02]  /*13030*/  SEL R246, R252, RZ, P1 ;  /* 0x000000fffcf67207 */ /* 0x000fe40000800000 */
[----:B------:R-:W-:Y:S01]  /*13040*/  LOP3.LUT R252, R0, 0x70, RZ, 0x3c, !PT ;  /* 0x0000007000fc7812 */ /* 0x000fe200078e3cff */
[----:B------:R-:W-:Y:S01]  /*13050*/  VIADD R245, R245, UR28 ;  /* 0x0000001cf5f57c36 */ /* 0x000fe20008000000 */
[----:B------:R-:W3:Y:S01]  /*13060*/  LDL.LU.64 R250, [R1+0x48] ;  /* 0x0000480001fa7983 */ /* 0x000ee20000300a00 */
[----:B------:R-:W-:-:S02]  /*13070*/  ISETP.NE.U32.AND P1, PT, R247, RZ, PT ;  /* 0x000000fff700720c */ /* 0x000fc40003f25070 */
[----:B------:R-:W-:Y:S01]  /*13080*/  VIADD R252, R252, UR28 ;  /* 0x0000001cfcfc7c36 */ /* 0x000fe20008000000 */
[----:B------:R-:W3:Y:S04]  /*13090*/  LDL.LU.64 R2, [R1+0x20] ;  /* 0x0000200001027983 */ /* 0x000ee80000300a00 */
[----:B------:R-:W3:Y:S04]  /*130a0*/  LDL.LU.64 R4, [R1+0x18] ;  /* 0x0000180001047983 */ /* 0x000ee80000300a00 */
[----:B------:R-:W-:Y:S01]  /*130b0*/  LDGSTS.E [R245+0x58000], desc[UR40][R236.64], P5 ;  /* 0x58000000ecf57fae */ /* 0x000fe2000a9a1028 */
[----:B------:R-:W-:-:S03]  /*130c0*/  ISETP.NE.U32.AND P5, PT, R246, RZ, PT ;  /* 0x000000fff600720c */ /* 0x000fc60003fa5070 */
[----:B------:R-:W3:Y:S04]  /*130d0*/  LDL.LU.64 R236, [R1+0x6c8] ;  /* 0x0006c80001ec7983 */ /* 0x000ee80000300a00 */
[----:B------:R-:W3:Y:S04]  /*130e0*/  LDL.LU.64 R246, [R1+0x10] ;  /* 0x0000100001f67983 */ /* 0x000ee80000300a00 */
[----:B--2---:R-:W-:Y:S04]  /*130f0*/  LDGSTS.E [R245+0x58008], desc[UR40][R242.64], P2 ;  /* 0x58008000f2f57fae */ /* 0x004fe800091a1028 */
[----:B------:R-:W2:Y:S04]  /*13100*/  LDL.LU.64 R242, [R1+0x6c0] ;  /* 0x0006c00001f27983 */ /* 0x000ea80000300a00 */
[----:B------:R-:W2:Y:S04]  /*13110*/  LDL.LU R245, [R1+0x6b8] ;  /* 0x0006b80001f57983 */ /* 0x000ea80000300800 */
[----:B----4-:R-:W-:Y:S04]  /*13120*/  LDGSTS.E [R252+0x58000], desc[UR40][R6.64], P4 ;  /* 0x5800000006fc7fae */ /* 0x010fe8000a1a1028 */
[----:B------:R-:W4:Y:S04]  /*13130*/  LDL.LU.64 R6, [R1+0x6b0] ;  /* 0x0006b00001067983 */ /* 0x000f280000300a00 */
[----:B----4-:R-:W-:Y:S04]  /*13140*/  LDGSTS.E [R252+0x58008], desc[UR40][R6.64], P1 ;  /* 0x5800800006fc7fae */ /* 0x010fe800089a1028 */
[----:B------:R-:W0:Y:S04]  /*13150*/  LDGDEPBAR ;  /* 0x00000000000079af */ /* 0x000e280000000000 */
[----:B------:R-:W3:Y:S04]  /*13160*/  LDL.LU.64 R6, [R1+0x6a8] ;  /* 0x0006a80001067983 */ /* 0x000ee80000300a00 */
[----:B---3--:R-:W-:Y:S04]  /*13170*/  LDGSTS.E [R6+0x40000], desc[UR40][R248.64], P5 ;  /* 0x40000000f8067fae */ /* 0x008fe8000a9a1028 */
[----:B------:R-:W-:Y:S04]  /*13180*/  LDGSTS.E [R6+0x40400], desc[UR40][R250.64], P5 ;  /* 0x40400000fa067fae */ /* 0x000fe8000a9a1028 */
[----:B------:R-:W-:Y:S04]  /*13190*/  LDGSTS.E [R6+0x40800], desc[UR40][R2.64], P5 ;  /* 0x4080000002067fae */ /* 0x000fe8000a9a1028 */
[----:B------:R-:W3:Y:S04]  /*131a0*/  LDL.LU.64 R248, [R1+0x6a0] ;  /* 0x0006a00001f87983 */ /* 0x000ee80000300a00 */
[----:B------:R-:W4:Y:S04]  /*131b0*/  LDL.LU.64 R250, [R1+0x698] ;  /* 0x0006980001fa7983 */ /* 0x000f280000300a00 */
[----:B------:R-:W2:Y:S04]  /*131c0*/  LDL.LU.64 R2, [R1+0x690] ;  /* 0x0006900001027983 */ /* 0x000ea80000300a00 */
[----:B------:R-:W-:Y:S04]  /*131d0*/  LDGSTS.E [R6+0x40c00], desc[UR40][R4.64], P5 ;  /* 0x40c0000004067fae */ /* 0x000fe8000a9a1028 */
[----:B------:R-:W-:Y:S04]  /*131e0*/  LDGSTS.E [R6+0x41000], desc[UR40][R246.64], P5 ;  /* 0x41000000f6067fae */ /* 0x000fe8000a9a1028 */
[----:B------:R-:W2:Y:S01]  /*131f0*/  LDL.LU.64 R4, [R1+0x688] ;  /* 0x0006880001047983 */ /* 0x000ea20000300a00 */
        /* <DEDUP_REMOVED lines=37> */
[----:B--2---:R-:W-:Y:S04]  /*13450*/  LDGSTS.E [R6+0x41400], desc[UR40][R4.64], P5 ;  /* 0x4140000004067fae */ /* 0x004fe8000a9a1028 */
[----:B------:R-:W-:Y:S04]  /*13460*/  LDGSTS.E [R6+0x41800], desc[UR40][R2.64], P5 ;  /* 0x4180000002067fae */ /* 0x000fe8000a9a1028 */
[----:B----4-:R-:W-:Y:S04]  /*13470*/  LDGSTS.E [R6+0x41c00], desc[UR40][R250.64], P5 ;  /* 0x41c00000fa067fae */ /* 0x010fe8000a9a1028 */
[----:B------:R-:W5:Y:S04]  /*13480*/  LDL.LU.64 R4, [R1+0x680] ;  /* 0x0006800001047983 */ /* 0x000f680000300a00 */
[----:B------:R-:W5:Y:S04]  /*13490*/  LDL.LU.64 R2, [R1+0x678] ;  /* 0x0006780001027983 */ /* 0x000f680000300a00 */
[----:B---3--:R-:W-:Y:S04]  /*134a0*/  LDGSTS.E [R6+0x42000], desc[UR40][R248.64], P5 ;  /* 0x42000000f8067fae */ /* 0x008fe8000a9a1028 */
[----:B------:R-:W-:Y:S04]  /*134b0*/  LDGSTS.E [R6+0x42400], desc[UR40][R244.64], P5 ;  /* 0x42400000f4067fae */ /* 0x000fe8000a9a1028 */
[----:B------:R-:W-:Y:S04]  /*134c0*/  LDGSTS.E [R6+0x42800], desc[UR40][R242.64], P5 ;  /* 0x42800000f2067fae */ /* 0x000fe8000a9a1028 */
[----:B------:R-:W-:Y:S04]  /*134d0*/  LDGSTS.E [R6+0x42c00], desc[UR40][R8.64], P5 ;  /* 0x42c0000008067fae */ /* 0x000fe8000a9a1028 */
[----:B------:R1:W-:Y:S04]  /*134e0*/  LDGSTS.E [R6+0x43000], desc[UR40][R12.64], P5 ;  /* 0x430000000c067fae */ /* 0x0003e8000a9a1028 */
[----:B------:R2:W-:Y:S04]  /*134f0*/  LDGSTS.E [R6+0x43400], desc[UR40][R16.64], P5 ;  /* 0x4340000010067fae */ /* 0x0005e8000a9a1028 */
[----:B------:R2:W-:Y:S04]  /*13500*/  LDGSTS.E [R6+0x43800], desc[UR40][R20.64], P5 ;  /* 0x4380000014067fae */ /* 0x0005e8000a9a1028 */
[----:B------:R2:W-:Y:S01]  /*13510*/  LDGSTS.E [R6+0x43c00], desc[UR40][R24.64], P5 ;  /* 0x43c0000018067fae */ /* 0x0005e2000a9a1028 */
[----:B------:R-:W-:Y:S01]  /*13520*/  IADD3.X R157, PT, PT, R157, UR66, RZ, P6, !PT ;  /* 0x000000429d9d7c10 */ /* 0x000fe2000b7fe4ff */
[----:B-1----:R-:W1:Y:S02]  /*13530*/  LDC R13, c[0x0][0x3a0] ;  /* 0x0000e800ff0d7b82 */ /* 0x002e640000000800 */
[----:B------:R2:W-:Y:S04]  /*13540*/  LDGSTS.E [R6+0x44000], desc[UR40][R28.64], P5 ;  /* 0x440000001c067fae */ /* 0x0005e8000a9a1028 */
[----:B------:R2:W-:Y:S04]  /*13550*/  LDGSTS.E [R6+0x44400], desc[UR40][R32.64], P5 ;  /* 0x4440000020067fae */ /* 0x0005e8000a9a1028 */
[----:B------:R2:W-:Y:S04]  /*13560*/  LDGSTS.E [R6+0x44800], desc[UR40][R36.64], P5 ;  /* 0x4480000024067fae */ /* 0x0005e8000a9a1028 */
[----:B------:R2:W-:Y:S01]  /*13570*/  LDGSTS.E [R6+0x44c00], desc[UR40][R40.64], P5 ;  /* 0x44c0000028067fae */ /* 0x0005e2000a9a1028 */
[----:B------:R-:W-:-:S03]  /*13580*/  IADD3 R160, P6, PT, R160, UR65, RZ ;  /* 0x00000041a0a07c10 */ /* 0x000fc6000ffde0ff */
[----:B------:R2:W-:Y:S04]  /*13590*/  LDGSTS.E [R6+0x45000], desc[UR40][R44.64], P5 ;  /* 0x450000002c067fae */ /* 0x0005e8000a9a1028 */
[----:B------:R2:W-:Y:S04]  /*135a0*/  LDGSTS.E [R6+0x45400], desc[UR40][R48.64], P5 ;  /* 0x4540000030067fae */ /* 0x0005e8000a9a1028 */
[----:B------:R2:W-:Y:S04]  /*135b0*/  LDGSTS.E [R6+0x45800], desc[UR40][R52.64], P5 ;  /* 0x4580000034067fae */ /* 0x0005e8000a9a1028 */
[----:B------:R2:W-:Y:S01]  /*135c0*/  LDGSTS.E [R6+0x45c00], desc[UR40][R56.64], P5 ;  /* 0x45c0000038067fae */ /* 0x0005e2000a9a1028 */
[----:B------:R-:W-:-:S03]  /*135d0*/  IADD3.X R161, PT, PT, R161, UR66, RZ, P6, !PT ;  /* 0x00000042a1a17c10 */ /* 0x000fc6000b7fe4ff */
        /* <DEDUP_REMOVED lines=116> */
[----:B------:R2:W-:Y:S01]  /*13d20*/  LDGSTS.E [R7+0x4ae00], desc[UR40][R156.64], P5 ;  /* 0x4ae000009c077fae */ /* 0x0005e2000a9a1028 */
[----:B-1----:R-:W-:-:S03]  /*13d30*/  VIADD R13, R13, 0x1f ;  /* 0x0000001f0d0d7836 */ /* 0x002fc60000000000 */
[----:B------:R2:W-:Y:S01]  /*13d40*/  LDGSTS.E [R7+0x4b200], desc[UR40][R160.64], P5 ;  /* 0x4b200000a0077fae */ /* 0x0005e2000a9a1028 */
[----:B------:R-:W-:-:S03]  /*13d50*/  IADD3.X R229, PT, PT, R229, UR66, RZ, P6, !PT ;  /* 0x00000042e5e57c10 */ /* 0x000fc6000b7fe4ff */
[----:B------:R2:W-:Y:S01]  /*13d60*/  LDGSTS.E [R7+0x4b600], desc[UR40][R164.64], P5 ;  /* 0x4b600000a4077fae */ /* 0x0005e2000a9a1028 */
[----:B------:R-:W-:-:S03]  /*13d70*/  IADD3 R232, P6, PT, R232, UR65, RZ ;  /* 0x00000041e8e87c10 */ /* 0x000fc6000ffde0ff */
[----:B------:R2:W-:Y:S04]  /*13d80*/  LDGSTS.E [R7+0x4ba00], desc[UR40][R168.64], P5 ;  /* 0x4ba00000a8077fae */ /* 0x0005e8000a9a1028 */
[----:B------:R2:W-:Y:S04]  /*13d90*/  LDGSTS.E [R7+0x4be00], desc[UR40][R172.64], P5 ;  /* 0x4be00000ac077fae */ /* 0x0005e8000a9a1028 */
[----:B------:R2:W-:Y:S01]  /*13da0*/  LDGSTS.E [R7+0x4c200], desc[UR40][R176.64], P5 ;  /* 0x4c200000b0077fae */ /* 0x0005e2000a9a1028 */
[----:B------:R-:W-:-:S03]  /*13db0*/  ISETP.GE.AND P2, PT, R13, 0x40, PT ;  /* 0x000000400d00780c */ /* 0x000fc60003f46270 */
        /* <DEDUP_REMOVED lines=9> */
[----:B------:R2:W-:Y:S04]  /*13e50*/  LDGSTS.E [R7+0x4de00], desc[UR40][R204.64], P5 ;  /* 0x4de00000cc077fae */ /* 0x0005e8000a9a1028 */
[----:B------:R2:W-:Y:S04]  /*13e60*/  LDGSTS.E [R7+0x4e200], desc[UR40][R208.64], P5 ;  /* 0x4e200000d0077fae */ /* 0x0005e8000a9a1028 */
[----:B------:R2:W-:Y:S04]  /*13e70*/  LDGSTS.E [R7+0x4e600], desc[UR40][R212.64], P5 ;  /* 0x4e600000d4077fae */ /* 0x0005e8000a9a1028 */
[----:B------:R2:W-:Y:S04]  /*13e80*/  LDGSTS.E [R7+0x4ea00], desc[UR40][R216.64], P5 ;  /* 0x4ea00000d8077fae */ /* 0x0005e8000a9a1028 */
[----:B------:R2:W-:Y:S04]  /*13e90*/  LDGSTS.E [R7+0x4ee00], desc[UR40][R220.64], P5 ;  /* 0x4ee00000dc077fae */ /* 0x0005e8000a9a1028 */
[----:B------:R2:W-:Y:S01]  /*13ea0*/  LDGSTS.E [R7+0x4f200], desc[UR40][R224.64], P5 ;  /* 0x4f200000e0077fae */ /* 0x0005e2000a9a1028 */
[----:B------:R-:W-:-:S03]  /*13eb0*/  UMOV UR7, URZ ;  /* 0x000000ff00077c82 */ /* 0x000fc60008000000 */
[----:B------:R2:W-:Y:S04]  /*13ec0*/  LDGSTS.E [R7+0x4f600], desc[UR40][R228.64], P5 ;  /* 0x4f600000e4077fae */ /* 0x0005e8000a9a1028 */
[----:B------:R2:W-:Y:S04]  /*13ed0*/  LDGSTS.E [R7+0x4fa00], desc[UR40][R232.64], P5 ;  /* 0x4fa00000e8077fae */ /* 0x0005e8000a9a1028 */
[----:B------:R2:W-:Y:S01]  /*13ee0*/  LDGSTS.E [R7+0x4fe00], desc[UR40][R236.64], P5 ;  /* 0x4fe00000ec077fae */ /* 0x0005e2000a9a1028 */
[----:B------:R-:W-:-:S03]  /*13ef0*/  ISETP.GE.AND P1, PT, R13, 0x20, PT ;  /* 0x000000200d00780c */ /* 0x000fc60003f26270 */
[----:B------:R-:W0:Y:S01]  /*13f00*/  LDGDEPBAR ;  /* 0x00000000000079af */ /* 0x000e220000000000 */
[----:B------:R-:W-:Y:S09]  /*13f10*/  @!P2 BRA `(.L_x_7) ;  /* 0x0000006000aca947 */ /* 0x000ff20003800000 */
[----:B------:R-:W3:Y:S01]  /*13f20*/  LDL.LU R8, [R1+0x3b0] ;  /* 0x0003b00001087983 */ /* 0x000ee20000300800 */
[----:B------:R-:W1:Y:S01]  /*13f30*/  S2R R9, SR_TID.X ;  /* 0x0000000000097919 */ /* 0x000e620000002100 */
[----:B--2---:R-:W-:Y:S01]  /*13f40*/  SHF.R.S32.HI R6, RZ, 0x1f, R13 ;  /* 0x0000001fff067819 */ /* 0x004fe2000001140d */
[----:B------:R-:W2:Y:S01]  /*13f50*/  LDCU UR4, c[0x0][0x3a8] ;  /* 0x00007500ff0477ac */ /* 0x000ea20008000800 */
[----:B------:R-:W4:Y:S01]  /*13f60*/  LDL.LU R242, [R1+0x3b4] ;  /* 0x0003b40001f27983 */ /* 0x000f220000300800 */
[----:B------:R-:W1:Y:S03]  /*13f70*/  LDCU UR5, c[0x0][0x3a8] ;  /* 0x00007500ff0577ac */ /* 0x000e660008000800 */
[----:B------:R-:W2:Y:S01]  /*13f80*/  LDL.LU R243, [R1+0x3b8] ;  /* 0x0003b80001f37983 */ /* 0x000ea20000300800 */
[----:B------:R-:W1:Y:S03]  /*13f90*/  LDCU UR6, c[0x0][0x3a8] ;  /* 0x00007500ff0677ac */ /* 0x000e660008000800 */
[----:B------:R-:W2:Y:S04]  /*13fa0*/  LDL.LU R244, [R1+0x3bc] ;  /* 0x0003bc0001f47983 */ /* 0x000ea80000300800 */
[----:B------:R-:W2:Y:S04]  /*13fb0*/  LDL.LU R245, [R1+0x3c0] ;  /* 0x0003c00001f57983 */ /* 0x000ea80000300800 */
[----:B------:R-:W2:Y:S04]  /*13fc0*/  LDL.LU R251, [R1+0x3c4] ;  /* 0x0003c40001fb7983 */ /* 0x000ea80000300800 */
[----:B------:R-:W2:Y:S04]  /*13fd0*/  LDL.LU R248, [R1+0x3c8] ;  /* 0x0003c80001f87983 */ /* 0x000ea80000300800 */
[----:B------:R-:W2:Y:S04]  /*13fe0*/  LDL.LU R249, [R1+0x3cc] ;  /* 0x0003cc0001f97983 */ /* 0x000ea80000300800 */
[----:B------:R-:W2:Y:S04]  /*13ff0*/  LDL.LU R250, [R1+0x3d8] ;  /* 0x0003d80001fa7983 */ /* 0x000ea80000300800 */
[----:B------:R-:W2:Y:S04]  /*14000*/  LDL.LU R247, [R1+0x3d0] ;  /* 0x0003d00001f77983 */ /* 0x000ea80000300800 */
[----:B------:R-:W2:Y:S04]  /*14010*/  LDL.LU R252, [R1+0x3d4] ;  /* 0x0003d40001fc7983 */ /* 0x000ea80000300800 */
[----:B------:R-:W2:Y:S01]  /*14020*/  LDL.LU R246, [R1+0x670] ;  /* 0x0006700001f67983 */ /* 0x000ea20000300800 */
[----:B-1----:R-:W-:-:S02]  /*14030*/  SHF.R.U32.HI R9, RZ, 0x6, R9 ;  /* 0x00000006ff097819 */ /* 0x002fc40000011609 */
[----:B-----5:R-:W-:Y:S01]  /*14040*/  SHF.R.S32.HI R30, RZ, 0x1f, R4 ;  /* 0x0000001fff1e7819 */ /* 0x020fe20000011404 */
[----:B------:R-:W-:Y:S01]  /*14050*/  STL [R1+0x678], R3 ;  /* 0x0006780301007387 */ /* 0x000fe20000100800 */
[----:B------:R-:W-:Y:S02]  /*14060*/  SGXT.U32 R9, R9, 0x1 ;  /* 0x000000010909781a */ /* 0x000fe40000000000 */
[----:B------:R-:W-:Y:S01]  /*14070*/  SHF.R.S32.HI R122, RZ, 0x1f, R5 ;  /* 0x0000001fff7a7819 */ /* 0x000fe20000011405 */
[----:B------:R1:W-:Y:S01]  /*14080*/  STL [R1+0x674], R0 ;  /* 0x0006740001007387 */ /* 0x0003e20000100800 */
[----:B------:R-:W-:-:S05]  /*14090*/  LOP3.LUT R9, R9, 0x1e, RZ, 0xfc, !PT ;  /* 0x0000001e09097812 */ /* 0x000fca00078efcff */
[----:B------:R-:W-:Y:S01]  /*140a0*/  IMAD R31, R9, UR16, RZ ;  /* 0x00000010091f7c24 */ /* 0x000fe2000f8e02ff */
[----:B-1----:R-:W-:Y:S02]  /*140b0*/  LEA.HI R0, R6, R13, RZ, 0x5 ;  /* 0x0000000d06007211 */ /* 0x002fe400078f28ff */
[----:B---3--:R-:W-:-:S04]  /*140c0*/  IADD3 R7, P5, PT, R4, R8, RZ ;  /* 0x0000000804077210 */ /* 0x008fc80007fbe0ff */
[----:B------:R-:W-:Y:S01]  /*140d0*/  LEA.HI.X.SX32 R6, R8, R30, 0x1, P5 ;  /* 0x0000001e08067211 */ /* 0x000fe200028f0eff */
[----:B------:R-:W-:Y:S01]  /*140e0*/  STL [R1+0x698], R7 ;  /* 0x0006980701007387 */ /* 0x000fe20000100800 */
[----:B----4-:R-:W-:-:S03]  /*140f0*/  IADD3 R9, P6, PT, R4, R242, RZ ;  /* 0x000000f204097210 */ /* 0x010fc60007fde0ff */
[----:B------:R-:W3:Y:S01]  /*14100*/  LDL.LU R41, [R1+0x3dc] ;  /* 0x0003dc0001297983 */ /* 0x000ee20000300800 */
[----:B------:R-:W-:-:S03]  /*14110*/  LEA.HI.X.SX32 R8, R242, R30, 0x1, P6 ;  /* 0x0000001ef2087211 */ /* 0x000fc600030f0eff */
[----:B------:R-:W4:Y:S01]  /*14120*/  LDL.LU R36, [R1+0x3e0] ;  /* 0x0003e00001247983 */ /* 0x000f220000300800 */
[C---:B--2---:R-:W-:Y:S02]  /*14130*/  IADD3 R11, P2, PT, R4.reuse, R243, RZ ;  /* 0x000000f3040b7210 */ /* 0x044fe40007f5e0ff */
[C---:B------:R-:W-:Y:S01]  /*14140*/  IADD3 R13, P4, PT, R4.reuse, R244, RZ ;  /* 0x000000f4040d7210 */ /* 0x040fe20007f9e0ff */
[----:B------:R-:W2:Y:S01]  /*14150*/  LDL.LU R32, [R1+0x3e4] ;  /* 0x0003e40001207983 */ /* 0x000ea20000300800 */
[-C--:B------:R-:W-:Y:S02]  /*14160*/  LEA.HI.X.SX32 R10, R243, R30.reuse, 0x1, P2 ;  /* 0x0000001ef30a7211 */ /* 0x080fe400010f0eff */
[----:B------:R-:W-:Y:S02]  /*14170*/  IADD3 R15, P5, PT, R4, R245, RZ ;  /* 0x000000f5040f7210 */ /* 0x000fe40007fbe0ff */
[----:B------:R-:W-:Y:S02]  /*14180*/  LEA.HI.X.SX32 R12, R244, R30, 0x1, P4 ;  /* 0x0000001ef40c7211 */ /* 0x000fe400020f0eff */
[----:B------:R-:W-:-:S02]  /*14190*/  IADD3 R17, P6, PT, R4, R251, RZ ;  /* 0x000000fb04117210 */ /* 0x000fc40007fde0ff */
[-C--:B------:R-:W-:Y:S02]  /*141a0*/  LEA.HI.X.SX32 R14, R245, R30.reuse, 0x1, P5 ;  /* 0x0000001ef50e7211 */ /* 0x080fe400028f0eff */
[----:B------:R-:W-:Y:S02]  /*141b0*/  LEA.HI.X.SX32 R16, R251, R30, 0x1, P6 ;  /* 0x0000001efb107211 */ /* 0x000fe400030f0eff */
[----:B------:R-:W1:Y:S01]  /*141c0*/  S2R R251, SR_TID.X ;  /* 0x0000000000fb7919 */ /* 0x000e620000002100 */
[C---:B------:R-:W-:Y:S02]  /*141d0*/  IADD3 R19, P2, PT, R4.reuse, R248, RZ ;  /* 0x000000f804137210 */ /* 0x040fe40007f5e0ff */
[C---:B------:R-:W-:Y:S02]  /*141e0*/  IADD3 R21, P4, PT, R4.reuse, R249, RZ ;  /* 0x000000f904157210 */ /* 0x040fe40007f9e0ff */
[----:B------:R-:W-:Y:S02]  /*141f0*/  IADD3 R23, P5, PT, R4, R250, RZ ;  /* 0x000000fa04177210 */ /* 0x000fe40007fbe0ff */
[----:B-1----:R-:W-:-:S04]  /*14200*/  SHF.R.U32.HI R251, RZ, 0x6, R251 ;  /* 0x00000006fffb7819 */ /* 0x002fc800000116fb */
[----:B------:R-:W-:-:S04]  /*14210*/  SGXT.U32 R251, R251, 0x1 ;  /* 0x00000001fbfb781a */ /* 0x000fc80000000000 */
[----:B------:R-:W-:-:S05]  /*14220*/  LOP3.LUT R251, R251, 0x1c, RZ, 0xfc, !PT ;  /* 0x0000001cfbfb7812 */ /* 0x000fca00078efcff */
[----:B------:R-:W-:Y:S02]  /*14230*/  IMAD R33, R251, UR4, RZ ;  /* 0x00000004fb217c24 */ /* 0x000fe4000f8e02ff */
[----:B------:R-:W1:Y:S01]  /*14240*/  S2R R251, SR_TID.X ;  /* 0x0000000000fb7919 */ /* 0x000e620000002100 */
[----:B------:R-:W-:-:S04]  /*14250*/  IADD3 R25, P6, PT, R4, R247, RZ ;  /* 0x000000f704197210 */ /* 0x000fc80007fde0ff */
[-C--:B------:R-:W-:Y:S02]  /*14260*/  LEA.HI.X.SX32 R24, R247, R30.reuse, 0x1, P6 ;  /* 0x0000001ef7187211 */ /* 0x080fe400030f0eff */
[----:B------:R-:W-:Y:S02]  /*14270*/  IADD3 R117, P6, PT, R4, R31, RZ ;  /* 0x0000001f04757210 */ /* 0x000fe40007fde0ff */
[-C--:B------:R-:W-:Y:S02]  /*14280*/  LEA.HI.X.SX32 R22, R250, R30.reuse, 0x1, P5 ;  /* 0x0000001efa167211 */ /* 0x080fe400028f0eff */
[----:B------:R-:W-:Y:S01]  /*14290*/  LEA.HI.X.SX32 R18, R248, R30, 0x1, P2 ;  /* 0x0000001ef8127211 */ /* 0x000fe200010f0eff */
[----:B------:R-:W-:Y:S01]  /*142a0*/  STL [R1+0x67c], R117 ;  /* 0x00067c7501007387 */ /* 0x000fe20000100800 */
[C---:B------:R-:W-:Y:S02]  /*142b0*/  IADD3 R119, P5, PT, R4.reuse, R33, RZ ;  /* 0x0000002104777210 */ /* 0x040fe40007fbe0ff */
[----:B------:R-:W-:Y:S01]  /*142c0*/  IADD3 R27, P2, PT, R4, R252, RZ ;  /* 0x000000fc041b7210 */ /* 0x000fe20007f5e0ff */
[----:B------:R-:W2:Y:S01]  /*142d0*/  LDL.LU R243, [R1+0x3e8] ;  /* 0x0003e80001f37983 */ /* 0x000ea20000300800 */
[----:B-1----:R-:W-:-:S02]  /*142e0*/  SHF.R.U32.HI R247, RZ, 0x6, R251 ;  /* 0x00000006fff77819 */ /* 0x002fc400000116fb */
[----:B------:R-:W-:Y:S02]  /*142f0*/  SHF.R.U32.HI R251, RZ, 0x6, R251 ;  /* 0x00000006fffb7819 */ /* 0x000fe400000116fb */
[----:B------:R-:W-:Y:S02]  /*14300*/  SGXT.U32 R247, R247, 0x1 ;  /* 0x00000001f7f7781a */ /* 0x000fe40000000000 */
[----:B------:R-:W-:Y:S02]  /*14310*/  SGXT.U32 R251, R251, 0x1 ;  /* 0x00000001fbfb781a */ /* 0x000fe40000000000 */
[----:B------:R-:W-:Y:S02]  /*14320*/  LOP3.LUT R247, R247, 0x18, RZ, 0xfc, !PT ;  /* 0x00000018f7f77812 */ /* 0x000fe400078efcff */
[----:B------:R-:W-:Y:S02]  /*14330*/  LOP3.LUT R251, R251, 0x1a, RZ, 0xfc, !PT ;  /* 0x0000001afbfb7812 */ /* 0x000fe400078efcff */
[----:B------:R-:W-:Y:S01]  /*14340*/  LEA.HI.X.SX32 R20, R249, R30, 0x1, P4 ;  /* 0x0000001ef9147211 */ /* 0x000fe200020f0eff */
[----:B------:R-:W-:-:S02]  /*14350*/  IMAD R37, R247, UR6, RZ ;  /* 0x00000006f7257c24 */ /* 0x000fc4000f8e02ff */
[----:B------:R-:W-:Y:S01]  /*14360*/  IMAD R35, R251, UR5, RZ ;  /* 0x00000005fb237c24 */ /* 0x000fe2000f8e02ff */
[-C--:B------:R-:W-:Y:S01]  /*14370*/  LEA.HI.X.SX32 R0, R31, R30.reuse, 0x1, P6 ;  /* 0x0000001e1f007211 */ /* 0x080fe200030f0eff */
[----:B------:R-:W2:Y:S01]  /*14380*/  LDL.LU R251, [R1+0x3ec] ;  /* 0x0003ec0001fb7983 */ /* 0x000ea20000300800 */
[----:B------:R-:W-:Y:S01]  /*14390*/  LEA.HI.X.SX32 R26, R252, R30, 0x1, P2 ;  /* 0x0000001efc1a7211 */ /* 0x000fe200010f0eff */
[----:B------:R-:W1:Y:S02]  /*143a0*/  LDCU.128 UR4, c[0x0][0x380] ;  /* 0x00007000ff0477ac */ /* 0x000e640008000c00 */
[----:B------:R-:W2:Y:S01]  /*143b0*/  LDL.LU R249, [R1+0x3f0] ;  /* 0x0003f00001f97983 */ /* 0x000ea20000300800 */
[----:B------:R-:W-:-:S03]  /*143c0*/  IADD3 R121, P2, PT, R4, R35, RZ ;  /* 0x0000002304797210 */ /* 0x000fc60007f5e0ff */
[----:B------:R-:W-:Y:S01]  /*143d0*/  STL [R1+0x680], R119 ;  /* 0x0006807701007387 */ /* 0x000fe20000100800 */
[----:B------:R-:W-:-:S03]  /*143e0*/  LEA.HI.X.SX32 R3, R33, R30, 0x1, P5 ;  /* 0x0000001e21037211 */ /* 0x000fc600028f0eff */
[----:B------:R-:W2:Y:S01]  /*143f0*/  LDL.LU R247, [R1+0x3f4] ;  /* 0x0003f40001f77983 */ /* 0x000ea20000300800 */
[----:B------:R-:W-:-:S03]  /*14400*/  IADD3 R123, P6, PT, R4, R37, RZ ;  /* 0x00000025047b7210 */ /* 0x000fc60007fde0ff */
[----:B------:R-:W2:Y:S01]  /*14410*/  LDL.LU R245, [R1+0x3f8] ;  /* 0x0003f80001f57983 */ /* 0x000ea20000300800 */
[----:B------:R-:W-:-:S03]  /*14420*/  IADD3 R29, P4, PT, R4, R246, RZ ;  /* 0x000000f6041d7210 */ /* 0x000fc60007f9e0ff */
[----:B------:R1:W-:Y:S04]  /*14430*/  STL [R1+0x140], R0 ;  /* 0x0001400001007387 */ /* 0x0003e80000100800 */
[----:B------:R-:W2:Y:S04]  /*14440*/  LDL.LU R252, [R1+0x3fc] ;  /* 0x0003fc0001fc7983 */ /* 0x000ea80000300800 */
[----:B------:R-:W2:Y:S01]  /*14450*/  LDL.LU R250, [R1+0x400] ;  /* 0x0004000001fa7983 */ /* 0x000ea20000300800 */
[----:B------:R-:W-:-:S03]  /*14460*/  LEA.HI.X.SX32 R28, R246, R30, 0x1, P4 ;  /* 0x0000001ef61c7211 */ /* 0x000fc600020f0eff */
[----:B------:R-:W-:Y:S01]  /*14470*/  STL [R1+0x684], R121 ;  /* 0x0006847901007387 */ /* 0x000fe20000100800 */
[----:B-1----:R-:W-:-:S03]  /*14480*/  LEA.HI.X.SX32 R0, R35, R30, 0x1, P2 ;  /* 0x0000001e23007211 */ /* 0x002fc600010f0eff */
[----:B------:R-:W-:Y:S01]  /*14490*/  STL [R1+0x688], R3 ;  /* 0x0006880301007387 */ /* 0x000fe20000100800 */
[----:B------:R-:W-:-:S03]  /*144a0*/  LEA.HI.X.SX32 R2, R37, R30, 0x1, P6 ;  /* 0x0000001e25027211 */ /* 0x000fc600030f0eff */
[----:B------:R-:W-:Y:S04]  /*144b0*/  STL [R1+0x68c], R123 ;  /* 0x00068c7b01007387 */ /* 0x000fe80000100800 */
[----:B------:R-:W2:Y:S04]  /*144c0*/  LDL.LU R248, [R1+0x404] ;  /* 0x0004040001f87983 */ /* 0x000ea80000300800 */
[----:B------:R-:W2:Y:S04]  /*144d0*/  LDL.LU R246, [R1+0x408] ;  /* 0x0004080001f67983 */ /* 0x000ea80000300800 */
[----:B------:R-:W2:Y:S04]  /*144e0*/  LDL.LU R244, [R1+0x40c] ;  /* 0x00040c0001f47983 */ /* 0x000ea80000300800 */
[----:B------:R-:W2:Y:S04]  /*144f0*/  LDL.LU R242, [R1+0x410] ;  /* 0x0004100001f27983 */ /* 0x000ea80000300800 */
[----:B------:R-:W-:Y:S04]  /*14500*/  STL [R1+0x690], R0 ;  /* 0x0006900001007387 */ /* 0x000fe80000100800 */
[----:B------:R1:W-:Y:S01]  /*14510*/  STL [R1+0x694], R2 ;  /* 0x0006940201007387 */ /* 0x0003e20000100800 */
[----:B---3--:R-:W-:-:S02]  /*14520*/  IADD3 R120, P5, PT, R5, R41, RZ ;  /* 0x0000002905787210 */ /* 0x008fc40007fbe0ff */
[----:B----4-:R-:W-:Y:S02]  /*14530*/  IADD3 R116, P2, PT, R5, R36, RZ ;  /* 0x0000002405747210 */ /* 0x010fe40007f5e0ff */
[----:B------:R-:W-:Y:S02]  /*14540*/  LEA.HI.X.SX32 R4, R41, R122, 0x1, P5 ;  /* 0x0000007a29047211 */ /* 0x000fe400028f0eff */
[C---:B--2---:R-:W-:Y:S01]  /*14550*/  IADD3 R112, P6, PT, R5.reuse, R32, RZ ;  /* 0x0000002005707210 */ /* 0x044fe20007fde0ff */
[----:B------:R-:W2:Y:S01]  /*14560*/  LDL.LU R41, [R1+0x414] ;  /* 0x0004140001297983 */ /* 0x000ea20000300800 */
[-C--:B------:R-:W-:Y:S02]  /*14570*/  LEA.HI.X.SX32 R118, R36, R122.reuse, 0x1, P2 ;  /* 0x0000007a24767211 */ /* 0x080fe400010f0eff */
[----:B------:R-:W-:Y:S01]  /*14580*/  LEA.HI.X.SX32 R114, R32, R122, 0x1, P6 ;  /* 0x0000007a20727211 */ /* 0x000fe200030f0eff */
[----:B------:R-:W3:Y:S04]  /*14590*/  LDL.LU R36, [R1+0x418] ;  /* 0x0004180001247983 */ /* 0x000ee80000300800 */
[----:B------:R-:W4:Y:S01]  /*145a0*/  LDL.LU R32, [R1+0x41c] ;  /* 0x00041c0001207983 */ /* 0x000f220000300800 */
[----:B------:R-:W-:-:S04]  /*145b0*/  IADD3 R108, P5, PT, R5, R243, RZ ;  /* 0x000000f3056c7210 */ /* 0x000fc80007fbe0ff */
[-C--:B------:R-:W-:Y:S02]  /*145c0*/  LEA.HI.X.SX32 R110, R243, R122.reuse, 0x1, P5 ;  /* 0x0000007af36e7211 */ /* 0x080fe400028f0eff */
[----:B------:R-:W3:Y:S01]  /*145d0*/  LDL.LU R243, [R1+0x420] ;  /* 0x0004200001f37983 */ /* 0x000ee20000300800 */
[C---:B------:R-:W-:Y:S02]  /*145e0*/  IADD3 R104, P4, PT, R5.reuse, R251, RZ ;  /* 0x000000fb05687210 */ /* 0x040fe40007f9e0ff */
[----:B------:R-:W-:Y:S02]  /*145f0*/  IADD3 R100, P2, PT, R5, R249, RZ ;  /* 0x000000f905647210 */ /* 0x000fe40007f5e0ff */
[-C--:B------:R-:W-:Y:S02]  /*14600*/  LEA.HI.X.SX32 R106, R251, R122.reuse, 0x1, P4 ;  /* 0x0000007afb6a7211 */ /* 0x080fe400020f0eff */
[----:B------:R-:W3:Y:S01]  /*14610*/  LDL.LU R251, [R1+0x424] ;  /* 0x0004240001fb7983 */ /* 0x000ee20000300800 */
[----:B------:R-:W-:-:S02]  /*14620*/  LEA.HI.X.SX32 R102, R249, R122, 0x1, P2 ;  /* 0x0000007af9667211 */ /* 0x000fc400010f0eff */
[C---:B------:R-:W-:Y:S01]  /*14630*/  IADD3 R96, P6, PT, R5.reuse, R247, RZ ;  /* 0x000000f705607210 */ /* 0x040fe20007fde0ff */
[----:B------:R-:W3:Y:S01]  /*14640*/  LDL.LU R249, [R1+0x428] ;  /* 0x0004280001f97983 */ /* 0x000ee20000300800 */
[----:B------:R-:W-:Y:S02]  /*14650*/  IADD3 R92, P5, PT, R5, R245, RZ ;  /* 0x000000f5055c7210 */ /* 0x000fe40007fbe0ff */
[-C--:B------:R-:W-:Y:S02]  /*14660*/  LEA.HI.X.SX32 R98, R247, R122.reuse, 0x1, P6 ;  /* 0x0000007af7627211 */ /* 0x080fe400030f0eff */
[----:B------:R-:W3:Y:S01]  /*14670*/  LDL.LU R247, [R1+0x42c] ;  /* 0x00042c0001f77983 */ /* 0x000ee20000300800 */
[----:B------:R-:W-:Y:S02]  /*14680*/  LEA.HI.X.SX32 R94, R245, R122, 0x1, P5 ;  /* 0x0000007af55e7211 */ /* 0x000fe400028f0eff */
[C---:B------:R-:W-:Y:S01]  /*14690*/  IADD3 R88, P4, PT, R5.reuse, R252, RZ ;  /* 0x000000fc05587210 */ /* 0x040fe20007f9e0ff */
[----:B------:R-:W3:Y:S01]  /*146a0*/  LDL.LU R245, [R1+0x430] ;  /* 0x0004300001f57983 */ /* 0x000ee20000300800 */
[----:B------:R-:W-:-:S02]  /*146b0*/  IADD3 R84, P2, PT, R5, R250, RZ ;  /* 0x000000fa05547210 */ /* 0x000fc40007f5e0ff */
[-C--:B------:R-:W-:Y:S02]  /*146c0*/  LEA.HI.X.SX32 R90, R252, R122.reuse, 0x1, P4 ;  /* 0x0000007afc5a7211 */ /* 0x080fe400020f0eff */
[----:B------:R-:W3:Y:S01]  /*146d0*/  LDL.LU R252, [R1+0x434] ;  /* 0x0004340001fc7983 */ /* 0x000ee20000300800 */
[----:B------:R-:W-:-:S03]  /*146e0*/  LEA.HI.X.SX32 R86, R250, R122, 0x1, P2 ;  /* 0x0000007afa567211 */ /* 0x000fc600010f0eff */
[----:B------:R-:W3:Y:S01]  /*146f0*/  LDL.LU R250, [R1+0x438] ;  /* 0x0004380001fa7983 */ /* 0x000ee20000300800 */
[C---:B------:R-:W-:Y:S02]  /*14700*/  IADD3 R80, P6, PT, R5.reuse, R248, RZ ;  /* 0x000000f805507210 */ /* 0x040fe40007fde0ff */
[C---:B------:R-:W-:Y:S02]  /*14710*/  IADD3 R76, P5, PT, R5.reuse, R246, RZ ;  /* 0x000000f6054c7210 */ /* 0x040fe40007fbe0ff */
[----:B------:R-:W-:Y:S02]  /*14720*/  LEA.HI.X.SX32 R82, R248, R122, 0x1, P6 ;  /* 0x0000007af8527211 */ /* 0x000fe400030f0eff */
[C---:B------:R-:W-:Y:S01]  /*14730*/  IADD3 R72, P4, PT, R5.reuse, R244, RZ ;  /* 0x000000f405487210 */ /* 0x040fe20007f9e0ff */
[----:B------:R-:W3:Y:S01]  /*14740*/  LDL.LU R248, [R1+0x43c] ;  /* 0x00043c0001f87983 */ /* 0x000ee20000300800 */
[----:B------:R-:W-:Y:S02]  /*14750*/  LEA.HI.X.SX32 R78, R246, R122, 0x1, P5 ;  /* 0x0000007af64e7211 */ /* 0x000fe400028f0eff */
[----:B------:R-:W-:Y:S01]  /*14760*/  IADD3 R68, P2, PT, R5, R242, RZ ;  /* 0x000000f205447210 */ /* 0x000fe20007f5e0ff */
[----:B------:R-:W3:Y:S01]  /*14770*/  LDL.LU R246, [R1+0x440] ;  /* 0x0004400001f67983 */ /* 0x000ee20000300800 */
[----:B------:R-:W-:-:S02]  /*14780*/  LEA.HI.X.SX32 R74, R244, R122, 0x1, P4 ;  /* 0x0000007af44a7211 */ /* 0x000fc400020f0eff */
[----:B------:R-:W-:Y:S01]  /*14790*/  LEA.HI.X.SX32 R70, R242, R122, 0x1, P2 ;  /* 0x0000007af2467211 */ /* 0x000fe200010f0eff */
[----:B------:R-:W3:Y:S04]  /*147a0*/  LDL.LU R244, [R1+0x444] ;  /* 0x0004440001f47983 */ /* 0x000ee80000300800 */
[----:B------:R-:W3:Y:S04]  /*147b0*/  LDL.LU R242, [R1+0x448] ;  /* 0x0004480001f27983 */ /* 0x000ee80000300800 */
[----:B------:R-:W3:Y:S01]  /*147c0*/  LDL.LU R69, [R1+0x44c] ;  /* 0x00044c0001457983 */ /* 0x000ee20000300800 */
[----:B--2---:R-:W-:-:S04]  /*147d0*/  IADD3 R64, P6, PT, R5, R41, RZ ;  /* 0x0000002905407210 */ /* 0x004fc80007fde0ff */
[----:B------:R-:W-:Y:S02]  /*147e0*/  LEA.HI.X.SX32 R66, R41, R122, 0x1, P6 ;  /* 0x0000007a29427211 */ /* 0x000fe400030f0eff */
[----:B------:R-:W2:Y:S01]  /*147f0*/  LDL.LU R41, [R1+0x450] ;  /* 0x0004500001297983 */ /* 0x000ea20000300800 */
[----:B----4-:R-:W-:-:S03]  /*14800*/  IADD3 R56, P4, PT, R5, R32, RZ ;  /* 0x0000002005387210 */ /* 0x010fc60007f9e0ff */
[----:B------:R-:W4:Y:S01]  /*14810*/  LDL.LU R73, [R1+0x454] ;  /* 0x0004540001497983 */ /* 0x000f220000300800 */
[----:B------:R-:W-:-:S03]  /*14820*/  LEA.HI.X.SX32 R58, R32, R122, 0x1, P4 ;  /* 0x0000007a203a7211 */ /* 0x000fc600020f0eff */
[----:B------:R-:W4:Y:S04]  /*14830*/  LDL.LU R32, [R1+0x458] ;  /* 0x0004580001207983 */ /* 0x000f280000300800 */
[----:B------:R-:W4:Y:S04]  /*14840*/  LDL.LU R45, [R1+0x45c] ;  /* 0x00045c00012d7983 */ /* 0x000f280000300800 */
[----:B------:R-:W4:Y:S04]  /*14850*/  LDL.LU R71, [R1+0x460] ;  /* 0x0004600001477983 */ /* 0x000f280000300800 */
[----:B------:R-:W4:Y:S04]  /*14860*/  LDL.LU R49, [R1+0x464] ;  /* 0x0004640001317983 */ /* 0x000f280000300800 */
[----:B------:R-:W4:Y:S04]  /*14870*/  LDL.LU R65, [R1+0x468] ;  /* 0x0004680001417983 */ /* 0x000f280000300800 */
[----:B------:R-:W4:Y:S04]  /*14880*/  LDL.LU R53, [R1+0x46c] ;  /* 0x00046c0001357983 */ /* 0x000f280000300800 */
[----:B------:R-:W4:Y:S04]  /*14890*/  LDL.LU R57, [R1+0x470] ;  /* 0x0004700001397983 */ /* 0x000f280000300800 */
[----:B------:R-:W4:Y:S01]  /*148a0*/  LDL.LU R61, [R1+0x474] ;  /* 0x00047400013d7983 */ /* 0x000f220000300800 */
[----:B---3--:R-:W-:-:S03]  /*148b0*/  IADD3 R60, P5, PT, R5, R36, RZ ;  /* 0x00000024053c7210 */ /* 0x008fc60007fbe0ff */
[----:B------:R-:W3:Y:S01]  /*148c0*/  LDL.LU R63, [R1+0x478] ;  /* 0x00047800013f7983 */ /* 0x000ee20000300800 */
[----:B------:R-:W-:-:S03]  /*148d0*/  LEA.HI.X.SX32 R62, R36, R122, 0x1, P5 ;  /* 0x0000007a243e7211 */ /* 0x000fc600028f0eff */
[----:B------:R-:W3:Y:S04]  /*148e0*/  LDL.LU R67, [R1+0x47c] ;  /* 0x00047c0001437983 */ /* 0x000ee80000300800 */
[----:B------:R-:W3:Y:S01]  /*148f0*/  LDL.LU R75, [R1+0x480] ;  /* 0x00048000014b7983 */ /* 0x000ee20000300800 */
[----:B------:R-:W-:-:S04]  /*14900*/  IADD3 R52, P2, PT, R5, R243, RZ ;  /* 0x000000f305347210 */ /* 0x000fc80007f5e0ff */
[-C--:B------:R-:W-:Y:S02]  /*14910*/  LEA.HI.X.SX32 R54, R243, R122.reuse, 0x1, P2 ;  /* 0x0000007af3367211 */ /* 0x080fe400010f0eff */
[C---:B------:R-:W-:Y:S02]  /*14920*/  IADD3 R48, P6, PT, R5.reuse, R251, RZ ;  /* 0x000000fb05307210 */ /* 0x040fe40007fde0ff */
[----:B------:R-:W-:Y:S02]  /*14930*/  IADD3 R44, P5, PT, R5, R249, RZ ;  /* 0x000000f9052c7210 */ /* 0x000fe40007fbe0ff */
[-C--:B------:R-:W-:Y:S02]  /*14940*/  LEA.HI.X.SX32 R50, R251, R122.reuse, 0x1, P6 ;  /* 0x0000007afb327211 */ /* 0x080fe400030f0eff */
[----:B------:R-:W-:Y:S02]  /*14950*/  LEA.HI.X.SX32 R46, R249, R122, 0x1, P5 ;  /* 0x0000007af92e7211 */ /* 0x000fe400028f0eff */
[----:B------:R-:W-:-:S02]  /*14960*/  IADD3 R40, P4, PT, R5, R247, RZ ;  /* 0x000000f705287210 */ /* 0x000fc40007f9e0ff */
[----:B------:R-:W-:Y:S02]  /*14970*/  IADD3 R36, P2, PT, R5, R245, RZ ;  /* 0x000000f505247210 */ /* 0x000fe40007f5e0ff */
[-C--:B------:R-:W-:Y:S02]  /*14980*/  LEA.HI.X.SX32 R42, R247, R122.reuse, 0x1, P4 ;  /* 0x0000007af72a7211 */ /* 0x080fe400020f0eff */
[----:B------:R-:W-:Y:S02]  /*14990*/  LEA.HI.X.SX32 R38, R245, R122, 0x1, P2 ;  /* 0x0000007af5267211 */ /* 0x000fe400010f0eff */
[C---:B------:R-:W-:Y:S02]  /*149a0*/  IADD3 R251, P6, PT, R5.reuse, R252, RZ ;  /* 0x000000fc05fb7210 */ /* 0x040fe40007fde0ff */
[----:B------:R-:W-:Y:S02]  /*149b0*/  IADD3 R249, P5, PT, R5, R250, RZ ;  /* 0x000000fa05f97210 */ /* 0x000fe40007fbe0ff */
[----:B------:R-:W-:-:S02]  /*149c0*/  LEA.HI.X.SX32 R252, R252, R122, 0x1, P6 ;  /* 0x0000007afcfc7211 */ /* 0x000fc400030f0eff */
[----:B------:R-:W-:Y:S02]  /*149d0*/  LEA.HI.X.SX32 R250, R250, R122, 0x1, P5 ;  /* 0x0000007afafa7211 */ /* 0x000fe400028f0eff */
[C---:B------:R-:W-:Y:S02]  /*149e0*/  IADD3 R247, P4, PT, R5.reuse, R248, RZ ;  /* 0x000000f805f77210 */ /* 0x040fe40007f9e0ff */
[C---:B------:R-:W-:Y:S02]  /*149f0*/  IADD3 R245, P2, PT, R5.reuse, R246, RZ ;  /* 0x000000f605f57210 */ /* 0x040fe40007f5e0ff */
[----:B------:R-:W-:Y:S02]  /*14a00*/  LEA.HI.X.SX32 R248, R248, R122, 0x1, P4 ;  /* 0x0000007af8f87211 */ /* 0x000fe400020f0eff */
[----:B------:R-:W-:Y:S02]  /*14a10*/  IADD3 R243, P6, PT, R5, R244, RZ ;  /* 0x000000f405f37210 */ /* 0x000fe40007fde0ff */
[----:B------:R-:W-:-:S02]  /*14a20*/  LEA.HI.X.SX32 R246, R246, R122, 0x1, P2 ;  /* 0x0000007af6f67211 */ /* 0x000fc400010f0eff */
[C---:B------:R-:W-:Y:S02]  /*14a30*/  IADD3 R241, P5, PT, R5.reuse, R242, RZ ;  /* 0x000000f205f17210 */ /* 0x040fe40007fbe0ff */
[-C--:B------:R-:W-:Y:S02]  /*14a40*/  LEA.HI.X.SX32 R244, R244, R122.reuse, 0x1, P6 ;  /* 0x0000007af4f47211 */ /* 0x080fe400030f0eff */
[----:B------:R-:W-:Y:S02]  /*14a50*/  IADD3 R239, P4, PT, R5, R69, RZ ;  /* 0x0000004505ef7210 */ /* 0x000fe40007f9e0ff */
[-C--:B------:R-:W-:Y:S02]  /*14a60*/  LEA.HI.X.SX32 R242, R242, R122.reuse, 0x1, P5 ;  /* 0x0000007af2f27211 */ /* 0x080fe400028f0eff */
[----:B------:R-:W-:Y:S02]  /*14a70*/  LEA.HI.X.SX32 R240, R69, R122, 0x1, P4 ;  /* 0x0000007a45f07211 */ /* 0x000fe400020f0eff */
[----:B------:R-:W3:Y:S01]  /*14a80*/  LDL.LU R69, [R1+0x484] ;  /* 0x0004840001457983 */ /* 0x000ee20000300800 */
[----:B--2---:R-:W-:-:S02]  /*14a90*/  IADD3 R237, P2, PT, R5, R41, RZ ;  /* 0x0000002905ed7210 */ /* 0x004fc40007f5e0ff */
[----:B----4-:R-:W-:Y:S02]  /*14aa0*/  IADD3 R235, P6, PT, R5, R73, RZ ;  /* 0x0000004905eb7210 */ /* 0x010fe40007fde0ff */
[----:B------:R-:W-:Y:S02]  /*14ab0*/  LEA.HI.X.SX32 R238, R41, R122, 0x1, P2 ;  /* 0x0000007a29ee7211 */ /* 0x000fe400010f0eff */
[----:B------:R-:W-:Y:S01]  /*14ac0*/  IADD3 R233, P5, PT, R5, R32, RZ ;  /* 0x0000002005e97210 */ /* 0x000fe20007fbe0ff */
[----:B------:R-:W2:Y:S01]  /*14ad0*/  LDL.LU R41, [R1+0x488] ;  /* 0x0004880001297983 */ /* 0x000ea20000300800 */
[-C--:B------:R-:W-:Y:S02]  /*14ae0*/  LEA.HI.X.SX32 R236, R73, R122.reuse, 0x1, P6 ;  /* 0x0000007a49ec7211 */ /* 0x080fe400030f0eff */
[----:B------:R-:W-:Y:S01]  /*14af0*/  IADD3 R231, P4, PT, R5, R45, RZ ;  /* 0x0000002d05e77210 */ /* 0x000fe20007f9e0ff */
[----:B------:R-:W4:Y:S01]  /*14b00*/  LDL.LU R73, [R1+0x48c] ;  /* 0x00048c0001497983 */ /* 0x000f220000300800 */
[----:B------:R-:W-:-:S02]  /*14b10*/  LEA.HI.X.SX32 R234, R32, R122, 0x1, P5 ;  /* 0x0000007a20ea7211 */ /* 0x000fc400028f0eff */
[----:B------:R-:W-:Y:S01]  /*14b20*/  IADD3 R229, P2, PT, R5, R71, RZ ;  /* 0x0000004705e57210 */ /* 0x000fe20007f5e0ff */
[----:B------:R-:W4:Y:S01]  /*14b30*/  LDL.LU R32, [R1+0x490] ;  /* 0x0004900001207983 */ /* 0x000f220000300800 */
[-C--:B------:R-:W-:Y:S02]  /*14b40*/  LEA.HI.X.SX32 R232, R45, R122.reuse, 0x1, P4 ;  /* 0x0000007a2de87211 */ /* 0x080fe400020f0eff */
[----:B------:R-:W-:Y:S01]  /*14b50*/  IADD3 R227, P6, PT, R5, R49, RZ ;  /* 0x0000003105e37210 */ /* 0x000fe20007fde0ff */
[----:B------:R-:W4:Y:S01]  /*14b60*/  LDL.LU R45, [R1+0x494] ;  /* 0x00049400012d7983 */ /* 0x000f220000300800 */
[-C--:B------:R-:W-:Y:S02]  /*14b70*/  LEA.HI.X.SX32 R230, R71, R122.reuse, 0x1, P2 ;  /* 0x0000007a47e67211 */ /* 0x080fe400010f0eff */
[----:B------:R-:W-:Y:S01]  /*14b80*/  IADD3 R225, P5, PT, R5, R65, RZ ;  /* 0x0000004105e17210 */ /* 0x000fe20007fbe0ff */
[----:B------:R-:W4:Y:S01]  /*14b90*/  LDL.LU R71, [R1+0x498] ;  /* 0x0004980001477983 */ /* 0x000f220000300800 */
[----:B------:R-:W-:-:S02]  /*14ba0*/  LEA.HI.X.SX32 R228, R49, R122, 0x1, P6 ;  /* 0x0000007a31e47211 */ /* 0x000fc400030f0eff */
[----:B------:R-:W-:Y:S01]  /*14bb0*/  IADD3 R223, P4, PT, R5, R53, RZ ;  /* 0x0000003505df7210 */ /* 0x000fe20007f9e0ff */
[----:B------:R-:W4:Y:S01]  /*14bc0*/  LDL.LU R49, [R1+0x49c] ;  /* 0x00049c0001317983 */ /* 0x000f220000300800 */
[-C--:B------:R-:W-:Y:S02]  /*14bd0*/  LEA.HI.X.SX32 R226, R65, R122.reuse, 0x1, P5 ;  /* 0x0000007a41e27211 */ /* 0x080fe400028f0eff */
[----:B------:R-:W-:Y:S01]  /*14be0*/  LEA.HI.X.SX32 R224, R53, R122, 0x1, P4 ;  /* 0x0000007a35e07211 */ /* 0x000fe200020f0eff */
[----:B------:R-:W4:Y:S01]  /*14bf0*/  LDL.LU R65, [R1+0x4a0] ;  /* 0x0004a00001417983 */ /* 0x000f220000300800 */
[----:B------:R-:W-:-:S03]  /*14c00*/  IADD3 R221, P2, PT, R5, R57, RZ ;  /* 0x0000003905dd7210 */ /* 0x000fc60007f5e0ff */
[----:B------:R-:W4:Y:S01]  /*14c10*/  LDL.LU R53, [R1+0x4a4] ;  /* 0x0004a40001357983 */ /* 0x000f220000300800 */
[-C--:B------:R-:W-:Y:S02]  /*14c20*/  LEA.HI.X.SX32 R222, R57, R122.reuse, 0x1, P2 ;  /* 0x0000007a39de7211 */ /* 0x080fe400010f0eff */
[----:B------:R-:W-:Y:S01]  /*14c30*/  IADD3 R219, P6, PT, R5, R61, RZ ;  /* 0x0000003d05db7210 */ /* 0x000fe20007fde0ff */
[----:B------:R-:W4:Y:S03]  /*14c40*/  LDL.LU R57, [R1+0x4a8] ;  /* 0x0004a80001397983 */ /* 0x000f260000300800 */
[----:B------:R-:W-:Y:S02]  /*14c50*/  LEA.HI.X.SX32 R220, R61, R122, 0x1, P6 ;  /* 0x0000007a3ddc7211 */ /* 0x000fe400030f0eff */
[----:B------:R-:W4:Y:S01]  /*14c60*/  LDL.LU R61, [R1+0x4ac] ;  /* 0x0004ac00013d7983 */ /* 0x000f220000300800 */
[----:B---3--:R-:W-:-:S02]  /*14c70*/  IADD3 R217, P5, PT, R5, R63, RZ ;  /* 0x0000003f05d97210 */ /* 0x008fc40007fbe0ff */
[C---:B------:R-:W-:Y:S02]  /*14c80*/  IADD3 R215, P4, PT, R5.reuse, R67, RZ ;  /* 0x0000004305d77210 */ /* 0x040fe40007f9e0ff */
[----:B------:R-:W-:Y:S02]  /*14c90*/  IADD3 R213, P2, PT, R5, R75, RZ ;  /* 0x0000004b05d57210 */ /* 0x000fe40007f5e0ff */
[-C--:B------:R-:W-:Y:S02]  /*14ca0*/  LEA.HI.X.SX32 R218, R63, R122.reuse, 0x1, P5 ;  /* 0x0000007a3fda7211 */ /* 0x080fe400028f0eff */
[----:B------:R-:W3:Y:S01]  /*14cb0*/  LDL.LU R63, [R1+0x4b0] ;  /* 0x0004b000013f7983 */ /* 0x000ee20000300800 */
[-C--:B------:R-:W-:Y:S02]  /*14cc0*/  LEA.HI.X.SX32 R216, R67, R122.reuse, 0x1, P4 ;  /* 0x0000007a43d87211 */ /* 0x080fe400020f0eff */
[----:B------:R-:W-:Y:S01]  /*14cd0*/  LEA.HI.X.SX32 R214, R75, R122, 0x1, P2 ;  /* 0x0000007a4bd67211 */ /* 0x000fe200010f0eff */
[----:B------:R-:W3:Y:S04]  /*14ce0*/  LDL.LU R67, [R1+0x4b4] ;  /* 0x0004b40001437983 */ /* 0x000ee80000300800 */
[----:B------:R-:W3:Y:S01]  /*14cf0*/  LDL.LU R75, [R1+0x4b8] ;  /* 0x0004b800014b7983 */ /* 0x000ee20000300800 */
[----:B------:R-:W-:-:S04]  /*14d00*/  IADD3 R211, P6, PT, R5, R69, RZ ;  /* 0x0000004505d37210 */ /* 0x000fc80007fde0ff */
[-C--:B------:R-:W-:Y:S02]  /*14d10*/  LEA.HI.X.SX32 R212, R69, R122.reuse, 0x1, P6 ;  /* 0x0000007a45d47211 */ /* 0x080fe400030f0eff */
[----:B------:R-:W3:Y:S01]  /*14d20*/  LDL.LU R69, [R1+0x4bc] ;  /* 0x0004bc0001457983 */ /* 0x000ee20000300800 */
[C---:B--2---:R-:W-:Y:S02]  /*14d30*/  IADD3 R209, P5, PT, R5.reuse, R41, RZ ;  /* 0x0000002905d17210 */ /* 0x044fe40007fbe0ff */
[----:B----4-:R-:W-:Y:S02]  /*14d40*/  IADD3 R207, P4, PT, R5, R73, RZ ;  /* 0x0000004905cf7210 */ /* 0x010fe40007f9e0ff */
[----:B------:R-:W-:Y:S02]  /*14d50*/  LEA.HI.X.SX32 R210, R41, R122, 0x1, P5 ;  /* 0x0000007a29d27211 */ /* 0x000fe400028f0eff */
[----:B------:R-:W-:Y:S01]  /*14d60*/  IADD3 R205, P2, PT, R5, R32, RZ ;  /* 0x0000002005cd7210 */ /* 0x000fe20007f5e0ff */
[----:B------:R-:W2:Y:S01]  /*14d70*/  LDL.LU R41, [R1+0x4c0] ;  /* 0x0004c00001297983 */ /* 0x000ea20000300800 */
[----:B------:R-:W-:-:S02]  /*14d80*/  LEA.HI.X.SX32 R208, R73, R122, 0x1, P4 ;  /* 0x0000007a49d07211 */ /* 0x000fc400020f0eff */
[C---:B------:R-:W-:Y:S01]  /*14d90*/  IADD3 R203, P6, PT, R5.reuse, R45, RZ ;  /* 0x0000002d05cb7210 */ /* 0x040fe20007fde0ff */
        /* <DEDUP_REMOVED lines=24> */
[----:B------:R-:W-:Y:S02]  /*14f20*/  IADD3 R187, P6, PT, R5, R67, RZ ;  /* 0x0000004305bb7210 */ /* 0x000fe40007fde0ff */
[-C--:B------:R-:W-:Y:S02]  /*14f30*/  LEA.HI.X.SX32 R190, R63, R122.reuse, 0x1, P2 ;  /* 0x0000007a3fbe7211 */ /* 0x080fe400010f0eff */
[----:B------:R-:W-:Y:S01]  /*14f40*/  IADD3 R185, P5, PT, R5, R75, RZ ;  /* 0x0000004b05b97210 */ /* 0x000fe20007fbe0ff */
        /* <DEDUP_REMOVED lines=28> */
[----:B------:R-:W-:-:S03]  /*15110*/  LEA.HI.X.SX32 R170, R65, R122, 0x1, P5 ;  /* 0x0000007a41aa7211 */ /* 0x000fc600028f0eff */
[----:B------:R-:W4:Y:S01]  /*15120*/  LDL.LU R49, [R1+0x510] ;  /* 0x0005100001317983 */ /* 0x000f220000300800 */
[----:B------:R-:W-:-:S03]  /*15130*/  LEA.HI.X.SX32 R168, R53, R122, 0x1, P4 ;  /* 0x0000007a35a87211 */ /* 0x000fc600020f0eff */
        /* <DEDUP_REMOVED lines=14> */
[----:B------:R-:W-:Y:S02]  /*15220*/  LEA.HI.X.SX32 R160, R67, R122, 0x1, P4 ;  /* 0x0000007a43a07211 */ /* 0x000fe400020f0eff */
[----:B------:R-:W3:Y:S01]  /*15230*/  LDL.LU R67, [R1+0x528] ;  /* 0x0005280001437983 */ /* 0x000ee20000300800 */
[----:B------:R-:W-:-:S04]  /*15240*/  IADD3 R155, P6, PT, R5, R69, RZ ;  /* 0x00000045059b7210 */ /* 0x000fc80007fde0ff */
[----:B------:R-:W-:Y:S02]  /*15250*/  LEA.HI.X.SX32 R156, R69, R122, 0x1, P6 ;  /* 0x0000007a459c7211 */ /* 0x000fe400030f0eff */
[----:B------:R-:W3:Y:S01]  /*15260*/  LDL.LU R69, [R1+0x52c] ;  /* 0x00052c0001457983 */ /* 0x000ee20000300800 */
[C---:B--2---:R-:W-:Y:S02]  /*15270*/  IADD3 R153, P5, PT, R5.reuse, R41, RZ ;  /* 0x0000002905997210 */ /* 0x044fe40007fbe0ff */
[C---:B----4-:R-:W-:Y:S02]  /*15280*/  IADD3 R151, P4, PT, R5.reuse, R75, RZ ;  /* 0x0000004b05977210 */ /* 0x050fe40007f9e0ff */
[----:B------:R-:W-:Y:S02]  /*15290*/  IADD3 R149, P2, PT, R5, R32, RZ ;  /* 0x0000002005957210 */ /* 0x000fe40007f5e0ff */
[-C--:B------:R-:W-:Y:S02]  /*152a0*/  LEA.HI.X.SX32 R154, R41, R122.reuse, 0x1, P5 ;  /* 0x0000007a299a7211 */ /* 0x080fe400028f0eff */
[----:B------:R-:W-:Y:S01]  /*152b0*/  IADD3 R147, P6, PT, R5, R45, RZ ;  /* 0x0000002d05937210 */ /* 0x000fe20007fde0ff */
[----:B------:R-:W2:Y:S01]  /*152c0*/  LDL.LU R41, [R1+0x530] ;  /* 0x0005300001297983 */ /* 0x000ea20000300800 */
        /* <DEDUP_REMOVED lines=9> */
[-C--:B------:R-:W-:Y:S01]  /*15360*/  LEA.HI.X.SX32 R142, R49, R122.reuse, 0x1, P2 ;  /* 0x0000007a318e7211 */ /* 0x080fe200010f0eff */
[----:B------:R-:W4:Y:S01]  /*15370*/  LDL.LU R73, [R1+0x540] ;  /* 0x0005400001497983 */ /* 0x000f220000300800 */
[C---:B------:R-:W-:Y:S02]  /*15380*/  IADD3 R143, P4, PT, R5.reuse, R71, RZ ;  /* 0x00000047058f7210 */ /* 0x040fe40007f9e0ff */
[----:B------:R-:W-:Y:S01]  /*15390*/  IADD3 R137, P5, PT, R5, R53, RZ ;  /* 0x0000003505897210 */ /* 0x000fe20007fbe0ff */
[----:B------:R-:W4:Y:S04]  /*153a0*/  LDL.LU R49, [R1+0x544] ;  /* 0x0005440001317983 */ /* 0x000f280000300800 */
[----:B------:R-:W4:Y:S01]  /*153b0*/  LDL.LU R83, [R1+0x548] ;  /* 0x0005480001537983 */ /* 0x000f220000300800 */
[----:B------:R-:W-:-:S02]  /*153c0*/  LEA.HI.X.SX32 R138, R53, R122, 0x1, P5 ;  /* 0x0000007a358a7211 */ /* 0x000fc400028f0eff */
[----:B------:R-:W-:Y:S01]  /*153d0*/  LEA.HI.X.SX32 R144, R71, R122, 0x1, P4 ;  /* 0x0000007a47907211 */ /* 0x000fe200020f0eff */
[----:B------:R-:W4:Y:S01]  /*153e0*/  LDL.LU R53, [R1+0x54c] ;  /* 0x00054c0001357983 */ /* 0x000f220000300800 */
[----:B------:R-:W-:-:S03]  /*153f0*/  IADD3 R135, P4, PT, R5, R57, RZ ;  /* 0x0000003905877210 */ /* 0x000fc60007f9e0ff */
[----:B------:R-:W4:Y:S01]  /*15400*/  LDL.LU R81, [R1+0x550] ;  /* 0x0005500001517983 */ /* 0x000f220000300800 */
[-C--:B------:R-:W-:Y:S02]  /*15410*/  LEA.HI.X.SX32 R136, R57, R122.reuse, 0x1, P4 ;  /* 0x0000007a39887211 */ /* 0x080fe400020f0eff */
[----:B------:R-:W-:Y:S01]  /*15420*/  IADD3 R133, P2, PT, R5, R61, RZ ;  /* 0x0000003d05857210 */ /* 0x000fe20007f5e0ff */
[----:B------:R-:W4:Y:S04]  /*15430*/  LDL.LU R57, [R1+0x554] ;  /* 0x0005540001397983 */ /* 0x000f280000300800 */
[----:B------:R-:W4:Y:S01]  /*15440*/  LDL.LU R79, [R1+0x558] ;  /* 0x00055800014f7983 */ /* 0x000f220000300800 */
[----:B------:R-:W-:-:S03]  /*15450*/  LEA.HI.X.SX32 R134, R61, R122, 0x1, P2 ;  /* 0x0000007a3d867211 */ /* 0x000fc600010f0eff */
[----:B------:R-:W4:Y:S01]  /*15460*/  LDL.LU R61, [R1+0x55c] ;  /* 0x00055c00013d7983 */ /* 0x000f220000300800 */
[----:B------:R-:W-:-:S04]  /*15470*/  IADD3 R139, P6, PT, R5, R65, RZ ;  /* 0x00000041058b7210 */ /* 0x000fc80007fde0ff */
[-C--:B------:R-:W-:Y:S02]  /*15480*/  LEA.HI.X.SX32 R140, R65, R122.reuse, 0x1, P6 ;  /* 0x0000007a418c7211 */ /* 0x080fe400030f0eff */
[C---:B---3--:R-:W-:Y:S02]  /*15490*/  IADD3 R131, P6, PT, R5.reuse, R63, RZ ;  /* 0x0000003f05837210 */ /* 0x048fe40007fde0ff */
[----:B------:R-:W-:Y:S02]  /*154a0*/  IADD3 R129, P5, PT, R5, R67, RZ ;  /* 0x0000004305817210 */ /* 0x000fe40007fbe0ff */
[-C--:B------:R-:W-:Y:S02]  /*154b0*/  LEA.HI.X.SX32 R132, R63, R122.reuse, 0x1, P6 ;  /* 0x0000007a3f847211 */ /* 0x080fe400030f0eff */
[----:B------:R-:W3:Y:S01]  /*154c0*/  LDL.LU R63, [R1+0x560] ;  /* 0x00056000013f7983 */ /* 0x000ee20000300800 */
[----:B------:R-:W-:-:S03]  /*154d0*/  LEA.HI.X.SX32 R130, R67, R122, 0x1, P5 ;  /* 0x0000007a43827211 */ /* 0x000fc600028f0eff */
[----:B------:R-:W3:Y:S04]  /*154e0*/  LDL.LU R65, [R1+0x564] ;  /* 0x0005640001417983 */ /* 0x000ee80000300800 */
[----:B------:R-:W3:Y:S01]  /*154f0*/  LDL.LU R67, [R1+0x568] ;  /* 0x0005680001437983 */ /* 0x000ee20000300800 */
[----:B------:R-:W-:-:S04]  /*15500*/  IADD3 R125, P4, PT, R5, R69, RZ ;  /* 0x00000045057d7210 */ /* 0x000fc80007f9e0ff */
[----:B------:R-:W-:Y:S02]  /*15510*/  LEA.HI.X.SX32 R128, R69, R122, 0x1, P4 ;  /* 0x0000007a45807211 */ /* 0x000fe400020f0eff */
[----:B------:R-:W3:Y:S04]  /*15520*/  LDL.LU R69, [R1+0x56c] ;  /* 0x00056c0001457983 */ /* 0x000ee80000300800 */
[----:B------:R-:W3:Y:S04]  /*15530*/  LDL.LU R71, [R1+0x570] ;  /* 0x0005700001477983 */ /* 0x000ee80000300800 */
[----:B------:R-:W3:Y:S04]  /*15540*/  LDL.LU R91, [R1+0x574] ;  /* 0x00057400015b7983 */ /* 0x000ee80000300800 */
[----:B------:R-:W3:Y:S01]  /*15550*/  LDL.LU R77, [R1+0x578] ;  /* 0x00057800014d7983 */ /* 0x000ee20000300800 */
[----:B--2---:R-:W-:-:S02]  /*15560*/  IADD3 R31, P2, PT, R5, R41, RZ ;  /* 0x00000029051f7210 */ /* 0x004fc40007f5e0ff */
[C---:B----4-:R-:W-:Y:S02]  /*15570*/  IADD3 R35, P5, PT, R5.reuse, R75, RZ ;  /* 0x0000004b05237210 */ /* 0x050fe40007fbe0ff */
[C---:B------:R-:W-:Y:S02]  /*15580*/  IADD3 R33, P6, PT, R5.reuse, R32, RZ ;  /* 0x0000002005217210 */ /* 0x040fe40007fde0ff */
[----:B------:R-:W-:Y:S02]  /*15590*/  IADD3 R37, P4, PT, R5, R45, RZ ;  /* 0x0000002d05257210 */ /* 0x000fe40007f9e0ff */
[-C--:B------:R-:W-:Y:S02]  /*155a0*/  LEA.HI.X.SX32 R34, R75, R122.reuse, 0x1, P5 ;  /* 0x0000007a4b227211 */ /* 0x080fe400028f0eff */
[----:B------:R-:W-:Y:S01]  /*155b0*/  LEA.HI.X.SX32 R30, R41, R122, 0x1, P2 ;  /* 0x0000007a291e7211 */ /* 0x000fe200010f0eff */
[----:B------:R-:W2:Y:S01]  /*155c0*/  LDL.LU R75, [R1+0x57c] ;  /* 0x00057c00014b7983 */ /* 0x000ea20000300800 */
[----:B------:R-:W-:-:S02]  /*155d0*/  IADD3 R39, P2, PT, R5, R73, RZ ;  /* 0x0000004905277210 */ /* 0x000fc40007f5e0ff */
[-C--:B------:R-:W-:Y:S02]  /*155e0*/  LEA.HI.X.SX32 R124, R45, R122.reuse, 0x1, P4 ;  /* 0x0000007a2d7c7211 */ /* 0x080fe400020f0eff */
[C---:B------:R-:W-:Y:S02]  /*155f0*/  IADD3 R43, P5, PT, R5.reuse, R83, RZ ;  /* 0x00000053052b7210 */ /* 0x040fe40007fbe0ff */
[-C--:B------:R-:W-:Y:S02]  /*15600*/  LEA.HI.X.SX32 R32, R32, R122.reuse, 0x1, P6 ;  /* 0x0000007a20207211 */ /* 0x080fe400030f0eff */
[----:B------:R-:W-:Y:S02]  /*15610*/  IADD3 R45, P4, PT, R5, R53, RZ ;  /* 0x00000035052d7210 */ /* 0x000fe40007f9e0ff */
[----:B-1----:R-:W-:Y:S02]  /*15620*/  LEA.HI.X.SX32 R2, R83, R122, 0x1, P5 ;  /* 0x0000007a53027211 */ /* 0x002fe400028f0eff */
[----:B------:R-:W-:-:S02]  /*15630*/  IADD3 R41, P6, PT, R5, R49, RZ ;  /* 0x0000003105297210 */ /* 0x000fc40007fde0ff */
[-C--:B------:R-:W-:Y:S02]  /*15640*/  LEA.HI.X.SX32 R126, R73, R122.reuse, 0x1, P2 ;  /* 0x0000007a497e7211 */ /* 0x080fe400010f0eff */
[----:B------:R-:W-:Y:S01]  /*15650*/  IADD3 R47, P2, PT, R5, R81, RZ ;  /* 0x00000051052f7210 */ /* 0x000fe20007f5e0ff */
[----:B------:R-:W4:Y:S01]  /*15660*/  LDL.LU R73, [R1+0x580] ;  /* 0x0005800001497983 */ /* 0x000f220000300800 */
[-C--:B------:R-:W-:Y:S02]  /*15670*/  LEA.HI.X.SX32 R0, R53, R122.reuse, 0x1, P4 ;  /* 0x0000007a35007211 */ /* 0x080fe400020f0eff */
[-C--:B------:R-:W-:Y:S01]  /*15680*/  LEA.HI.X.SX32 R127, R49, R122.reuse, 0x1, P6 ;  /* 0x0000007a317f7211 */ /* 0x080fe200030f0eff */
[----:B------:R1:W-:Y:S01]  /*15690*/  STL [R1+0xa8], R2 ;  /* 0x0000a80201007387 */ /* 0x0003e20000100800 */
[C---:B------:R-:W-:Y:S02]  /*156a0*/  IADD3 R49, P6, PT, R5.reuse, R57, RZ ;  /* 0x0000003905317210 */ /* 0x040fe40007fde0ff */
[----:B------:R-:W-:Y:S01]  /*156b0*/  IADD3 R51, P5, PT, R5, R79, RZ ;  /* 0x0000004f05337210 */ /* 0x000fe20007fbe0ff */
[----:B------:R1:W-:Y:S02]  /*156c0*/  STL [R1+0xac], R0 ;  /* 0x0000ac0001007387 */ /* 0x0003e40000100800 */
[----:B-1----:R-:W-:-:S02]  /*156d0*/  LEA.HI.X.SX32 R2, R81, R122, 0x1, P2 ;  /* 0x0000007a51027211 */ /* 0x002fc400010f0eff */
[----:B------:R-:W-:Y:S02]  /*156e0*/  IADD3 R53, P4, PT, R5, R61, RZ ;  /* 0x0000003d05357210 */ /* 0x000fe40007f9e0ff */
[-C--:B------:R-:W-:Y:S01]  /*156f0*/  LEA.HI.X.SX32 R0, R57, R122.reuse, 0x1, P6 ;  /* 0x0000007a39007211 */ /* 0x080fe200030f0eff */
[----:B------:R1:W-:Y:S04]  /*15700*/  STL [R1+0xb4], R2 ;  /* 0x0000b40201007387 */ /* 0x0003e80000100800 */
[----:B------:R1:W-:Y:S02]  /*15710*/  STL [R1+0xb8], R0 ;  /* 0x0000b80001007387 */ /* 0x0003e40000100800 */
[-C--:B-1----:R-:W-:Y:S02]  /*15720*/  LEA.HI.X.SX32 R2, R79, R122.reuse, 0x1, P5 ;  /* 0x0000007a4f027211 */ /* 0x082fe400028f0eff */
[----:B------:R-:W-:-:S03]  /*15730*/  LEA.HI.X.SX32 R0, R61, R122, 0x1, P4 ;  /* 0x0000007a3d007211 */ /* 0x000fc600020f0eff */
[----:B------:R1:W-:Y:S04]  /*15740*/  STL [R1+0xbc], R2 ;  /* 0x0000bc0201007387 */ /* 0x0003e80000100800 */
[----:B------:R-:W4:Y:S04]  /*15750*/  LDL.LU R83, [R1+0x584] ;  /* 0x0005840001537983 */ /* 0x000f280000300800 */
[----:B------:R-:W4:Y:S04]  /*15760*/  LDL.LU R81, [R1+0x588] ;  /* 0x0005880001517983 */ /* 0x000f280000300800 */
[----:B------:R3:W-:Y:S04]  /*15770*/  STL [R1+0xc0], R0 ;  /* 0x0000c00001007387 */ /* 0x0007e80000100800 */
[----:B------:R-:W4:Y:S01]  /*15780*/  LDL.LU R79, [R1+0x58c] ;  /* 0x00058c00014f7983 */ /* 0x000f220000300800 */
[----:B---3--:R-:W-:-:S02]  /*15790*/  IADD3 R55, P2, PT, R5, R63, RZ ;  /* 0x0000003f05377210 */ /* 0x008fc40007f5e0ff */
[----:B------:R-:W-:Y:S02]  /*157a0*/  IADD3 R57, P6, PT, R5, R65, RZ ;  /* 0x0000004105397210 */ /* 0x000fe40007fde0ff */
[-C--:B-1----:R-:W-:Y:S02]  /*157b0*/  LEA.HI.X.SX32 R2, R63, R122.reuse, 0x1, P2 ;  /* 0x0000007a3f027211 */ /* 0x082fe400010f0eff */
[----:B------:R-:W-:Y:S02]  /*157c0*/  IADD3 R59, P5, PT, R5, R67, RZ ;  /* 0x00000043053b7210 */ /* 0x000fe40007fbe0ff */
[-C--:B------:R-:W-:Y:S01]  /*157d0*/  LEA.HI.X.SX32 R0, R65, R122.reuse, 0x1, P6 ;  /* 0x0000007a41007211 */ /* 0x080fe200030f0eff */
[----:B------:R1:W-:Y:S04]  /*157e0*/  STL [R1+0xc4], R2 ;  /* 0x0000c40201007387 */ /* 0x0003e80000100800 */
[----:B------:R3:W-:Y:S01]  /*157f0*/  STL [R1+0xc8], R0 ;  /* 0x0000c80001007387 */ /* 0x0007e20000100800 */
[----:B-1----:R-:W-:-:S05]  /*15800*/  LEA.HI.X.SX32 R2, R67, R122, 0x1, P5 ;  /* 0x0000007a43027211 */ /* 0x002fca00028f0eff */
[----:B------:R1:W-:Y:S04]  /*15810*/  STL [R1+0xcc], R2 ;  /* 0x0000cc0201007387 */ /* 0x0003e80000100800 */
[----:B------:R-:W4:Y:S04]  /*15820*/  LDL.LU R89, [R1+0x590] ;  /* 0x0005900001597983 */ /* 0x000f280000300800 */
[----:B------:R-:W4:Y:S01]  /*15830*/  LDL.LU R85, [R1+0x594] ;  /* 0x0005940001557983 */ /* 0x000f220000300800 */
[C---:B------:R-:W-:Y:S02]  /*15840*/  IADD3 R61, P4, PT, R5.reuse, R69, RZ ;  /* 0x00000045053d7210 */ /* 0x040fe40007f9e0ff */
[----:B------:R-:W-:-:S02]  /*15850*/  IADD3 R63, P2, PT, R5, R71, RZ ;  /* 0x00000047053f7210 */ /* 0x000fc40007f5e0ff */
[-C--:B---3--:R-:W-:Y:S02]  /*15860*/  LEA.HI.X.SX32 R0, R69, R122.reuse, 0x1, P4 ;  /* 0x0000007a45007211 */ /* 0x088fe400020f0eff */
[----:B------:R-:W-:Y:S02]  /*15870*/  IADD3 R65, P6, PT, R5, R91, RZ ;  /* 0x0000005b05417210 */ /* 0x000fe40007fde0ff */
[----:B-1----:R-:W-:Y:S01]  /*15880*/  LEA.HI.X.SX32 R2, R71, R122, 0x1, P2 ;  /* 0x0000007a47027211 */ /* 0x002fe200010f0eff */
[----:B------:R1:W-:Y:S01]  /*15890*/  STL [R1+0xd0], R0 ;  /* 0x0000d00001007387 */ /* 0x0003e20000100800 */
[----:B------:R-:W-:-:S03]  /*158a0*/  IADD3 R67, P5, PT, R5, R77, RZ ;  /* 0x0000004d05437210 */ /* 0x000fc60007fbe0ff */
[----:B------:R-:W3:Y:S01]  /*158b0*/  LDL.LU R87, [R1+0x598] ;  /* 0x0005980001577983 */ /* 0x000ee20000300800 */
[----:B------:R-:W-:-:S03]  /*158c0*/  LEA.HI.X.SX32 R3, R77, R122, 0x1, P5 ;  /* 0x0000007a4d037211 */ /* 0x000fc600028f0eff */
[----:B------:R2:W-:Y:S01]  /*158d0*/  STL [R1+0xd4], R2 ;  /* 0x0000d40201007387 */ /* 0x0005e20000100800 */
[----:B-1----:R-:W-:-:S03]  /*158e0*/  LEA.HI.X.SX32 R0, R91, R122, 0x1, P6 ;  /* 0x0000007a5b007211 */ /* 0x002fc600030f0eff */
[----:B------:R-:W3:Y:S04]  /*158f0*/  LDL.LU R93, [R1+0x59c] ;  /* 0x00059c00015d7983 */ /* 0x000ee80000300800 */
[----:B------:R-:W3:Y:S04]  /*15900*/  LDL.LU R95, [R1+0x5a0] ;  /* 0x0005a000015f7983 */ /* 0x000ee80000300800 */
[----:B------:R1:W-:Y:S04]  /*15910*/  STL [R1+0xd8], R0 ;  /* 0x0000d80001007387 */ /* 0x0003e80000100800 */
[----:B------:R-:W3:Y:S04]  /*15920*/  LDL.LU R91, [R1+0x5a4] ;  /* 0x0005a400015b7983 */ /* 0x000ee80000300800 */
[----:B------:R1:W-:Y:S04]  /*15930*/  STL [R1+0xdc], R3 ;  /* 0x0000dc0301007387 */ /* 0x0003e80000100800 */
[----:B------:R-:W3:Y:S01]  /*15940*/  LDL.LU R101, [R1+0x5a8] ;  /* 0x0005a80001657983 */ /* 0x000ee20000300800 */
[----:B--2---:R-:W-:-:S04]  /*15950*/  IADD3 R69, P4, PT, R5, R75, RZ ;  /* 0x0000004b05457210 */ /* 0x004fc80007f9e0ff */
[----:B------:R-:W-:-:S05]  /*15960*/  LEA.HI.X.SX32 R2, R75, R122, 0x1, P4 ;  /* 0x0000007a4b027211 */ /* 0x000fca00020f0eff */
[----:B------:R2:W-:Y:S04]  /*15970*/  STL [R1+0xe0], R2 ;  /* 0x0000e00201007387 */ /* 0x0005e80000100800 */
[----:B------:R-:W3:Y:S01]  /*15980*/  LDL.LU R97, [R1+0x5ac] ;  /* 0x0005ac0001617983 */ /* 0x000ee20000300800 */
[----:B----4-:R-:W-:-:S04]  /*15990*/  IADD3 R71, P2, PT, R5, R73, RZ ;  /* 0x0000004905477210 */ /* 0x010fc80007f5e0ff */
[----:B-1----:R-:W-:-:S05]  /*159a0*/  LEA.HI.X.SX32 R0, R73, R122, 0x1, P2 ;  /* 0x0000007a49007211 */ /* 0x002fca00010f0eff */
[----:B------:R1:W-:Y:S04]  /*159b0*/  STL [R1+0xe4], R0 ;  /* 0x0000e40001007387 */ /* 0x0003e80000100800 */
[----:B------:R-:W4:Y:S04]  /*159c0*/  LDL.LU R99, [R1+0x5b0] ;  /* 0x0005b00001637983 */ /* 0x000f280000300800 */
[----:B------:R-:W4:Y:S04]  /*159d0*/  LDL.LU R105, [R1+0x5b4] ;  /* 0x0005b40001697983 */ /* 0x000f280000300800 */
[----:B------:R-:W4:Y:S04]  /*159e0*/  LDL.LU R107, [R1+0x5b8] ;  /* 0x0005b800016b7983 */ /* 0x000f280000300800 */
[----:B------:R-:W4:Y:S01]  /*159f0*/  LDL.LU R103, [R1+0x5bc] ;  /* 0x0005bc0001677983 */ /* 0x000f220000300800 */
[----:B------:R-:W-:-:S02]  /*15a00*/  IADD3 R73, P2, PT, R5, R83, RZ ;  /* 0x0000005305497210 */ /* 0x000fc40007f5e0ff */
[----:B------:R-:W-:Y:S02]  /*15a10*/  IADD3 R75, P4, PT, R5, R81, RZ ;  /* 0x00000051054b7210 */ /* 0x000fe40007f9e0ff */
[-C--:B------:R-:W-:Y:S02]  /*15a20*/  LEA.HI.X.SX32 R3, R83, R122.reuse, 0x1, P2 ;  /* 0x0000007a53037211 */ /* 0x080fe400010f0eff */
[-C--:B--2---:R-:W-:Y:S02]  /*15a30*/  LEA.HI.X.SX32 R2, R81, R122.reuse, 0x1, P4 ;  /* 0x0000007a51027211 */ /* 0x084fe400020f0eff */
[----:B------:R-:W-:Y:S01]  /*15a40*/  IADD3 R77, P5, PT, R5, R79, RZ ;  /* 0x0000004f054d7210 */ /* 0x000fe20007fbe0ff */
[----:B------:R2:W-:Y:S03]  /*15a50*/  STL [R1+0xe8], R3 ;  /* 0x0000e80301007387 */ /* 0x0005e60000100800 */
[----:B-1----:R-:W-:Y:S01]  /*15a60*/  LEA.HI.X.SX32 R0, R79, R122, 0x1, P5 ;  /* 0x0000007a4f007211 */ /* 0x002fe200028f0eff */
[----:B------:R-:W4:Y:S04]  /*15a70*/  LDL.LU R109, [R1+0x5c0] ;  /* 0x0005c000016d7983 */ /* 0x000f280000300800 */
[----:B------:R1:W-:Y:S04]  /*15a80*/  STL [R1+0xec], R2 ;  /* 0x0000ec0201007387 */ /* 0x0003e80000100800 */
[----:B------:R-:W4:Y:S04]  /*15a90*/  LDL.LU R115, [R1+0x5c4] ;  /* 0x0005c40001737983 */ /* 0x000f280000300800 */
[----:B------:R1:W-:Y:S04]  /*15aa0*/  STL [R1+0xf0], R0 ;  /* 0x0000f00001007387 */ /* 0x0003e80000100800 */
[----:B------:R-:W4:Y:S04]  /*15ab0*/  LDL.LU R111, [R1+0x5c8] ;  /* 0x0005c800016f7983 */ /* 0x000f280000300800 */
[----:B------:R-:W4:Y:S04]  /*15ac0*/  LDL.LU R121, [R1+0x5cc] ;  /* 0x0005cc0001797983 */ /* 0x000f280000300800 */
[----:B------:R-:W4:Y:S04]  /*15ad0*/  LDL.LU R119, [R1+0x5d0] ;  /* 0x0005d00001777983 */ /* 0x000f280000300800 */
[----:B------:R-:W4:Y:S04]  /*15ae0*/  LDL.LU R117, [R1+0x5d4] ;  /* 0x0005d40001757983 */ /* 0x000f280000300800 */
[----:B------:R-:W4:Y:S01]  /*15af0*/  LDL.LU R7, [R1+0x5d8] ;  /* 0x0005d80001077983 */ /* 0x000f220000300800 */
[----:B------:R-:W-:-:S02]  /*15b00*/  IADD3 R79, P2, PT, R5, R89, RZ ;  /* 0x00000059054f7210 */ /* 0x000fc40007f5e0ff */
[----:B------:R-:W-:Y:S02]  /*15b10*/  IADD3 R81, P4, PT, R5, R85, RZ ;  /* 0x0000005505517210 */ /* 0x000fe40007f9e0ff */
[-C--:B--2---:R-:W-:Y:S02]  /*15b20*/  LEA.HI.X.SX32 R3, R89, R122.reuse, 0x1, P2 ;  /* 0x0000007a59037211 */ /* 0x084fe400010f0eff */
[----:B-1----:R-:W-:-:S03]  /*15b30*/  LEA.HI.X.SX32 R2, R85, R122, 0x1, P4 ;  /* 0x0000007a55027211 */ /* 0x002fc600020f0eff */
[----:B------:R1:W-:Y:S04]  /*15b40*/  STL [R1+0xf4], R3 ;  /* 0x0000f40301007387 */ /* 0x0003e80000100800 */
[----:B------:R2:W-:Y:S01]  /*15b50*/  STL [R1+0xf8], R2 ;  /* 0x0000f80201007387 */ /* 0x0005e20000100800 */
[C---:B------:R-:W-:Y:S01]  /*15b60*/  SHF.L.U64.HI R118, R116.reuse, 0x2, R118 ;  /* 0x0000000274767819 */ /* 0x040fe20000010276 */
[----:B------:R-:W-:Y:S01]  /*15b70*/  IMAD.SHL.U32 R116, R116, 0x4, RZ ;  /* 0x0000000474747824 */ /* 0x000fe200078e00ff */
[----:B------:R-:W-:Y:S02]  /*15b80*/  SHF.L.U64.HI R114, R112, 0x2, R114 ;  /* 0x0000000270727819 */ /* 0x000fe40000010272 */
[----:B---3--:R-:W-:-:S04]  /*15b90*/  IADD3 R83, P5, PT, R5, R87, RZ ;  /* 0x0000005705537210 */ /* 0x008fc80007fbe0ff */
[----:B------:R-:W-:Y:S02]  /*15ba0*/  LEA.HI.X.SX32 R0, R87, R122, 0x1, P5 ;  /* 0x0000007a57007211 */ /* 0x000fe400028f0eff */
[----:B------:R-:W-:-:S03]  /*15bb0*/  IADD3 R85, P2, PT, R5, R93, RZ ;  /* 0x0000005d05557210 */ /* 0x000fc60007f5e0ff */
[----:B------:R3:W-:Y:S01]  /*15bc0*/  STL [R1+0xfc], R0 ;  /* 0x0000fc0001007387 */ /* 0x0007e20000100800 */
[----:B------:R-:W-:Y:S02]  /*15bd0*/  IADD3 R87, P4, PT, R5, R95, RZ ;  /* 0x0000005f05577210 */ /* 0x000fe40007f9e0ff */
[-C--:B-1----:R-:W-:Y:S02]  /*15be0*/  LEA.HI.X.SX32 R3, R93, R122.reuse, 0x1, P2 ;  /* 0x0000007a5d037211 */ /* 0x082fe400010f0eff */
[----:B--2---:R-:W-:Y:S02]  /*15bf0*/  LEA.HI.X.SX32 R2, R95, R122, 0x1, P4 ;  /* 0x0000007a5f027211 */ /* 0x004fe400020f0eff */
[----:B------:R-:W-:-:S04]  /*15c00*/  IADD3 R89, P5, PT, R5, R91, RZ ;  /* 0x0000005b05597210 */ /* 0x000fc80007fbe0ff */
[----:B---3--:R-:W-:Y:S01]  /*15c10*/  LEA.HI.X.SX32 R0, R91, R122, 0x1, P5 ;  /* 0x0000007a5b007211 */ /* 0x008fe200028f0eff */
[----:B------:R1:W-:Y:S01]  /*15c20*/  STL [R1+0x100], R3 ;  /* 0x0001000301007387 */ /* 0x0003e20000100800 */
[----:B------:R-:W-:-:S03]  /*15c30*/  IADD3 R91, P2, PT, R5, R101, RZ ;  /* 0x00000065055b7210 */ /* 0x000fc60007f5e0ff */
[----:B------:R2:W-:Y:S04]  /*15c40*/  STL [R1+0x104], R2 ;  /* 0x0001040201007387 */ /* 0x0005e80000100800 */
[----:B------:R3:W-:Y:S01]  /*15c50*/  STL [R1+0x108], R0 ;  /* 0x0001080001007387 */ /* 0x0007e20000100800 */
[----:B-1----:R-:W-:-:S05]  /*15c60*/  LEA.HI.X.SX32 R3, R101, R122, 0x1, P2 ;  /* 0x0000007a65037211 */ /* 0x002fca00010f0eff */
[----:B------:R1:W-:Y:S01]  /*15c70*/  STL [R1+0x10c], R3 ;  /* 0x00010c0301007387 */ /* 0x0003e20000100800 */
[----:B------:R-:W-:Y:S01]  /*15c80*/  IMAD.SHL.U32 R112, R112, 0x4, RZ ;  /* 0x0000000470707824 */ /* 0x000fe200078e00ff */
[C---:B------:R-:W-:Y:S01]  /*15c90*/  SHF.L.U64.HI R110, R108.reuse, 0x2, R110 ;  /* 0x000000026c6e7819 */ /* 0x040fe2000001026e */
        /* <DEDUP_REMOVED lines=35> */
[----:B------:R-:W-:-:S04]  /*15ed0*/  IADD3 R93, P4, PT, R5, R97, RZ ;  /* 0x00000061055d7210 */ /* 0x000fc80007f9e0ff */
[----:B--2---:R-:W-:-:S05]  /*15ee0*/  LEA.HI.X.SX32 R2, R97, R122, 0x1, P4 ;  /* 0x0000007a61027211 */ /* 0x004fca00020f0eff */
[----:B------:R2:W-:Y:S01]  /*15ef0*/  STL [R1+0x110], R2 ;  /* 0x0001100201007387 */ /* 0x0005e20000100800 */
[----:B----4-:R-:W-:-:S04]  /*15f00*/  IADD3 R95, P5, PT, R5, R99, RZ ;  /* 0x00000063055f7210 */ /* 0x010fc80007fbe0ff */
[-C--:B---3--:R-:W-:Y:S02]  /*15f10*/  LEA.HI.X.SX32 R0, R99, R122.reuse, 0x1, P5 ;  /* 0x0000007a63007211 */ /* 0x088fe400028f0eff */
[C---:B------:R-:W-:Y:S02]  /*15f20*/  IADD3 R97, P2, PT, R5.reuse, R105, RZ ;  /* 0x0000006905617210 */ /* 0x040fe40007f5e0ff */
[----:B------:R-:W-:Y:S01]  /*15f30*/  IADD3 R99, P4, PT, R5, R107, RZ ;  /* 0x0000006b05637210 */ /* 0x000fe20007f9e0ff */
[----:B------:R3:W-:Y:S01]  /*15f40*/  STL [R1+0x114], R0 ;  /* 0x0001140001007387 */ /* 0x0007e20000100800 */
[----:B-1----:R-:W-:Y:S02]  /*15f50*/  LEA.HI.X.SX32 R3, R105, R122, 0x1, P2 ;  /* 0x0000007a69037211 */ /* 0x002fe400010f0eff */
[----:B------:R-:W-:-:S04]  /*15f60*/  IADD3 R101, P5, PT, R5, R103, RZ ;  /* 0x0000006705657210 */ /* 0x000fc80007fbe0ff */
[-C--:B--2---:R-:W-:Y:S02]  /*15f70*/  LEA.HI.X.SX32 R2, R103, R122.reuse, 0x1, P5 ;  /* 0x0000007a67027211 */ /* 0x084fe400028f0eff */
[----:B---3--:R-:W-:Y:S01]  /*15f80*/  LEA.HI.X.SX32 R0, R107, R122, 0x1, P4 ;  /* 0x0000007a6b007211 */ /* 0x008fe200020f0eff */
[----:B------:R-:W-:Y:S04]  /*15f90*/  STL [R1+0x118], R3 ;  /* 0x0001180301007387 */ /* 0x000fe80000100800 */
[----:B------:R1:W-:Y:S01]  /*15fa0*/  STL [R1+0x11c], R0 ;  /* 0x00011c0001007387 */ /* 0x0003e20000100800 */
[----:B------:R-:W-:-:S04]  /*15fb0*/  IADD3 R103, P2, PT, R5, R109, RZ ;  /* 0x0000006d05677210 */ /* 0x000fc80007f5e0ff */
[----:B-1----:R-:W-:Y:S02]  /*15fc0*/  LEA.HI.X.SX32 R0, R109, R122, 0x1, P2 ;  /* 0x0000007a6d007211 */ /* 0x002fe400010f0eff */
[----:B------:R-:W-:-:S04]  /*15fd0*/  IADD3 R105, P4, PT, R5, R115, RZ ;  /* 0x0000007305697210 */ /* 0x000fc80007f9e0ff */
[----:B------:R-:W-:Y:S02]  /*15fe0*/  LEA.HI.X.SX32 R123, R115, R122, 0x1, P4 ;  /* 0x0000007a737b7211 */ /* 0x000fe400020f0eff */
[----:B------:R-:W-:-:S04]  /*15ff0*/  IADD3 R107, P5, PT, R5, R111, RZ ;  /* 0x0000006f056b7210 */ /* 0x000fc80007fbe0ff */
[-C--:B------:R-:W-:Y:S02]  /*16000*/  LEA.HI.X.SX32 R3, R111, R122.reuse, 0x1, P5 ;  /* 0x0000007a6f037211 */ /* 0x080fe400028f0eff */
[C---:B------:R-:W-:Y:S02]  /*16010*/  IADD3 R109, P2, PT, R5.reuse, R121, RZ ;  /* 0x00000079056d7210 */ /* 0x040fe40007f5e0ff */
[C---:B------:R-:W-:Y:S02]  /*16020*/  IADD3 R111, P4, PT, R5.reuse, R119, RZ ;  /* 0x00000077056f7210 */ /* 0x040fe40007f9e0ff */
[C---:B------:R-:W-:Y:S02]  /*16030*/  IADD3 R113, P5, PT, R5.reuse, R117, RZ ;  /* 0x0000007505717210 */ /* 0x040fe40007fbe0ff */
[----:B------:R-:W-:Y:S02]  /*16040*/  IADD3 R115, P6, PT, R5, R7, RZ ;  /* 0x0000000705737210 */ /* 0x000fe40007fde0ff */
[----:B------:R-:W-:-:S02]  /*16050*/  LEA.HI.X.SX32 R121, R121, R122, 0x1, P2 ;  /* 0x0000007a79797211 */ /* 0x000fc400010f0eff */
[-C--:B------:R-:W-:Y:S02]  /*16060*/  LEA.HI.X.SX32 R119, R119, R122.reuse, 0x1, P4 ;  /* 0x0000007a77777211 */ /* 0x080fe400020f0eff */
[-C--:B------:R-:W-:Y:S02]  /*16070*/  LEA.HI.X.SX32 R117, R117, R122.reuse, 0x1, P5 ;  /* 0x0000007a75757211 */ /* 0x080fe400028f0eff */
[----:B------:R-:W-:Y:S02]  /*16080*/  LEA.HI.X.SX32 R122, R7, R122, 0x1, P6 ;  /* 0x0000007a077a7211 */ /* 0x000fe400030f0eff */
[----:B------:R-:W2:Y:S04]  /*16090*/  LDL.LU R7, [R1+0x698] ;  /* 0x0006980001077983 */ /* 0x000ea80000300800 */
[----:B------:R1:W-:Y:S04]  /*160a0*/  STL [R1+0xa4], R118 ;  /* 0x0000a47601007387 */ /* 0x0003e80000100800 */
[----:B------:R-:W-:Y:S04]  /*160b0*/  STL [R1+0xa0], R116 ;  /* 0x0000a07401007387 */ /* 0x000fe80000100800 */
[----:B------:R-:W-:Y:S04]  /*160c0*/  STL [R1+0x9c], R114 ;  /* 0x00009c7201007387 */ /* 0x000fe80000100800 */
[----:B------:R-:W-:Y:S04]  /*160d0*/  STL [R1+0x98], R112 ;  /* 0x0000987001007387 */ /* 0x000fe80000100800 */
[----:B------:R-:W-:Y:S04]  /*160e0*/  STL [R1+0x94], R110 ;  /* 0x0000946e01007387 */ /* 0x000fe80000100800 */
[----:B------:R-:W-:Y:S04]  /*160f0*/  STL [R1+0x90], R108 ;  /* 0x0000906c01007387 */ /* 0x000fe80000100800 */
[----:B------:R-:W-:Y:S04]  /*16100*/  STL [R1+0x8c], R106 ;  /* 0x00008c6a01007387 */ /* 0x000fe80000100800 */
[----:B------:R-:W-:Y:S04]  /*16110*/  STL [R1+0x88], R104 ;  /* 0x0000886801007387 */ /* 0x000fe80000100800 */
        /* <DEDUP_REMOVED lines=32> */
[----:B-1----:R-:W4:Y:S01]  /*16320*/  LDL.LU R118, [R1+0xa8] ;  /* 0x0000a80001767983 */ /* 0x002f220000300800 */
[C---:B------:R-:W-:Y:S01]  /*16330*/  SHF.L.U64.HI R38, R36.reuse, 0x2, R38 ;  /* 0x0000000224267819 */ /* 0x040fe20000010226 */
[----:B------:R-:W-:-:S04]  /*16340*/  IMAD.SHL.U32 R36, R36, 0x4, RZ ;  /* 0x0000000424247824 */ /* 0x000fc800078e00ff */
[----:B------:R-:W-:Y:S04]  /*16350*/  STL [R1+0x4], R38 ;  /* 0x0000042601007387 */ /* 0x000fe80000100800 */
[----:B---3--:R-:W3:Y:S04]  /*16360*/  LDL R102, [R1+0xac] ;  /* 0x0000ac0001667983 */ /* 0x008ee80000100800 */
[----:B------:R1:W-:Y:S04]  /*16370*/  STL [R1], R36 ;  /* 0x0000002401007387 */ /* 0x0003e80000100800 */
[----:B------:R-:W2:Y:S04]  /*16380*/  LDL.LU R114, [R1+0xb4] ;  /* 0x0000b40001727983 */ /* 0x000ea80000300800 */
[----:B------:R-:W3:Y:S01]  /*16390*/  LDL.LU R116, [R1+0xb8] ;  /* 0x0000b80001747983 */ /* 0x000ee20000300800 */
[C---:B------:R-:W-:Y:S01]  /*163a0*/  SHF.L.U64.HI R4, R120.reuse, 0x2, R4 ;  /* 0x0000000278047819 */ /* 0x040fe20000010204 */
[----:B------:R-:W-:-:S02]  /*163b0*/  IMAD.SHL.U32 R5, R120, 0x4, RZ ;  /* 0x0000000478057824 */ /* 0x000fc400078e00ff */
[----:B------:R-:W3:Y:S04]  /*163c0*/  LDL.LU R120, [R1+0xbc] ;  /* 0x0000bc0001787983 */ /* 0x000ee80000300800 */
[----:B------:R-:W3:Y:S04]  /*163d0*/  LDL.LU R104, [R1+0xc0] ;  /* 0x0000c00001687983 */ /* 0x000ee80000300800 */
[----:B------:R-:W3:Y:S04]  /*163e0*/  LDL.LU R106, [R1+0xc4] ;  /* 0x0000c400016a7983 */ /* 0x000ee80000300800 */
[----:B------:R-:W3:Y:S04]  /*163f0*/  LDL.LU R108, [R1+0xc8] ;  /* 0x0000c800016c7983 */ /* 0x000ee80000300800 */
[----:B------:R-:W3:Y:S04]  /*16400*/  LDL.LU R110, [R1+0xcc] ;  /* 0x0000cc00016e7983 */ /* 0x000ee80000300800 */
[----:B------:R-:W3:Y:S01]  /*16410*/  LDL.LU R112, [R1+0xd0] ;  /* 0x0000d00001707983 */ /* 0x000ee20000300800 */
[----:B----4-:R-:W-:-:S03]  /*16420*/  SHF.L.U64.HI R42, R43, 0x2, R118 ;  /* 0x000000022b2a7819 */ /* 0x010fc60000010276 */
[----:B------:R-:W4:Y:S01]  /*16430*/  LDL.LU R118, [R1+0xd4] ;  /* 0x0000d40001767983 */ /* 0x000f220000300800 */
[----:B--2---:R-:W-:-:S03]  /*16440*/  SHF.L.U64.HI R46, R47, 0x2, R114 ;  /* 0x000000022f2e7819 */ /* 0x004fc60000010272 */
[----:B------:R-:W2:Y:S01]  /*16450*/  LDL.LU R114, [R1+0xd8] ;  /* 0x0000d80001727983 */ /* 0x000ea20000300800 */
[----:B---3--:R-:W-:-:S03]  /*16460*/  SHF.L.U64.HI R48, R49, 0x2, R116 ;  /* 0x0000000231307819 */ /* 0x008fc60000010274 */
[----:B------:R-:W3:Y:S01]  /*16470*/  LDL.LU R116, [R1+0xdc] ;  /* 0x0000dc0001747983 */ /* 0x000ee20000300800 */
[----:B------:R-:W-:-:S03]  /*16480*/  SHF.L.U64.HI R50, R51, 0x2, R120 ;  /* 0x0000000233327819 */ /* 0x000fc60000010278 */
[----:B------:R-:W3:Y:S04]  /*16490*/  LDL.LU R120, [R1+0xe0] ;  /* 0x0000e00001787983 */ /* 0x000ee80000300800 */
[----:B------:R-:W3:Y:S01]  /*164a0*/  LDL.LU R92, [R1+0xe4] ;  /* 0x0000e400015c7983 */ /* 0x000ee20000300800 */
[----:B------:R-:W-:-:S03]  /*164b0*/  SHF.L.U64.HI R44, R45, 0x2, R102 ;  /* 0x000000022d2c7819 */ /* 0x000fc60000010266 */
        /* <DEDUP_REMOVED lines=8> */
[----:B------:R-:W3:Y:S04]  /*16540*/  LDL.LU R102, [R1+0xf8] ;  /* 0x0000f80001667983 */ /* 0x000ee80000300800 */
[----:B------:R-:W3:Y:S04]  /*16550*/  LDL.LU R104, [R1+0xfc] ;  /* 0x0000fc0001687983 */ /* 0x000ee80000300800 */
[----:B------:R-:W3:Y:S04]  /*16560*/  LDL.LU R106, [R1+0x100] ;  /* 0x00010000016a7983 */ /* 0x000ee80000300800 */
[----:B------:R-:W3:Y:S04]  /*16570*/  LDL.LU R108, [R1+0x104] ;  /* 0x00010400016c7983 */ /* 0x000ee80000300800 */
[----:B------:R-:W3:Y:S01]  /*16580*/  LDL.LU R110, [R1+0x108] ;  /* 0x00010800016e7983 */ /* 0x000ee20000300800 */
[----:B------:R-:W-:-:S02]  /*16590*/  SHF.L.U64.HI R60, R61, 0x2, R112 ;  /* 0x000000023d3c7819 */ /* 0x000fc40000010270 */
[----:B----4-:R-:W-:Y:S02]  /*165a0*/  SHF.L.U64.HI R62, R63, 0x2, R118 ;  /* 0x000000023f3e7819 */ /* 0x010fe40000010276 */
[----:B------:R-:W4:Y:S04]  /*165b0*/  LDL.LU R118, [R1+0x10c] ;  /* 0x00010c0001767983 */ /* 0x000f280000300800 */
[----:B------:R-:W4:Y:S01]  /*165c0*/  LDL.LU R112, [R1+0x110] ;  /* 0x0001100001707983 */ /* 0x000f220000300800 */
[----:B--2---:R-:W-:-:S03]  /*165d0*/  SHF.L.U64.HI R64, R65, 0x2, R114 ;  /* 0x0000000241407819 */ /* 0x004fc60000010272 */
[----:B------:R-:W2:Y:S01]  /*165e0*/  LDL.LU R114, [R1+0x114] ;  /* 0x0001140001727983 */ /* 0x000ea20000300800 */
[----:B---3--:R-:W-:-:S03]  /*165f0*/  SHF.L.U64.HI R66, R67, 0x2, R116 ;  /* 0x0000000243427819 */ /* 0x008fc60000010274 */
[----:B------:R-:W3:Y:S01]  /*16600*/  LDL.LU R116, [R1+0x118] ;  /* 0x0001180001747983 */ /* 0x000ee20000300800 */
[----:B------:R-:W-:-:S03]  /*16610*/  SHF.L.U64.HI R68, R69, 0x2, R120 ;  /* 0x0000000245447819 */ /* 0x000fc60000010278 */
[----:B------:R-:W2:Y:S01]  /*16620*/  LDL.LU R120, [R1+0x11c] ;  /* 0x00011c0001787983 */ /* 0x000ea20000300800 */
[----:B------:R-:W-:Y:S02]  /*16630*/  SHF.L.U64.HI R70, R71, 0x2, R92 ;  /* 0x0000000247467819 */ /* 0x000fe4000001025c */
[----:B------:R-:W-:Y:S02]  /*16640*/  SHF.L.U64.HI R78, R79, 0x2, R100 ;  /* 0x000000024f4e7819 */ /* 0x000fe40000010264 */
[----:B------:R-:W-:Y:S02]  /*16650*/  SHF.L.U64.HI R100, R101, 0x2, R2 ;  /* 0x0000000265647819 */ /* 0x000fe40000010202 */
[----:B------:R-:W-:Y:S02]  /*16660*/  SHF.L.U64.HI R80, R81, 0x2, R102 ;  /* 0x0000000251507819 */ /* 0x000fe40000010266 */
[----:B------:R-:W-:Y:S02]  /*16670*/  SHF.L.U64.HI R102, R103, 0x2, R0 ;  /* 0x0000000267667819 */ /* 0x000fe40000010200 */
[----:B------:R-:W-:-:S02]  /*16680*/  SHF.L.U64.HI R82, R83, 0x2, R104 ;  /* 0x0000000253527819 */ /* 0x000fc40000010268 */
[----:B------:R-:W-:Y:S02]  /*16690*/  SHF.L.U64.HI R104, R105, 0x2, R123 ;  /* 0x0000000269687819 */ /* 0x000fe4000001027b */
[----:B------:R-:W-:Y:S02]  /*166a0*/  SHF.L.U64.HI R84, R85, 0x2, R106 ;  /* 0x0000000255547819 */ /* 0x000fe4000001026a */
[----:B------:R-:W-:Y:S02]  /*166b0*/  SHF.L.U64.HI R106, R107, 0x2, R3 ;  /* 0x000000026b6a7819 */ /* 0x000fe40000010203 */
[----:B------:R-:W-:Y:S02]  /*166c0*/  SHF.L.U64.HI R86, R87, 0x2, R108 ;  /* 0x0000000257567819 */ /* 0x000fe4000001026c */
[----:B------:R-:W-:Y:S02]  /*166d0*/  SHF.L.U64.HI R108, R109, 0x2, R121 ;  /* 0x000000026d6c7819 */ /* 0x000fe40000010279 */
[----:B------:R-:W-:-:S02]  /*166e0*/  SHF.L.U64.HI R88, R89, 0x2, R110 ;  /* 0x0000000259587819 */ /* 0x000fc4000001026e */
[----:B------:R-:W-:Y:S02]  /*166f0*/  SHF.L.U64.HI R110, R111, 0x2, R119 ;  /* 0x000000026f6e7819 */ /* 0x000fe40000010277 */
[----:B----4-:R-:W-:Y:S02]  /*16700*/  SHF.L.U64.HI R90, R91, 0x2, R118 ;  /* 0x000000025b5a7819 */ /* 0x010fe40000010276 */
[----:B------:R-:W4:Y:S04]  /*16710*/  LDL.LU R118, [R1+0x140] ;  /* 0x0001400001767983 */ /* 0x000f280000300800 */
[----:B------:R-:W4:Y:S04]  /*16720*/  LDL.LU R2, [R1+0x694] ;  /* 0x0006940001027983 */ /* 0x000f280000300800 */
[----:B------:R-:W4:Y:S04]  /*16730*/  LDL.LU R0, [R1+0x690] ;  /* 0x0006900001007983 */ /* 0x000f280000300800 */
[----:B------:R-:W4:Y:S01]  /*16740*/  LDL.LU R123, [R1+0x68c] ;  /* 0x00068c00017b7983 */ /* 0x000f220000300800 */
[----:B------:R-:W-:-:S03]  /*16750*/  SHF.L.U64.HI R92, R93, 0x2, R112 ;  /* 0x000000025d5c7819 */ /* 0x000fc60000010270 */
[----:B------:R-:W4:Y:S01]  /*16760*/  LDL.LU R3, [R1+0x688] ;  /* 0x0006880001037983 */ /* 0x000f220000300800 */
[----:B------:R-:W-:-:S03]  /*16770*/  SHF.L.U64.HI R112, R113, 0x2, R117 ;  /* 0x0000000271707819 */ /* 0x000fc60000010275 */
[----:B------:R-:W4:Y:S04]  /*16780*/  LDL.LU R121, [R1+0x684] ;  /* 0x0006840001797983 */ /* 0x000f280000300800 */
[----:B------:R-:W4:Y:S04]  /*16790*/  LDL.LU R119, [R1+0x680] ;  /* 0x0006800001777983 */ /* 0x000f280000300800 */
[----:B------:R-:W4:Y:S01]  /*167a0*/  LDL.LU R117, [R1+0x67c] ;  /* 0x00067c0001757983 */ /* 0x000f220000300800 */
[----:B------:R-:W-:Y:S02]  /*167b0*/  SHF.L.U64.HI R74, R75, 0x2, R96 ;  /* 0x000000024b4a7819 */ /* 0x000fe40000010260 */
[----:B---3--:R-:W-:-:S02]  /*167c0*/  SHF.L.U64.HI R96, R97, 0x2, R116 ;  /* 0x0000000261607819 */ /* 0x008fc40000010274 */
[----:B------:R-:W3:Y:S01]  /*167d0*/  LDC R116, c[0x0][0x3a0] ;  /* 0x0000e800ff747b82 */ /* 0x000ee20000000800 */
[----:B------:R-:W-:Y:S02]  /*167e0*/  SHF.L.U64.HI R76, R77, 0x2, R98 ;  /* 0x000000024d4c7819 */ /* 0x000fe40000010262 */
[----:B--2---:R-:W-:Y:S02]  /*167f0*/  SHF.L.U64.HI R98, R99, 0x2, R120 ;  /* 0x0000000263627819 */ /* 0x004fe40000010278 */
[----:B------:R-:W-:Y:S02]  /*16800*/  SHF.L.U64.HI R72, R73, 0x2, R94 ;  /* 0x0000000249487819 */ /* 0x000fe4000001025e */
[----:B------:R-:W-:Y:S02]  /*16810*/  SHF.L.U64.HI R94, R95, 0x2, R114 ;  /* 0x000000025f5e7819 */ /* 0x000fe40000010272 */
[----:B------:R-:W-:Y:S02]  /*16820*/  SHF.L.U64.HI R114, R115, 0x2, R122 ;  /* 0x0000000273727819 */ /* 0x000fe4000001027a */
[----:B-1----:R-:W-:Y:S01]  /*16830*/  SHF.L.U64.HI R36, R37, 0x2, R124 ;  /* 0x0000000225247819 */ /* 0x002fe2000001027c */
[----:B---3--:R-:W-:-:S05]  /*16840*/  VIADD R116, R116, 0x1f ;  /* 0x0000001f74747836 */ /* 0x008fca0000000000 */
[----:B------:R-:W-:-:S04]  /*16850*/  SHF.R.S32.HI R120, RZ, 0x1f, R116 ;  /* 0x0000001fff787819 */ /* 0x000fc80000011474 */
[----:B------:R-:W-:-:S04]  /*16860*/  LEA.HI R120, R120, R116, RZ, 0x5 ;  /* 0x0000007478787211 */ /* 0x000fc800078f28ff */
[----:B------:R-:W-:Y:S02]  /*16870*/  SHF.R.S32.HI R124, RZ, 0x5, R120 ;  /* 0x00000005ff7c7819 */ /* 0x000fe40000011478 */
[----:B------:R-:W-:Y:S02]  /*16880*/  SHF.L.U64.HI R38, R39, 0x2, R126 ;  /* 0x0000000227267819 */ /* 0x000fe4000001027e */
[----:B------:R-:W-:-:S05]  /*16890*/  VIMNMX R126, PT, PT, R124, 0x2, !PT ;  /* 0x000000027c7e7848 */ /* 0x000fca0007fe0100 */
[----:B------:R-:W-:Y:S01]  /*168a0*/  VIADD R126, R126, 0xffffffff ;  /* 0xffffffff7e7e7836 */ /* 0x000fe20000000000 */
[----:B------:R-:W-:Y:S02]  /*168b0*/  UIMAD.WIDE.U32 UR14, UR14, 0x14, UR6 ;  /* 0x000000140e0e78a5 */ /* 0x000fe4000f8e0006 */
[----:B------:R-:W-:Y:S01]  /*168c0*/  UIMAD.WIDE.U32 UR10, UR9, 0x14, UR4 ;  /* 0x00000014090a78a5 */ /* 0x000fe2000f8e0004 */
[----:B------:R-:W-:Y:S01]  /*168d0*/  SHF.L.U64.HI R40, R41, 0x2, R127 ;  /* 0x0000000229287819 */ /* 0x000fe2000001027f */
[----:B------:R-:W-:Y:S01]  /*168e0*/  UIMAD UR12, UR12, 0x14, URZ ;  /* 0x000000140c0c78a4 */ /* 0x000fe2000f8e02ff */
[----:B------:R-:W-:Y:S01]  /*168f0*/  SHF.L.U64.HI R6, R7, 0x2, R6 ;  /* 0x0000000207067819 */ /* 0x000fe20000010206 */
[----:B------:R-:W-:Y:S01]  /*16900*/  UIMAD UR8, UR8, 0x14, URZ ;  /* 0x00000014080878a4 */ /* 0x000fe2000f8e02ff */
[----:B------:R-:W-:Y:S01]  /*16910*/  SHF.L.U64.HI R8, R9, 0x2, R8 ;  /* 0x0000000209087819 */ /* 0x000fe20000010208 */
[----:B------:R-:W-:Y:S01]  /*16920*/  VIADD R127, R124, 0xfffffffb ;  /* 0xfffffffb7c7f7836 */ /* 0x000fe20000000000 */
[----:B------:R-:W-:Y:S01]  /*16930*/  SHF.L.U64.HI R10, R11, 0x2, R10 ;  /* 0x000000020b0a7819 */ /* 0x000fe2000001020a */
[----:B------:R-:W-:Y:S01]  /*16940*/  IMAD.SHL.U32 R7, R7, 0x4, RZ ;  /* 0x0000000407077824 */ /* 0x000fe200078e00ff */
        /* <DEDUP_REMOVED lines=149> */
[----:B------:R-:W-:-:S02]  /*172a0*/  IMAD.SHL.U32 R31, R31, 0x4, RZ ;  /* 0x000000041f1f7824 */ /* 0x000fc400078e00ff */
[----:B------:R-:W-:Y:S02]  /*172b0*/  IMAD.SHL.U32 R33, R33, 0x4, RZ ;  /* 0x0000000421217824 */ /* 0x000fe400078e00ff */
[----:B------:R-:W-:Y:S02]  /*172c0*/  IMAD.SHL.U32 R35, R35, 0x4, RZ ;  /* 0x0000000423237824 */ /* 0x000fe400078e00ff */
[----:B------:R-:W-:Y:S02]  /*172d0*/  IMAD.SHL.U32 R37, R37, 0x4, RZ ;  /* 0x0000000425257824 */ /* 0x000fe400078e00ff */
[----:B------:R-:W-:Y:S02]  /*172e0*/  IMAD.SHL.U32 R39, R39, 0x4, RZ ;  /* 0x0000000427277824 */ /* 0x000fe400078e00ff */
[----:B------:R-:W-:Y:S02]  /*172f0*/  IMAD.SHL.U32 R41, R41, 0x4, RZ ;  /* 0x0000000429297824 */ /* 0x000fe400078e00ff */
        /* <DEDUP_REMOVED lines=11> */
[----:B------:R-:W-:Y:S01]  /*173b0*/  IMAD.SHL.U32 R65, R65, 0x4, RZ ;  /* 0x0000000441417824 */ /* 0x000fe200078e00ff */
[----:B----4-:R-:W-:Y:S02]  /*173c0*/  SHF.L.U64.HI R122, R123, 0x2, R2 ;  /* 0x000000027b7a7819 */ /* 0x010fe40000010202 */
[----:B------:R-:W1:Y:S01]  /*173d0*/  S2R R2, SR_TID.X ;  /* 0x0000000000027919 */ /* 0x000e620000002100 */
[----:B------:R-:W-:-:S02]  /*173e0*/  SHF.L.U64.HI R120, R121, 0x2, R0 ;  /* 0x0000000279787819 */ /* 0x000fc40000010200 */
[----:B------:R-:W-:Y:S02]  /*173f0*/  SHF.L.U64.HI R116, R117, 0x2, R118 ;  /* 0x0000000275747819 */ /* 0x000fe40000010276 */
[----:B------:R-:W-:Y:S02]  /*17400*/  SHF.L.U64.HI R118, R119, 0x2, R3 ;  /* 0x0000000277767819 */ /* 0x000fe40000010203 */
[----:B------:R2:W5:Y:S04]  /*17410*/  LDL.LU R3, [R1+0x678] ;  /* 0x0006780001037983 */ /* 0x0005680000300800 */
[----:B------:R2:W5:Y:S04]  /*17420*/  LDL.LU R0, [R1+0x674] ;  /* 0x0006740001007983 */ /* 0x0005680000300800 */
[----:B------:R2:W-:Y:S01]  /*17430*/  STL [R1+0xa8], R126 ;  /* 0x0000a87e01007387 */ /* 0x0005e20000100800 */
[----:B------:R-:W-:Y:S01]  /*17440*/  IMAD.SHL.U32 R67, R67, 0x4, RZ ;  /* 0x0000000443437824 */ /* 0x000fe200078e00ff */
[----:B-1----:R-:W-:Y:S01]  /*17450*/  SHF.R.U32.HI R2, RZ, 0x6, R2 ;  /* 0x00000006ff027819 */ /* 0x002fe20000011602 */
[----:B------:R-:W-:-:S02]  /*17460*/  IMAD.SHL.U32 R69, R69, 0x4, RZ ;  /* 0x0000000445457824 */ /* 0x000fc400078e00ff */
[----:B------:R-:W-:Y:S01]  /*17470*/  IMAD.SHL.U32 R71, R71, 0x4, RZ ;  /* 0x0000000447477824 */ /* 0x000fe200078e00ff */
[----:B------:R-:W-:Y:S01]  /*17480*/  SGXT.U32 R2, R2, 0x1 ;  /* 0x000000010202781a */ /* 0x000fe20000000000 */
        /* <DEDUP_REMOVED lines=26> */
[----:B------:R-:W-:Y:S01]  /*17630*/  IMAD.MOV.U32 R124, RZ, RZ, RZ ;  /* 0x000000ffff7c7224 */ /* 0x000fe200078e00ff */
[----:B------:R-:W-:Y:S01]  /*17640*/  UIADD3 UR30, UPT, UPT, UR30, -0xa0, URZ ;  /* 0xffffff601e1e7890 */ /* 0x000fe2000fffe0ff */
[----:B------:R-:W-:Y:S01]  /*17650*/  UMOV UR33, 0x1 ;  /* 0x0000000100217882 */ /* 0x000fe20000000000 */
[----:B------:R-:W-:Y:S01]  /*17660*/  UMOV UR36, 0x4 ;  /* 0x0000000400247882 */ /* 0x000fe20000000000 */
[----:B------:R-:W-:Y:S01]  /*17670*/  UMOV UR5, URZ ;  /* 0x000000ff00057c82 */ /* 0x000fe20008000000 */
[----:B------:R-:W-:Y:S01]  /*17680*/  UMOV UR6, URZ ;  /* 0x000000ff00067c82 */ /* 0x000fe20008000000 */
[----:B------:R-:W-:Y:S01]  /*17690*/  UMOV UR4, URZ ;  /* 0x000000ff00047c82 */ /* 0x000fe20008000000 */
[----:B------:R-:W-:-:S02]  /*176a0*/  UIADD3 UR32, UPT, UPT, UR15, UR12, URZ ;  /* 0x0000000c0f207290 */ /* 0x000fc4000fffe0ff */
[----:B------:R-:W-:Y:S01]  /*176b0*/  UIADD3 UR31, UPT, UPT, UR11, UR8, URZ ;  /* 0x000000080b1f7290 */ /* 0x000fe2000fffe0ff */
[----:B------:R-:W-:Y:S01]  /*176c0*/  UMOV UR34, UR14 ;  /* 0x0000000e00227c82 */ /* 0x000fe20008000000 */
[----:B--2---:R-:W-:-:S10]  /*176d0*/  UMOV UR38, UR10 ;  /* 0x0000000a00267c82 */ /* 0x004fd40008000000 */
.L_x_10:
[----:B------:R-:W-:Y:S01]  /*176e0*/  UIADD3 UR5, UPT, UPT, UR5, 0x1, URZ ;  /* 0x0000000105057890 */ /* 0x000fe2000fffe0ff */
[----:B------:R-:W-:-:S04]  /*176f0*/  DEPBAR.LE SB0, 0x6 ;  /* 0x000081800000791a */ /* 0x000fc80000000000 */
[----:B------:R-:W-:Y:S01]  /*17700*/  ULEA UR29, UR33, UR28, 0x3 ;  /* 0x0000001c211d7291 */ /* 0x000fe2000f8e18ff */
[----:B------:R-:W-:Y:S01]  /*17710*/  IMAD.U32 R124, R124, -0x80000000, RZ ;  /* 0x800000007c7c7824 */ /* 0x000fe200078e00ff */
[----:B------:R-:W-:Y:S02]  /*17720*/  UISETP.GT.AND UP1, UPT, UR5, 0x4, UPT ;  /* 0x000000040500788c */ /* 0x000fe4000bf24270 */
[----:B------:R-:W-:Y:S02]  /*17730*/  UIADD3 UR29, UPT, UPT, UR29, 0x5a000, URZ ;  /* 0x0005a0001d1d7890 */ /* 0x000fe4000fffe0ff */
[----:B------:R-:W-:Y:S01]  /*17740*/  USEL UR5, UR5, URZ, !UP1 ;  /* 0x000000ff05057287 */ /* 0x000fe2000c800000 */
[----:B------:R-:W-:Y:S06]  /*17750*/  BAR.SYNC.DEFER_BLOCKING 0x0 ;  /* 0x0000000000007b1d */ /* 0x000fec0000010000 */
[----:B-1----:R-:W-:Y:S05]  /*17760*/  @P3 BRA `(.L_x_8) ;  /* 0x0000000400003947 */ /* 0x002fea0003800000 */
[----:B------:R-:W-:Y:S02]  /*17770*/  ULEA UR9, UR5, UR28, 0x10 ;  /* 0x0000001c05097291 */ /* 0x000fe4000f8e80ff */
[----:B------:R-:W-:Y:S02]  /*17780*/  ULEA UR10, UR5, UR28, 0xd ;  /* 0x0000001c050a7291 */ /* 0x000fe4000f8e68ff */
[----:B------:R-:W-:Y:S02]  /*17790*/  USHF.R.U32.HI UR9, URZ, 0x4, UR9 ;  /* 0x00000004ff097899 */ /* 0x000fe40008011609 */
[----:B------:R-:W-:Y:S02]  /*177a0*/  UIADD3 UR10, UPT, UPT, UR10, 0x50000, URZ ;  /* 0x000500000a0a7890 */ /* 0x000fe4000fffe0ff */
[----:B------:R-:W-:Y:S02]  /*177b0*/  USGXT.U32 UR18, UR9, 0xe ;  /* 0x0000000e0912789a */ /* 0x000fe40008000000 */
[----:B------:R-:W-:-:S02]  /*177c0*/  USHF.R.U32.HI UR10, URZ, 0x4, UR10 ;  /* 0x00000004ff0a7899 */ /* 0x000fc4000801160a */
[----:B------:R-:W-:Y:S02]  /*177d0*/  UIADD3 UR14, UP1, UPT, UR18, 0x2, URZ ;  /* 0x00000002120e7890 */ /* 0x000fe4000ff3e0ff */
[----:B------:R-:W-:Y:S01]  /*177e0*/  USGXT.U32 UR10, UR10, 0xe ;  /* 0x0000000e0a0a789a */ /* 0x000fe20008000000 */
[----:B------:R-:W-:Y:S01]  /*177f0*/  UMOV UR8, URZ ;  /* 0x000000ff00087c82 */ /* 0x000fe20008000000 */
[----:B------:R-:W-:Y:S01]  /*17800*/  UMOV UR7, URZ ;  /* 0x000000ff00077c82 */ /* 0x000fe20008000000 */
[----:B------:R-:W-:Y:S02]  /*17810*/  UIADD3.X UR15, UPT, UPT, UR8, 0x40004040, URZ, UP1, !UPT ;  /* 0x40004040080f7890 */ /* 0x000fe40008ffe4ff */
[----:B------:R-:W-:Y:S02]  /*17820*/  UIADD3 UR20, UP1, UPT, UR10, 0x2, URZ ;  /* 0x000000020a147890 */ /* 0x000fe4000ff3e0ff */
[----:B------:R-:W-:Y:S02]  /*17830*/  UIADD3 UR54, UP6, UPT, UR14, 0x2, URZ ;  /* 0x000000020e367890 */ /* 0x000fe4000ffde0ff */
[----:B------:R-:W-:-:S02]  /*17840*/  UIADD3.X UR21, UPT, UPT, UR7, 0x40004040, URZ, UP1, !UPT ;  /* 0x4000404007157890 */ /* 0x000fc40008ffe4ff */
[----:B------:R-:W-:Y:S02]  /*17850*/  UIADD3 UR56, UP1, UPT, UR14, 0x4, URZ ;  /* 0x000000040e387890 */ /* 0x000fe4000ff3e0ff */
[----:B------:R-:W-:Y:S02]  /*17860*/  UIADD3.X UR55, UPT, UPT, UR15, URZ, URZ, UP6, !UPT ;  /* 0x000000ff0f377290 */ /* 0x000fe4000b7fe4ff */
[----:B------:R-:W-:Y:S02]  /*17870*/  UIADD3 UR22, UP6, UPT, UR20, 0x2, URZ ;  /* 0x0000000214167890 */ /* 0x000fe4000ffde0ff */
[----:B------:R-:W-:Y:S02]  /*17880*/  UIADD3.X UR57, UPT, UPT, UR15, URZ, URZ, UP1, !UPT ;  /* 0x000000ff0f397290 */ /* 0x000fe40008ffe4ff */
[----:B------:R-:W-:Y:S01]  /*17890*/  UIADD3 UR24, UP1, UPT, UR20, 0x4, URZ ;  /* 0x0000000414187890 */ /* 0x000fe2000ff3e0ff */
[----:B------:R-:W-:Y:S01]  /*178a0*/  UMOV UR8, UR29 ;  /* 0x0000001d00087c82 */ /* 0x000fe20008000000 */
[----:B------:R-:W-:Y:S01]  /*178b0*/  UMOV UR9, URZ ;  /* 0x000000ff00097c82 */ /* 0x000fe20008000000 */
[----:B------:R-:W-:-:S02]  /*178c0*/  UIADD3 UR58, UP2, UPT, UR14, 0x7fe, URZ ;  /* 0x000007fe0e3a7890 */ /* 0x000fc4000ff5e0ff */
[----:B------:R-:W-:Y:S01]  /*178d0*/  UIADD3 UR60, UP3, UPT, UR14, 0x800, URZ ;  /* 0x000008000e3c7890 */ /* 0x000fe2000ff7e0ff */
[----:B------:R-:W-:Y:S01]  /*178e0*/  UMOV UR68, UR8 ;  /* 0x0000000800447c82 */ /* 0x000fe20008000000 */
[----:B------:R-:W-:Y:S02]  /*178f0*/  UIADD3 UR62, UP4, UPT, UR14, 0x802, URZ ;  /* 0x000008020e3e7890 */ /* 0x000fe4000ff9e0ff */
[----:B------:R-:W-:Y:S02]  /*17900*/  UIADD3.X UR23, UPT, UPT, UR21, URZ, URZ, UP6, !UPT ;  /* 0x000000ff15177290 */ /* 0x000fe4000b7fe4ff */
[----:B------:R-:W-:Y:S02]  /*17910*/  UIADD3 UR8, UP5, UPT, UR14, 0x804, URZ ;  /* 0x000008040e087890 */ /* 0x000fe4000ffbe0ff */
[----:B------:R-:W-:Y:S02]  /*17920*/  UIADD3.X UR25, UPT, UPT, UR21, URZ, URZ, UP1, !UPT ;  /* 0x000000ff15197290 */ /* 0x000fe40008ffe4ff */
[----:B------:R-:W-:-:S02]  /*17930*/  UIADD3 UR67, UPT, UPT, UR27, 0x100000, URZ ;  /* 0x001000001b437890 */ /* 0x000fc4000fffe0ff */
[----:B------:R-:W-:Y:S02]  /*17940*/  UIADD3.X UR59, UPT, UPT, UR15, URZ, URZ, UP2, !UPT ;  /* 0x000000ff0f3b7290 */ /* 0x000fe400097fe4ff */
[----:B------:R-:W-:Y:S02]  /*17950*/  UIADD3 UR69, UPT, UPT, UR27, 0x100000, URZ ;  /* 0x001000001b457890 */ /* 0x000fe4000fffe0ff */
[----:B------:R-:W-:Y:S02]  /*17960*/  UIADD3.X UR61, UPT, UPT, UR15, URZ, URZ, UP3, !UPT ;  /* 0x000000ff0f3d7290 */ /* 0x000fe40009ffe4ff */
[----:B------:R-:W-:Y:S02]  /*17970*/  UIADD3 UR70, UPT, UPT, UR27, 0x100000, URZ ;  /* 0x001000001b467890 */ /* 0x000fe4000fffe0ff */
[----:B------:R-:W-:Y:S01]  /*17980*/  UIADD3.X UR63, UPT, UPT, UR15, URZ, URZ, UP4, !UPT ;  /* 0x000000ff0f3f7290 */ /* 0x000fe2000a7fe4ff */
[----:B------:R-:W-:Y:S01]  /*17990*/  UMOV UR12, 0x0 ;  /* 0x00000000000c7882 */ /* 0x000fe20000000000 */
[----:B------:R-:W-:Y:S01]  /*179a0*/  UMOV UR13, 0x4400910 ;  /* 0x04400910000d7882 */ /* 0x000fe20000000000 */
[----:B------:R-:W-:Y:S01]  /*179b0*/  UIADD3 UR71, UPT, UPT, UR27, 0x100000, URZ ;  /* 0x001000001b477890 */ /* 0x000fe2000fffe0ff */
[----:B------:R-:W-:Y:S01]  /*179c0*/  UMOV UR19, 0x40004040 ;  /* 0x4000404000137882 */ /* 0x000fe20000000000 */
[----:B------:R-:W-:Y:S01]  /*179d0*/  UMOV UR11, 0x40004040 ;  /* 0x40004040000b7882 */ /* 0x000fe20000000000 */
[----:B------:R-:W-:Y:S01]  /*179e0*/  UIADD3.X UR9, UPT, UPT, UR15, URZ, URZ, UP5, !UPT ;  /* 0x000000ff0f097290 */ /* 0x000fe2000affe4ff */
[----:B------:R1:W-:Y:S01]  /*179f0*/  UTCHMMA gdesc[UR10], gdesc[UR18], tmem[UR27], tmem[UR12], idesc[UR13], UPT ;  /* 0x00ff0c120a0075ea */ /* 0x0003e2000b80001b */
[----:B------:R-:W-:Y:S01]  /*17a00*/  UMOV UR16, 0x0 ;  /* 0x0000000000107882 */ /* 0x000fe20000000000 */
[----:B------:R-:W-:Y:S01]  /*17a10*/  UMOV UR17, 0x4400910 ;  /* 0x0440091000117882 */ /* 0x000fe20000000000 */
[----:B------:R-:W-:Y:S01]  /*17a20*/  UMOV UR50, 0x0 ;  /* 0x0000000000327882 */ /* 0x000fe20000000000 */
[----:B------:R-:W-:Y:S01]  /*17a30*/  UMOV UR51, 0x4400910 ;  /* 0x0440091000337882 */ /* 0x000fe20000000000 */
        /* <DEDUP_REMOVED lines=15> */
[----:B------:R1:W-:Y:S01]  /*17b30*/  UTCHMMA gdesc[UR22], gdesc[UR62], tmem[UR70], tmem[UR42], idesc[UR43], UPT ;  /* 0x00ff2a3e160075ea */ /* 0x0003e2000b800046 */
[----:B------:R1:W-:Y:S01]  /*17b40*/  UTCHMMA gdesc[UR24], gdesc[UR8], tmem[UR71], tmem[UR52], idesc[UR53], UPT ;  /* 0x00ff3408180075ea */ /* 0x0003e2000b800047 */
[----:B------:R1:W-:Y:S01]  /*17b50*/  UTCBAR [UR68], URZ ;  /* 0x000000ff440073e9 */ /* 0x0003e200080000ff */
[----:B------:R-:W-:Y:S01]  /*17b60*/  NOP ;  /* 0x0000000000007918 */ /* 0x000fe20000000000 */
.L_x_8:
[----:B------:R-:W2:Y:S01]  /*17b70*/  LDC R127, c[0x0][0x3a0] ;  /* 0x0000e800ff7f7b82 */ /* 0x000ea20000000800 */
[----:B------:R-:W-:Y:S01]  /*17b80*/  UMOV UR7, UR6 ;  /* 0x0000000600077c82 */ /* 0x000fe20008000000 */
[----:B------:R-:W3:Y:S01]  /*17b90*/  SYNCS.PHASECHK.TRANS64.TRYWAIT P4, [UR35], R124 ;  /* 0x0000007cff0075a7 */ /* 0x000ee20008081123 */
[----:B--2---:R-:W-:-:S05]  /*17ba0*/  VIADD R127, R127, 0x1f ;  /* 0x0000001f7f7f7836 */ /* 0x004fca0000000000 */
[----:B------:R-:W-:-:S04]  /*17bb0*/  SHF.R.S32.HI R126, RZ, 0x1f, R127 ;  /* 0x0000001fff7e7819 */ /* 0x000fc8000001147f */
[----:B------:R-:W-:-:S04]  /*17bc0*/  LEA.HI R126, R126, R127, RZ, 0x5 ;  /* 0x0000007f7e7e7211 */ /* 0x000fc800078f28ff */
[----:B------:R-:W-:-:S05]  /*17bd0*/  SHF.R.S32.HI R126, RZ, 0x5, R126 ;  /* 0x00000005ff7e7819 */ /* 0x000fca000001147e */
[----:B------:R-:W-:-:S05]  /*17be0*/  VIADD R126, R126, 0xfffffffb ;  /* 0xfffffffb7e7e7836 */ /* 0x000fca0000000000 */
[----:B------:R-:W-:Y:S01]  /*17bf0*/  ISETP.LE.AND P2, PT, R126, UR4, PT ;  /* 0x000000047e007c0c */ /* 0x000fe2000bf43270 */
[----:B---3--:R-:W-:-:S12]  /*17c00*/  @!P4 BRA `(.L_x_9) ;  /* 0x000000b800c8c947 */ /* 0x008fd80003800000 */
.L_x_16:
[----:B------:R-:W-:Y:S01]  /*17c10*/  BAR.SYNC.DEFER_BLOCKING 0x0 ;  /* 0x0000000000007b1d */ /* 0x000fe20000010000 */
[----:B------:R-:W-:Y:S01]  /*17c20*/  ISETP.GE.AND P4, PT, R2, UR30, PT ;  /* 0x0000001e02007c0c */ /* 0x000fe2000bf86270 */
[----:B------:R-:W-:Y:S01]  /*17c30*/  UIADD3 UR36, UPT, UPT, UR36, 0x1, URZ ;  /* 0x0000000124247890 */ /* 0x000fe2000fffe0ff */
[----:B------:R-:W-:Y:S02]  /*17c40*/  IADD3 R126, P5, PT, R29, UR38, RZ ;  /* 0x000000261d7e7c10 */ /* 0x000fe4000ffbe0ff */
[----:B------:R-:W-:Y:S01]  /*17c50*/  SEL R124, RZ, 0x4, P4 ;  /* 0x00000004ff7c7807 */ /* 0x000fe20002000000 */
[----:B------:R-:W-:Y:S01]  /*17c60*/  UISETP.GT.AND UP1, UPT, UR36, 0x4, UPT ;  /* 0x000000042400788c */ /* 0x000fe2000bf24270 */
[----:B------:R-:W-:Y:S02]  /*17c70*/  IADD3.X R127, PT, PT, R28, UR31, RZ, P5, !PT ;  /* 0x0000001f1c7f7c10 */ /* 0x000fe4000affe4ff */
[----:B------:R-:W-:Y:S01]  /*17c80*/  SEL R124, R124, RZ, !P2 ;  /* 0x000000ff7c7c7207 */ /* 0x000fe20005000000 */
[----:B------:R-:W-:-:S03]  /*17c90*/  USEL UR36, UR36, URZ, !UP1 ;  /* 0x000000ff24247287 */ /* 0x000fc6000c800000 */
[----:B------:R-:W-:Y:S01]  /*17ca0*/  ISETP.NE.U32.AND P4, PT, R124, RZ, PT ;  /* 0x000000ff7c00720c */ /* 0x000fe20003f85070 */
[----:B------:R-:W-:-:S06]  /*17cb0*/  ULEA UR6, UR36, UR28, 0xd ;  /* 0x0000001c24067291 */ /* 0x000fcc000f8e68ff */
[----:B-----5:R-:W-:-:S06]  /*17cc0*/  VIADD R124, R0, UR6 ;  /* 0x00000006007c7c36 */ /* 0x020fcc0008000000 */
[----:B------:R-:W-:Y:S01]  /*17cd0*/  @!PT LDS RZ, [RZ] ;  /* 0x00000000fffff984 */ /* 0x000fe20000000800 */
[----:B------:R-:W-:Y:S01]  /*17ce0*/  @!PT LDS RZ, [RZ] ;  /* 0x00000000fffff984 */ /* 0x000fe20000000800 */
[----:B------:R-:W-:Y:S01]  /*17cf0*/  @!PT LDS RZ, [RZ] ;  /* 0x00000000fffff984 */ /* 0x000fe20000000800 */
[----:B------:R2:W-:Y:S02]  /*17d00*/  LDGSTS.E [R124+0x50000], desc[UR40][R126.64], P4 ;  /* 0x500000007e7c7fae */ /* 0x0005e4000a1a1028 */
[----:B--2---:R-:W-:-:S04]  /*17d10*/  LOP3.LUT R127, R2, 0x2, RZ, 0xfc, !PT ;  /* 0x00000002027f7812 */ /* 0x004fc800078efcff */
[----:B------:R-:W-:-:S04]  /*17d20*/  ISETP.GE.AND P4, PT, R127, UR30, PT ;  /* 0x0000001e7f007c0c */ /* 0x000fc8000bf86270 */
[----:B------:R-:W-:-:S04]  /*17d30*/  SEL R126, RZ, 0x4, P4 ;  /* 0x00000004ff7e7807 */ /* 0x000fc80002000000 */
[----:B------:R-:W-:-:S04]  /*17d40*/  SEL R126, R126, RZ, !P2 ;  /* 0x000000ff7e7e7207 */ /* 0x000fc80005000000 */
[----:B------:R-:W-:Y:S02]  /*17d50*/  ISETP.NE.U32.AND P4, PT, R126, RZ, PT ;  /* 0x000000ff7e00720c */ /* 0x000fe40003f85070 */
[----:B------:R-:W-:-:S04]  /*17d60*/  IADD3 R126, P5, PT, R27, UR38, RZ ;  /* 0x000000261b7e7c10 */ /* 0x000fc8000ffbe0ff */
[----:B------:R-:W-:-:S07]  /*17d70*/  IADD3.X R127, PT, PT, R26, UR31, RZ, P5, !PT ;  /* 0x0000001f1a7f7c10 */ /* 0x000fce000affe4ff */
[----:B------:R2:W-:Y:S02]  /*17d80*/  LDGSTS.E [R124+0x50008], desc[UR40][R126.64], P4 ;  /* 0x500080007e7c7fae */ /* 0x0005e4000a1a1028 */
[----:B--2---:R-:W-:Y:S02]  /*17d90*/  LOP3.LUT R127, R2, 0x4, RZ, 0xfc, !PT ;  /* 0x00000004027f7812 */ /* 0x004fe400078efcff */
[----:B------:R-:W-:Y:S02]  /*17da0*/  IADD3 R126, P5, PT, R25, UR38, RZ ;  /* 0x00000026197e7c10 */ /* 0x000fe4000ffbe0ff */
[----:B------:R-:W-:Y:S02]  /*17db0*/  ISETP.GE.AND P4, PT, R127, UR30, PT ;  /* 0x0000001e7f007c0c */ /* 0x000fe4000bf86270 */
[----:B------:R-:W-:Y:S02]  /*17dc0*/  IADD3.X R127, PT, PT, R24, UR31, RZ, P5, !PT ;  /* 0x0000001f187f7c10 */ /* 0x000fe4000affe4ff */
[----:B------:R-:W-:-:S04]  /*17dd0*/  SEL R124, RZ, 0x4, P4 ;  /* 0x00000004ff7c7807 */ /* 0x000fc80002000000 */
[----:B------:R-:W-:-:S04]  /*17de0*/  SEL R124, R124, RZ, !P2 ;  /* 0x000000ff7c7c7207 */ /* 0x000fc80005000000 */
[----:B------:R-:W-:Y:S02]  /*17df0*/  ISETP.NE.U32.AND P4, PT, R124, RZ, PT ;  /* 0x000000ff7c00720c */ /* 0x000fe40003f85070 */
[----:B------:R-:W-:-:S05]  /*17e00*/  LOP3.LUT R124, R0, 0x10, RZ, 0x3c, !PT ;  /* 0x00000010007c7812 */ /* 0x000fca00078e3cff */
[----:B------:R-:W-:-:S06]  /*17e10*/  VIADD R124, R124, UR6 ;  /* 0x000000067c7c7c36 */ /* 0x000fcc0008000000 */
        /* <DEDUP_REMOVED lines=99> */
[C---:B--2---:R-:W-:Y:S02]  /*18450*/  LOP3.LUT R126, R2.reuse, 0x1c, RZ, 0xfc, !PT ;  /* 0x0000001c027e7812 */ /* 0x044fe400078efcff */
[----:B------:R-:W-:Y:S02]  /*18460*/  LOP3.LUT R127, R2, 0x1e, RZ, 0xfc, !PT ;  /* 0x0000001e027f7812 */ /* 0x000fe400078efcff */
[----:B------:R-:W-:Y:S02]  /*18470*/  ISETP.GE.AND P4, PT, R126, UR30, PT ;  /* 0x0000001e7e007c0c */ /* 0x000fe4000bf86270 */
[----:B------:R-:W-:Y:S02]  /*18480*/  ISETP.GE.AND P5, PT, R127, UR30, PT ;  /* 0x0000001e7f007c0c */ /* 0x000fe4000bfa6270 */
[----:B------:R-:W-:-:S02]  /*18490*/  SEL R124, RZ, 0x4, P4 ;  /* 0x00000004ff7c7807 */ /* 0x000fc40002000000 */
[----:B------:R-:W-:Y:S02]  /*184a0*/  IADD3 R126, P6, PT, R119, UR38, RZ ;  /* 0x00000026777e7c10 */ /* 0x000fe4000ffde0ff */
[----:B------:R-:W-:Y:S02]  /*184b0*/  SEL R124, R124, RZ, !P2 ;  /* 0x000000ff7c7c7207 */ /* 0x000fe40005000000 */
[----:B------:R-:W-:Y:S02]  /*184c0*/  IADD3.X R127, PT, PT, R118, UR31, RZ, P6, !PT ;  /* 0x0000001f767f7c10 */ /* 0x000fe4000b7fe4ff */
[----:B------:R-:W-:Y:S02]  /*184d0*/  ISETP.NE.U32.AND P4, PT, R124, RZ, PT ;  /* 0x000000ff7c00720c */ /* 0x000fe40003f85070 */
[----:B------:R-:W-:-:S04]  /*184e0*/  SEL R124, RZ, 0x4, P5 ;  /* 0x00000004ff7c7807 */ /* 0x000fc80002800000 */
[----:B------:R-:W-:-:S04]  /*184f0*/  SEL R124, R124, RZ, !P2 ;  /* 0x000000ff7c7c7207 */ /* 0x000fc80005000000 */
[----:B------:R-:W-:Y:S02]  /*18500*/  ISETP.NE.U32.AND P5, PT, R124, RZ, PT ;  /* 0x000000ff7c00720c */ /* 0x000fe40003fa5070 */
[----:B------:R-:W-:-:S05]  /*18510*/  LOP3.LUT R124, R0, 0x70, RZ, 0x3c, !PT ;  /* 0x00000070007c7812 */ /* 0x000fca00078e3cff */
[----:B------:R-:W-:Y:S01]  /*18520*/  VIADD R124, R124, UR6 ;  /* 0x000000067c7c7c36 */ /* 0x000fe20008000000 */
[----:B------:R-:W-:-:S04]  /*18530*/  ULEA UR6, UR36, UR28, 0x10 ;  /* 0x0000001c24067291 */ /* 0x000fc8000f8e80ff */
[----:B------:R2:W-:Y:S02]  /*18540*/  LDGSTS.E [R124+0x50000], desc[UR40][R126.64], P4 ;  /* 0x500000007e7c7fae */ /* 0x0005e4000a1a1028 */
[----:B--2---:R-:W-:-:S04]  /*18550*/  IADD3 R126, P4, PT, R117, UR38, RZ ;  /* 0x00000026757e7c10 */ /* 0x004fc8000ff9e0ff */
[----:B------:R-:W-:-:S05]  /*18560*/  IADD3.X R127, PT, PT, R116, UR31, RZ, P4, !PT ;  /* 0x0000001f747f7c10 */ /* 0x000fca000a7fe4ff */
[----:B------:R2:W-:Y:S04]  /*18570*/  LDGSTS.E [R124+0x50008], desc[UR40][R126.64], P5 ;  /* 0x500080007e7c7fae */ /* 0x0005e8000a9a1028 */
[----:B------:R-:W0:Y:S01]  /*18580*/  LDGDEPBAR ;  /* 0x00000000000079af */ /* 0x000e220000000000 */
[----:B--2---:R-:W2:Y:S02]  /*18590*/  S2R R127, SR_TID.X ;  /* 0x00000000007f7919 */ /* 0x004ea40000002100 */
[----:B--2---:R-:W-:-:S04]  /*185a0*/  LOP3.LUT R127, R127, 0x1f, RZ, 0xc0, !PT ;  /* 0x0000001f7f7f7812 */ /* 0x004fc800078ec0ff */
[----:B------:R-:W-:-:S04]  /*185b0*/  ISETP.GE.AND P4, PT, R127, UR30, PT ;  /* 0x0000001e7f007c0c */ /* 0x000fc8000bf86270 */
[----:B------:R-:W-:Y:S02]  /*185c0*/  SEL R124, RZ, 0x4, P4 ;  /* 0x00000004ff7c7807 */ /* 0x000fe40002000000 */
[----:B------:R-:W-:Y:S02]  /*185d0*/  IADD3 R126, P4, PT, R5, UR34, RZ ;  /* 0x00000022057e7c10 */ /* 0x000fe4000ff9e0ff */
[----:B------:R-:W-:Y:S02]  /*185e0*/  SEL R124, R124, RZ, !P2 ;  /* 0x000000ff7c7c7207 */ /* 0x000fe40005000000 */
[----:B------:R-:W-:Y:S02]  /*185f0*/  IADD3.X R127, PT, PT, R4, UR32, RZ, P4, !PT ;  /* 0x00000020047f7c10 */ /* 0x000fe4000a7fe4ff */
[----:B------:R-:W-:Y:S01]  /*18600*/  ISETP.NE.U32.AND P2, PT, R124, RZ, PT ;  /* 0x000000ff7c00720c */ /* 0x000fe20003f45070 */
[----:B------:R-:W-:-:S12]  /*18610*/  VIADD R124, R3, UR6 ;  /* 0x00000006037c7c36 */ /* 0x000fd80008000000 */
[----:B------:R2:W-:Y:S02]  /*18620*/  LDGSTS.E [R124], desc[UR40][R126.64], P2 ;  /* 0x000000007e7c7fae */ /* 0x0005e400091a1028 */
[----:B--2---:R-:W-:-:S04]  /*18630*/  IADD3 R126, P4, PT, R113, UR34, RZ ;  /* 0x00000022717e7c10 */ /* 0x004fc8000ff9e0ff */
[----:B------:R-:W-:-:S05]  /*18640*/  IADD3.X R127, PT, PT, R112, UR32, RZ, P4, !PT ;  /* 0x00000020707f7c10 */ /* 0x000fca000a7fe4ff */
[----:B------:R2:W-:Y:S02]  /*18650*/  LDGSTS.E [R124+0x400], desc[UR40][R126.64], P2 ;  /* 0x004000007e7c7fae */ /* 0x0005e400091a1028 */
        /* <DEDUP_REMOVED lines=155> */
[----:B------:R2:W-:Y:S04]  /*19010*/  LDGSTS.E [R124+0xd400], desc[UR40][R126.64], P2 ;  /* 0x0d4000007e7c7fae */ /* 0x0005e800091a1028 */
[----:B------:R-:W2:Y:S02]  /*19020*/  LDL R127, [R1+0x8] ;  /* 0x00000800017f7983 */ /* 0x000ea40000100800 */
[----:B--2---:R-:W-:Y:S02]  /*19030*/  IADD3 R126, P4, PT, R127, UR34, RZ ;  /* 0x000000227f7e7c10 */ /* 0x004fe4000ff9e0ff */
[----:B------:R-:W2:Y:S02]  /*19040*/  LDL R127, [R1+0xc] ;  /* 0x00000c00017f7983 */ /* 0x000ea40000100800 */
[----:B--2---:R-:W-:-:S05]  /*19050*/  IADD3.X R127, PT, PT, R127, UR32, RZ, P4, !PT ;  /* 0x000000207f7f7c10 */ /* 0x004fca000a7fe4ff */
        /* <DEDUP_REMOVED lines=45> */
[----:B------:R2:W-:Y:S02]  /*19330*/  LDGSTS.E [R124+0xfc00], desc[UR40][R126.64], P2 ;  /* 0x0fc000007e7c7fae */ /* 0x0005e400091a1028 */
[----:B--2---:R-:W-:Y:S02]  /*19340*/  LOP3.LUT R124, R3, 0x40, RZ, 0x3c, !PT ;  /* 0x00000040037c7812 */ /* 0x004fe400078e3cff */
[----:B------:R-:W-:-:S03]  /*19350*/  IADD3 R126, P4, PT, R115, UR34, RZ ;  /* 0x00000022737e7c10 */ /* 0x000fc6000ff9e0ff */
[----:B------:R-:W-:Y:S01]  /*19360*/  VIADD R124, R124, UR6 ;  /* 0x000000067c7c7c36 */ /* 0x000fe20008000000 */
        /* <DEDUP_REMOVED lines=158> */
[----:B------:R-:W2:Y:S02]  /*19d50*/  LDL R127, [R1] ;  /* 0x00000000017f7983 */ /* 0x000ea40000100800 */
        /* <DEDUP_REMOVED lines=53> */
[----:B------:R2:W-:Y:S01]  /*1a0b0*/  LDGSTS.E [R124+0xfe00], desc[UR40][R126.64], P2 ;  /* 0x0fe000007e7c7fae */ /* 0x0005e200091a1028 */
[----:B------:R-:W-:Y:S02]  /*1a0c0*/  UIADD3 UR4, UPT, UPT, UR4, 0x1, URZ ;  /* 0x0000000104047890 */ /* 0x000fe4000fffe0ff */
[----:B------:R-:W-:Y:S01]  /*1a0d0*/  UIADD3 UR33, UPT, UPT, UR33, 0x1, URZ ;  /* 0x0000000121217890 */ /* 0x000fe2000fffe0ff */
[----:B------:R-:W0:Y:S04]  /*1a0e0*/  LDGDEPBAR ;  /* 0x00000000000079af */ /* 0x000e280000000000 */
[----:B------:R-:W3:Y:S01]  /*1a0f0*/  LDL R127, [R1+0xa8] ;  /* 0x0000a800017f7983 */ /* 0x000ee20000100800 */
[----:B------:R-:W-:Y:S01]  /*1a100*/  UISETP.GT.AND UP1, UPT, UR33, 0x1, UPT ;  /* 0x000000012100788c */ /* 0x000fe2000bf24270 */
[----:B--2---:R-:W-:Y:S01]  /*1a110*/  IMAD.U32 R124, RZ, RZ, UR7 ;  /* 0x00000007ff7c7e24 */ /* 0x004fe2000f8e00ff */
[----:B------:R-:W-:-:S02]  /*1a120*/  UIADD3 UR34, UP2, UPT, UR34, UR65, URZ ;  /* 0x0000004122227290 */ /* 0x000fc4000ff5e0ff */
[----:B------:R-:W-:Y:S02]  /*1a130*/  UIADD3 UR38, UP3, UPT, UR38, UR39, URZ ;  /* 0x0000002726267290 */ /* 0x000fe4000ff7e0ff */
[----:B------:R-:W-:Y:S02]  /*1a140*/  USEL UR6, URZ, 0x1, !UP1 ;  /* 0x00000001ff067887 */ /* 0x000fe4000c800000 */
[----:B------:R-:W-:Y:S02]  /*1a150*/  UIADD3 UR30, UPT, UPT, UR30, -0x20, URZ ;  /* 0xffffffe01e1e7890 */ /* 0x000fe4000fffe0ff */
[----:B------:R-:W-:Y:S02]  /*1a160*/  UIADD3.X UR32, UPT, UPT, UR32, UR66, URZ, UP2, !UPT ;  /* 0x0000004220207290 */ /* 0x000fe400097fe4ff */
[----:B------:R-:W-:Y:S02]  /*1a170*/  UIADD3.X UR31, UPT, UPT, UR31, UR64, URZ, UP3, !UPT ;  /* 0x000000401f1f7290 */ /* 0x000fe40009ffe4ff */
[----:B------:R-:W-:-:S02]  /*1a180*/  USEL UR33, UR33, URZ, !UP1 ;  /* 0x000000ff21217287 */ /* 0x000fc4000c800000 */
[----:B------:R-:W-:Y:S01]  /*1a190*/  ULOP3.LUT UR6, UR7, UR6, URZ, 0x3c, !UPT ;  /* 0x0000000607067292 */ /* 0x000fe2000f8e3cff */
[----:B------:R-:W-:Y:S01]  /*1a1a0*/  UMOV UR35, UR29 ;  /* 0x0000001d00237c82 */ /* 0x000fe20008000000 */
[----:B---3--:R-:W-:-:S13]  /*1a1b0*/  ISETP.NE.U32.AND P2, PT, R127, UR4, PT ;  /* 0x000000047f007c0c */ /* 0x008fda000bf45070 */
[----:B------:R-:W-:Y:S05]  /*1a1c0*/  @P2 BRA `(.L_x_10) ;  /* 0xffffffd400442947 */ /* 0x000fea000383ffff */
.L_x_7:
[----:B------:R-:W-:Y:S05]  /*1a1d0*/  @!P1 BRA `(.L_x_11) ;  /* 0x0000000000109947 */ /* 0x000fea0003800000 */
[----:B------:R-:W-:-:S06]  /*1a1e0*/  USHF.L.U32 UR7, UR7, 0x1f, URZ ;  /* 0x0000001f07077899 */ /* 0x000fcc00080006ff */
[----:B------:R-:W-:-:S04]  /*1a1f0*/  IMAD.U32 R0, RZ, RZ, UR7 ;  /* 0x00000007ff007e24 */ /* 0x000fc8000f8e00ff */
[----:B------:R-:W3:Y:S02]  /*1a200*/  SYNCS.PHASECHK.TRANS64.TRYWAIT P1, [UR29], R0 ;  /* 0x00000000ff0075a7 */ /* 0x000ee4000802111d */
[----:B---3--:R-:W-:Y:S05]  /*1a210*/  @!P1 BRA `(.L_x_12) ;  /* 0x0000009400509947 */ /* 0x008fea0003800000 */
.L_x_11:
[----:B------:R-:W-:-:S04]  /*1a220*/  DEPBAR.LE SB0, 0x0 ;  /* 0x000080000000791a */ /* 0x000fc80000000000 */
[----:B------:R-:W-:Y:S06]  /*1a230*/  BAR.SYNC.DEFER_BLOCKING 0x0 ;  /* 0x0000000000007b1d */ /* 0x000fec0000010000 */
[----:B-1----:R-:W1:Y:S01]  /*1a240*/  LDCU.128 UR8, c[0x0][0x390] ;  /* 0x00007200ff0877ac */ /* 0x002e620008000c00 */
[----:B-----5:R-:W3:Y:S01]  /*1a250*/  S2R R3, SR_TID.X ;  /* 0x0000000000037919 */ /* 0x020ee20000002100 */
[----:B------:R-:W4:Y:S01]  /*1a260*/  LDCU UR4, c[0x0][0x3b4] ;  /* 0x00007680ff0477ac */ /* 0x000f220008000800 */
[----:B------:R-:W2:Y:S01]  /*1a270*/  S2R R4, SR_TID.X ;  /* 0x0000000000047919 */ /* 0x000ea20000002100 */
[----:B------:R-:W1:Y:S01]  /*1a280*/  LDCU UR5, c[0x0][0x39c] ;  /* 0x00007380ff0577ac */ /* 0x000e620008000800 */
[----:B------:R-:W1:Y:S01]  /*1a290*/  LDCU UR12, c[0x0][0x39c] ;  /* 0x00007380ff0c77ac */ /* 0x000e620008000800 */
[----:B------:R-:W1:Y:S01]  /*1a2a0*/  LDCU UR6, c[0x0][0x39c] ;  /* 0x00007380ff0677ac */ /* 0x000e620008000800 */
[----:B------:R-:W1:Y:S02]  /*1a2b0*/  @!P0 SYNCS.CCTL.IV [UR28+0x5a000] ;  /* 0x05a00000ff0089b1 */ /* 0x000e64000800001c */
[----:B-1----:R-:W-:Y:S06]  /*1a2c0*/  BAR.SYNC.DEFER_BLOCKING 0x0 ;  /* 0x0000000000007b1d */ /* 0x002fec0000010000 */
[----:B------:R-:W1:Y:S01]  /*1a2d0*/  LDCU UR7, c[0x0][0x39c] ;  /* 0x00007380ff0777ac */ /* 0x000e620008000800 */
[----:B--2---:R-:W2:Y:S01]  /*1a2e0*/  LDTM.x64 R188, tmem[UR26] ;  /* 0x0000001a00bc79ee */ /* 0x004ea20008340000 */
[----:B---3--:R-:W-:-:S02]  /*1a2f0*/  IMAD.SHL.U32 R5, R3, 0x10, RZ ;  /* 0x0000001003057824 */ /* 0x008fc400078e00ff */
[----:B------:R-:W-:-:S03]  /*1a300*/  IMAD.SHL.U32 R3, R4, 0x80, RZ ;  /* 0x0000008004037824 */ /* 0x000fc600078e00ff */
[----:B------:R-:W-:Y:S01]  /*1a310*/  LOP3.LUT R0, R5, 0xf0, RZ, 0xc0, !PT ;  /* 0x000000f005007812 */ /* 0x000fe200078ec0ff */
[----:B------:R-:W-:Y:S01]  /*1a320*/  IMAD.U32 R5, RZ, RZ, UR37 ;  /* 0x00000025ff057e24 */ /* 0x000fe2000f8e00ff */
[----:B------:R-:W-:Y:S02]  /*1a330*/  LOP3.LUT R252, R4, 0x7f, RZ, 0xc0, !PT ;  /* 0x0000007f04fc7812 */ /* 0x000fe400078ec0ff */
[----:B------:R-:W-:Y:S01]  /*1a340*/  LOP3.LUT R3, R3, 0x800, RZ, 0xc0, !PT ;  /* 0x0000080003037812 */ /* 0x000fe200078ec0ff */
[----:B------:R-:W3:Y:S03]  /*1a350*/  @!P0 SYNCS.CCTL.IV [UR28+0x5a008] ;  /* 0x05a00800ff0089b1 */ /* 0x000ee6000800001c */
[----:B------:R-:W-:Y:S01]  /*1a360*/  IADD3 R0, PT, PT, R0, UR28, R3 ;  /* 0x0000001c00007c10 */ /* 0x000fe2000fffe003 */
[----:B--2---:R2:W-:Y:S04]  /*1a370*/  STL.64 [R1+0x6c0], R246 ;  /* 0x0006c0f601007387 */ /* 0x0045e80000100a00 */
[----:B------:R-:W-:Y:S01]  /*1a380*/  IMAD R0, R5, 0x8, R0 ;  /* 0x0000000805007824 */ /* 0x000fe200078e0200 */
[----:B------:R1:W-:Y:S04]  /*1a390*/  STL.64 [R1+0x6b8], R244 ;  /* 0x0006b8f401007387 */ /* 0x0003e80000100a00 */
[----:B------:R3:W-:Y:S04]  /*1a3a0*/  STL.64 [R1+0x6b0], R250 ;  /* 0x0006b0fa01007387 */ /* 0x0007e80000100a00 */
[----:B------:R4:W-:Y:S01]  /*1a3b0*/  STL.64 [R1+0x6a8], R248 ;  /* 0x0006a8f801007387 */ /* 0x0009e20000100a00 */
[----:B--2---:R-:W-:-:S02]  /*1a3c0*/  IMAD.MOV.U32 R246, RZ, RZ, R192 ;  /* 0x000000fffff67224 */ /* 0x004fc400078e00c0 */
[----:B------:R-:W-:Y:S02]  /*1a3d0*/  IMAD.MOV.U32 R247, RZ, RZ, R194 ;  /* 0x000000fffff77224 */ /* 0x000fe400078e00c2 */
[----:B-1----:R-:W-:Y:S02]  /*1a3e0*/  IMAD.MOV.U32 R244, RZ, RZ, R188 ;  /* 0x000000fffff47224 */ /* 0x002fe400078e00bc */
[----:B------:R-:W-:Y:S02]  /*1a3f0*/  IMAD.MOV.U32 R245, RZ, RZ, R190 ;  /* 0x000000fffff57224 */ /* 0x000fe400078e00be */
[----:B---3--:R-:W-:Y:S02]  /*1a400*/  IMAD.MOV.U32 R250, RZ, RZ, R193 ;  /* 0x000000fffffa7224 */ /* 0x008fe400078e00c1 */
[----:B------:R-:W-:Y:S02]  /*1a410*/  IMAD.MOV.U32 R251, RZ, RZ, R195 ;  /* 0x000000fffffb7224 */ /* 0x000fe400078e00c3 */
[----:B----4-:R-:W-:-:S02]  /*1a420*/  IMAD.MOV.U32 R248, RZ, RZ, R189 ;  /* 0x000000fffff87224 */ /* 0x010fc400078e00bd */
[----:B------:R-:W-:Y:S02]  /*1a430*/  IMAD.MOV.U32 R249, RZ, RZ, R191 ;  /* 0x000000fffff97224 */ /* 0x000fe400078e00bf */
[----:B------:R-:W-:Y:S01]  /*1a440*/  LDTM.x64 R132, tmem[UR26+0x40] ;  /* 0x0000401a008479ee */ /* 0x000fe20008340000 */
[----:B------:R-:W-:Y:S01]  /*1a450*/  LDTM.x64 R68, tmem[UR26+0x80] ;  /* 0x0000801a004479ee */ /* 0x000fe20008340000 */
[----:B------:R-:W1:Y:S01]  /*1a460*/  LDTM.x64 R4, tmem[UR26+0xc0] ;  /* 0x0000c01a000479ee */ /* 0x000e620008340000 */
[----:B------:R-:W-:Y:S01]  /*1a470*/  NOP ;  /* 0x0000000000007918 */ /* 0x000fe20000000000 */
[----:B------:R2:W-:Y:S04]  /*1a480*/  STS.128 [R0], R244 ;  /* 0x000000f400007388 */ /* 0x0005e80000000c00 */
[----:B------:R3:W-:Y:S01]  /*1a490*/  STS.128 [R0+0x400], R248 ;  /* 0x000400f800007388 */ /* 0x0007e20000000c00 */
[----:B------:R-:W-:-:S03]  /*1a4a0*/  LEA R3, R252, UR28, 0x4 ;  /* 0x0000001cfc037c11 */ /* 0x000fc6000f8e20ff */
[----:B--2---:R-:W2:Y:S01]  /*1a4b0*/  LDL.LU.64 R246, [R1+0x6c0] ;  /* 0x0006c00001f67983 */ /* 0x004ea20000300a00 */
[----:B---3--:R-:W-:-:S03]  /*1a4c0*/  IMAD.MOV.U32 R251, RZ, RZ, R196 ;  /* 0x000000fffffb7224 */ /* 0x008fc600078e00c4 */
[----:B------:R-:W3:Y:S01]  /*1a4d0*/  LDL.LU.64 R244, [R1+0x6b8] ;  /* 0x0006b80001f47983 */ /* 0x000ee20000300a00 */
[----:B------:R-:W-:Y:S02]  /*1a4e0*/  IMAD.MOV.U32 R250, RZ, RZ, R198 ;  /* 0x000000fffffa7224 */ /* 0x000fe400078e00c6 */
[----:B------:R-:W-:Y:S01]  /*1a4f0*/  IMAD.MOV.U32 R249, RZ, RZ, R200 ;  /* 0x000000fffff97224 */ /* 0x000fe200078e00c8 */
[----:B------:R-:W-:Y:S01]  /*1a500*/  STL [R1+0x94], R3 ;  /* 0x0000940301007387 */ /* 0x000fe20000100800 */
[----:B------:R-:W-:Y:S02]  /*1a510*/  IMAD.MOV.U32 R248, RZ, RZ, R202 ;  /* 0x000000fffff87224 */ /* 0x000fe400078e00ca */
[----:B------:R-:W-:Y:S02]  /*1a520*/  IMAD.MOV.U32 R196, RZ, RZ, R197 ;  /* 0x000000ffffc47224 */ /* 0x000fe400078e00c5 */
[----:B------:R-:W-:Y:S02]  /*1a530*/  IMAD.MOV.U32 R197, RZ, RZ, R199 ;  /* 0x000000ffffc57224 */ /* 0x000fe400078e00c7 */
[----:B------:R-:W-:-:S02]  /*1a540*/  IMAD.MOV.U32 R198, RZ, RZ, R201 ;  /* 0x000000ffffc67224 */ /* 0x000fc400078e00c9 */
[----:B------:R-:W-:Y:S01]  /*1a550*/  IMAD.MOV.U32 R199, RZ, RZ, R203 ;  /* 0x000000ffffc77224 */ /* 0x000fe200078e00cb */
[----:B-1----:R-:W-:Y:S01]  /*1a560*/  BAR.SYNC.DEFER_BLOCKING 0x0 ;  /* 0x0000000000007b1d */ /* 0x002fe20000010000 */
[----:B------:R-:W-:Y:S02]  /*1a570*/  IMAD.MOV.U32 R200, RZ, RZ, R251 ;  /* 0x000000ffffc87224 */ /* 0x000fe400078e00fb */
[----:B------:R-:W-:Y:S02]  /*1a580*/  IMAD.MOV.U32 R201, RZ, RZ, R250 ;  /* 0x000000ffffc97224 */ /* 0x000fe400078e00fa */
[----:B------:R-:W-:Y:S02]  /*1a590*/  IMAD.MOV.U32 R202, RZ, RZ, R249 ;  /* 0x000000ffffca7224 */ /* 0x000fe400078e00f9 */
[----:B------:R-:W-:Y:S02]  /*1a5a0*/  IMAD.MOV.U32 R203, RZ, RZ, R248 ;  /* 0x000000ffffcb7224 */ /* 0x000fe400078e00f8 */
[----:B------:R-:W1:Y:S04]  /*1a5b0*/  LDS.128 R248, [R3] ;  /* 0x0000000003f87984 */ /* 0x000e680000000c00 */
[----:B-1----:R-:W-:Y:S04]  /*1a5c0*/  STL.64 [R1+0x50], R248 ;  /* 0x000050f801007387 */ /* 0x002fe80000100a00 */
[----:B------:R-:W-:Y:S04]  /*1a5d0*/  STL.64 [R1+0x58], R250 ;  /* 0x000058fa01007387 */ /* 0x000fe80000100a00 */
[----:B------:R-:W1:Y:S01]  /*1a5e0*/  LDS.128 R248, [R3+0x800] ;  /* 0x0008000003f87984 */ /* 0x000e620000000c00 */
[----:B------:R-:W-:Y:S06]  /*1a5f0*/  BAR.SYNC.DEFER_BLOCKING 0x0 ;  /* 0x0000000000007b1d */ /* 0x000fec0000010000 */
[----:B------:R-:W-:Y:S04]  /*1a600*/  STS.128 [R0], R200 ;  /* 0x000000c800007388 */ /* 0x000fe80000000c00 */
[----:B------:R-:W-:Y:S04]  /*1a610*/  STS.128 [R0+0x400], R196 ;  /* 0x000400c400007388 */ /* 0x000fe80000000c00 */
[----:B-1----:R-:W-:Y:S04]  /*1a620*/  STL.64 [R1+0x60], R248 ;  /* 0x000060f801007387 */ /* 0x002fe80000100a00 */
[----:B------:R1:W-:Y:S04]  /*1a630*/  STL.64 [R1+0x68], R250 ;  /* 0x000068fa01007387 */ /* 0x0003e80000100a00 */
[----:B-1----:R-:W4:Y:S04]  /*1a640*/  LDL.LU.64 R250, [R1+0x6b0] ;  /* 0x0006b00001fa7983 */ /* 0x002f280000300a00 */
[----:B------:R-:W4:Y:S01]  /*1a650*/  LDL.LU.64 R248, [R1+0x6a8] ;  /* 0x0006a80001f87983 */ /* 0x000f220000300a00 */
[----:B------:R-:W-:-:S02]  /*1a660*/  IMAD.MOV.U32 R200, RZ, RZ, R204 ;  /* 0x000000ffffc87224 */ /* 0x000fc400078e00cc */
[----:B------:R-:W-:Y:S02]  /*1a670*/  IMAD.MOV.U32 R201, RZ, RZ, R206 ;  /* 0x000000ffffc97224 */ /* 0x000fe400078e00ce */
[----:B------:R-:W-:Y:S02]  /*1a680*/  IMAD.MOV.U32 R202, RZ, RZ, R208 ;  /* 0x000000ffffca7224 */ /* 0x000fe400078e00d0 */
[----:B------:R-:W-:Y:S01]  /*1a690*/  IMAD.MOV.U32 R203, RZ, RZ, R210 ;  /* 0x000000ffffcb7224 */ /* 0x000fe200078e00d2 */
[----:B------:R-:W-:Y:S01]  /*1a6a0*/  BAR.SYNC.DEFER_BLOCKING 0x0 ;  /* 0x0000000000007b1d */ /* 0x000fe20000010000 */
[----:B------:R-:W-:Y:S02]  /*1a6b0*/  IMAD.MOV.U32 R196, RZ, RZ, R205 ;  /* 0x000000ffffc47224 */ /* 0x000fe400078e00cd */
[----:B------:R-:W-:Y:S02]  /*1a6c0*/  IMAD.MOV.U32 R197, RZ, RZ, R207 ;  /* 0x000000ffffc57224 */ /* 0x000fe400078e00cf */
[----:B------:R-:W-:-:S02]  /*1a6d0*/  IMAD.MOV.U32 R198, RZ, RZ, R209 ;  /* 0x000000ffffc67224 */ /* 0x000fc400078e00d1 */
[----:B------:R-:W-:Y:S02]  /*1a6e0*/  IMAD.MOV.U32 R199, RZ, RZ, R211 ;  /* 0x000000ffffc77224 */ /* 0x000fe400078e00d3 */
[----:B------:R-:W1:Y:S04]  /*1a6f0*/  LDS.128 R208, [R3] ;  /* 0x0000000003d07984 */ /* 0x000e680000000c00 */
[----:B------:R-:W1:Y:S01]  /*1a700*/  LDS.128 R204, [R3+0x800] ;  /* 0x0008000003cc7984 */ /* 0x000e620000000c00 */
[----:B------:R-:W-:Y:S06]  /*1a710*/  BAR.SYNC.DEFER_BLOCKING 0x0 ;  /* 0x0000000000007b1d */ /* 0x000fec0000010000 */
[----:B------:R1:W-:Y:S04]  /*1a720*/  STS.128 [R0], R200 ;  /* 0x000000c800007388 */ /* 0x0003e80000000c00 */
[----:B------:R-:W-:Y:S01]  /*1a730*/  STS.128 [R0+0x400], R196 ;  /* 0x000400c400007388 */ /* 0x000fe20000000c00 */
[----:B------:R-:W-:Y:S06]  /*1a740*/  BAR.SYNC.DEFER_BLOCKING 0x0 ;  /* 0x0000000000007b1d */ /* 0x000fec0000010000 */
[----:B-1----:R1:W-:Y:S01]  /*1a750*/  STL.64 [R1+0x40], R208 ;  /* 0x000040d001007387 */ /* 0x0023e20000100a00 */
[----:B------:R-:W-:-:S02]  /*1a760*/  IMAD.MOV.U32 R200, RZ, RZ, R212 ;  /* 0x000000ffffc87224 */ /* 0x000fc400078e00d4 */
[----:B------:R-:W-:Y:S01]  /*1a770*/  IMAD.MOV.U32 R201, RZ, RZ, R214 ;  /* 0x000000ffffc97224 */ /* 0x000fe200078e00d6 */
[----:B------:R1:W-:Y:S01]  /*1a780*/  STL.64 [R1+0x48], R210 ;  /* 0x000048d201007387 */ /* 0x0003e20000100a00 */
[----:B------:R-:W-:Y:S02]  /*1a790*/  IMAD.MOV.U32 R202, RZ, RZ, R216 ;  /* 0x000000ffffca7224 */ /* 0x000fe400078e00d8 */
[----:B------:R-:W-:Y:S01]  /*1a7a0*/  IMAD.MOV.U32 R203, RZ, RZ, R218 ;  /* 0x000000ffffcb7224 */ /* 0x000fe200078e00da */
[----:B------:R-:W-:Y:S01]  /*1a7b0*/  STL.64 [R1+0x30], R204 ;  /* 0x000030cc01007387 */ /* 0x000fe20000100a00 */
[----:B------:R-:W-:Y:S02]  /*1a7c0*/  IMAD.MOV.U32 R216, RZ, RZ, R221 ;  /* 0x000000ffffd87224 */ /* 0x000fe400078e00dd */
[----:B------:R-:W-:Y:S01]  /*1a7d0*/  IMAD.MOV.U32 R218, RZ, RZ, R225 ;  /* 0x000000ffffda7224 */ /* 0x000fe200078e00e1 */
[----:B------:R-:W-:Y:S01]  /*1a7e0*/  STL.64 [R1+0x38], R206 ;  /* 0x000038ce01007387 */ /* 0x000fe20000100a00 */
[----:B-1----:R-:W-:-:S02]  /*1a7f0*/  IMAD.MOV.U32 R208, RZ, RZ, R213 ;  /* 0x000000ffffd07224 */ /* 0x002fc400078e00d5 */
[----:B------:R-:W-:Y:S01]  /*1a800*/  IMAD.MOV.U32 R209, RZ, RZ, R215 ;  /* 0x000000ffffd17224 */ /* 0x000fe200078e00d7 */
[----:B------:R-:W1:Y:S01]  /*1a810*/  LDS.128 R204, [R3] ;  /* 0x0000000003cc7984 */ /* 0x000e620000000c00 */
[----:B------:R-:W-:Y:S02]  /*1a820*/  IMAD.MOV.U32 R210, RZ, RZ, R217 ;  /* 0x000000ffffd27224 */ /* 0x000fe400078e00d9 */
[----:B------:R-:W-:Y:S01]  /*1a830*/  IMAD.MOV.U32 R211, RZ, RZ, R219 ;  /* 0x000000ffffd37224 */ /* 0x000fe200078e00db */
[----:B------:R-:W1:Y:S01]  /*1a840*/  LDS.128 R196, [R3+0x800] ;  /* 0x0008000003c47984 */ /* 0x000e620000000c00 */
[----:B------:R-:W-:Y:S02]  /*1a850*/  IMAD.MOV.U32 R217, RZ, RZ, R223 ;  /* 0x000000ffffd97224 */ /* 0x000fe400078e00df */
[----:B------:R-:W-:Y:S01]  /*1a860*/  IMAD.MOV.U32 R219, RZ, RZ, R227 ;  /* 0x000000ffffdb7224 */ /* 0x000fe200078e00e3 */
[----:B------:R-:W-:Y:S01]  /*1a870*/  BAR.SYNC.DEFER_BLOCKING 0x0 ;  /* 0x0000000000007b1d */ /* 0x000fe20000010000 */
[----:B------:R-:W-:-:S02]  /*1a880*/  IMAD.MOV.U32 R212, RZ, RZ, R228 ;  /* 0x000000ffffd47224 */ /* 0x000fc400078e00e4 */
[----:B------:R-:W-:Y:S02]  /*1a890*/  IMAD.MOV.U32 R213, RZ, RZ, R230 ;  /* 0x000000ffffd57224 */ /* 0x000fe400078e00e6 */
[----:B------:R-:W-:Y:S02]  /*1a8a0*/  IMAD.MOV.U32 R214, RZ, RZ, R232 ;  /* 0x000000ffffd67224 */ /* 0x000fe400078e00e8 */
[----:B------:R-:W-:Y:S02]  /*1a8b0*/  IMAD.MOV.U32 R215, RZ, RZ, R234 ;  /* 0x000000ffffd77224 */ /* 0x000fe400078e00ea */
[----:B------:R-:W-:Y:S02]  /*1a8c0*/  IMAD.MOV.U32 R225, RZ, RZ, R231 ;  /* 0x000000ffffe17224 */ /* 0x000fe400078e00e7 */
[----:B------:R-:W-:Y:S01]  /*1a8d0*/  IMAD.MOV.U32 R227, RZ, RZ, R235 ;  /* 0x000000ffffe37224 */ /* 0x000fe200078e00eb */
[----:B------:R-:W-:Y:S04]  /*1a8e0*/  STS.128 [R0], R200 ;  /* 0x000000c800007388 */ /* 0x000fe80000000c00 */
[----:B------:R-:W-:Y:S01]  /*1a8f0*/  STS.128 [R0+0x400], R208 ;  /* 0x000400d000007388 */ /* 0x000fe20000000c00 */
[----:B------:R-:W-:Y:S06]  /*1a900*/  BAR.SYNC.DEFER_BLOCKING 0x0 ;  /* 0x0000000000007b1d */ /* 0x000fec0000010000 */
[----:B-1----:R1:W-:Y:S04]  /*1a910*/  STL.64 [R1+0x20], R204 ;  /* 0x000020cc01007387 */ /* 0x0023e80000100a00 */
[----:B------:R1:W-:Y:S04]  /*1a920*/  STL.64 [R1+0x28], R206 ;  /* 0x000028ce01007387 */ /* 0x0003e80000100a00 */
[----:B------:R-:W-:Y:S04]  /*1a930*/  STL.64 [R1+0x10], R196 ;  /* 0x000010c401007387 */ /* 0x000fe80000100a00 */
[----:B------:R-:W-:Y:S01]  /*1a940*/  STL.64 [R1+0x18], R198 ;  /* 0x000018c601007387 */ /* 0x000fe20000100a00 */
[----:B-1----:R-:W-:-:S02]  /*1a950*/  IMAD.MOV.U32 R204, RZ, RZ, R220 ;  /* 0x000000ffffcc7224 */ /* 0x002fc400078e00dc */
[----:B------:R-:W-:Y:S01]  /*1a960*/  IMAD.MOV.U32 R205, RZ, RZ, R222 ;  /* 0x000000ffffcd7224 */ /* 0x000fe200078e00de */
[----:B------:R-:W1:Y:S01]  /*1a970*/  LDS.128 R200, [R3] ;  /* 0x0000000003c87984 */ /* 0x000e620000000c00 */
[----:B------:R-:W-:Y:S02]  /*1a980*/  IMAD.MOV.U32 R206, RZ, RZ, R224 ;  /* 0x000000ffffce7224 */ /* 0x000fe400078e00e0 */
[----:B------:R-:W-:Y:S01]  /*1a990*/  IMAD.MOV.U32 R207, RZ, RZ, R226 ;  /* 0x000000ffffcf7224 */ /* 0x000fe200078e00e2 */
[----:B------:R-:W2:Y:S01]  /*1a9a0*/  LDS.128 R196, [R3+0x800] ;  /* 0x0008000003c47984 */ /* 0x000ea20000000c00 */
[----:B------:R-:W-:Y:S02]  /*1a9b0*/  IMAD.MOV.U32 R224, RZ, RZ, R229 ;  /* 0x000000ffffe07224 */ /* 0x000fe400078e00e5 */
[----:B------:R-:W-:Y:S01]  /*1a9c0*/  IMAD.MOV.U32 R226, RZ, RZ, R233 ;  /* 0x000000ffffe27224 */ /* 0x000fe200078e00e9 */
[----:B------:R-:W-:Y:S06]  /*1a9d0*/  BAR.SYNC.DEFER_BLOCKING 0x0 ;  /* 0x0000000000007b1d */ /* 0x000fec0000010000 */
[----:B------:R-:W-:Y:S04]  /*1a9e0*/  STS.128 [R0], R204 ;  /* 0x000000cc00007388 */ /* 0x000fe80000000c00 */
[----:B------:R-:W-:Y:S01]  /*1a9f0*/  STS.128 [R0+0x400], R216 ;  /* 0x000400d800007388 */ /* 0x000fe20000000c00 */
[----:B------:R-:W-:Y:S01]  /*1aa00*/  BAR.SYNC.DEFER_BLOCKING 0x0 ;  /* 0x0000000000007b1d */ /* 0x000fe20000010000 */
[----:B------:R-:W-:-:S02]  /*1aa10*/  IMAD.MOV.U32 R220, RZ, RZ, R236 ;  /* 0x000000ffffdc7224 */ /* 0x000fc400078e00ec */
[----:B------:R-:W-:Y:S02]  /*1aa20*/  IMAD.MOV.U32 R221, RZ, RZ, R238 ;  /* 0x000000ffffdd7224 */ /* 0x000fe400078e00ee */
[----:B------:R-:W-:Y:S02]  /*1aa30*/  IMAD.MOV.U32 R222, RZ, RZ, R240 ;  /* 0x000000ffffde7224 */ /* 0x000fe400078e00f0 */
[----:B------:R-:W-:Y:S01]  /*1aa40*/  IMAD.MOV.U32 R223, RZ, RZ, R242 ;  /* 0x000000ffffdf7224 */ /* 0x000fe200078e00f2 */
[----:B-1----:R-:W-:Y:S04]  /*1aa50*/  STL [R1+0x680], R200 ;  /* 0x000680c801007387 */ /* 0x002fe80000100800 */
[----:B------:R-:W1:Y:S04]  /*1aa60*/  LDS.128 R208, [R3] ;  /* 0x0000000003d07984 */ /* 0x000e680000000c00 */
[----:B------:R-:W-:Y:S01]  /*1aa70*/  LDS.128 R204, [R3+0x800] ;  /* 0x0008000003cc7984 */ /* 0x000fe20000000c00 */
[----:B------:R-:W-:Y:S01]  /*1aa80*/  BAR.SYNC.DEFER_BLOCKING 0x0 ;  /* 0x0000000000007b1d */ /* 0x000fe20000010000 */
[----:B------:R-:W-:-:S02]  /*1aa90*/  IMAD.MOV.U32 R232, RZ, RZ, R237 ;  /* 0x000000ffffe87224 */ /* 0x000fc400078e00ed */
[----:B------:R-:W-:Y:S02]  /*1aaa0*/  IMAD.MOV.U32 R233, RZ, RZ, R239 ;  /* 0x000000ffffe97224 */ /* 0x000fe400078e00ef */
[----:B------:R-:W-:Y:S02]  /*1aab0*/  IMAD.MOV.U32 R234, RZ, RZ, R241 ;  /* 0x000000ffffea7224 */ /* 0x000fe400078e00f1 */
[----:B------:R-:W-:Y:S01]  /*1aac0*/  IMAD.MOV.U32 R235, RZ, RZ, R243 ;  /* 0x000000ffffeb7224 */ /* 0x000fe200078e00f3 */
[----:B------:R-:W-:Y:S04]  /*1aad0*/  STL [R1+0x67c], R201 ;  /* 0x00067cc901007387 */ /* 0x000fe80000100800 */
[----:B------:R-:W-:Y:S04]  /*1aae0*/  STS.128 [R0], R212 ;  /* 0x000000d400007388 */ /* 0x000fe80000000c00 */
[----:B------:R-:W-:Y:S01]  /*1aaf0*/  STS.128 [R0+0x400], R224 ;  /* 0x000400e000007388 */ /* 0x000fe20000000c00 */
[----:B------:R-:W-:Y:S01]  /*1ab00*/  BAR.SYNC.DEFER_BLOCKING 0x0 ;  /* 0x0000000000007b1d */ /* 0x000fe20000010000 */
[----:B---3--:R-:W-:-:S02]  /*1ab10*/  IMAD.MOV.U32 R228, RZ, RZ, R244 ;  /* 0x000000ffffe47224 */ /* 0x008fc400078e00f4 */
[----:B--2---:R-:W-:Y:S02]  /*1ab20*/  IMAD.MOV.U32 R229, RZ, RZ, R246 ;  /* 0x000000ffffe57224 */ /* 0x004fe400078e00f6 */
[----:B----4-:R-:W-:Y:S01]  /*1ab30*/  IMAD.MOV.U32 R231, RZ, RZ, R250 ;  /* 0x000000ffffe77224 */ /* 0x010fe200078e00fa */
[----:B------:R-:W2:Y:S04]  /*1ab40*/  LDS.128 R216, [R3] ;  /* 0x0000000003d87984 */ /* 0x000ea80000000c00 */
[----:B------:R-:W-:Y:S01]  /*1ab50*/  LDS.128 R212, [R3+0x800] ;  /* 0x0008000003d47984 */ /* 0x000fe20000000c00 */
[----:B------:R-:W-:Y:S01]  /*1ab60*/  BAR.SYNC.DEFER_BLOCKING 0x0 ;  /* 0x0000000000007b1d */ /* 0x000fe20000010000 */
[----:B------:R-:W-:Y:S02]  /*1ab70*/  IMAD.MOV.U32 R230, RZ, RZ, R248 ;  /* 0x000000ffffe67224 */ /* 0x000fe400078e00f8 */
[----:B------:R-:W-:-:S02]  /*1ab80*/  IMAD.MOV.U32 R236, RZ, RZ, R125 ;  /* 0x000000ffffec7224 */ /* 0x000fc400078e007d */
[----:B------:R-:W-:Y:S02]  /*1ab90*/  IMAD.MOV.U32 R237, RZ, RZ, R127 ;  /* 0x000000ffffed7224 */ /* 0x000fe400078e007f */
[----:B------:R-:W-:Y:S01]  /*1aba0*/  IMAD.MOV.U32 R238, RZ, RZ, R129 ;  /* 0x000000ffffee7224 */ /* 0x000fe200078e0081 */
[----:B------:R-:W-:Y:S01]  /*1abb0*/  STL [R1+0x678], R202 ;  /* 0x000678ca01007387 */ /* 0x000fe20000100800 */
[----:B------:R-:W-:-:S03]  /*1abc0*/  IMAD.MOV.U32 R239, RZ, RZ, R131 ;  /* 0x000000ffffef7224 */ /* 0x000fc600078e0083 */
[----:B------:R-:W-:Y:S04]  /*1abd0*/  STL [R1+0x674], R203 ;  /* 0x000674cb01007387 */ /* 0x000fe80000100800 */
[----:B------:R-:W-:Y:S04]  /*1abe0*/  STL [R1+0x690], R196 ;  /* 0x000690c401007387 */ /* 0x000fe80000100800 */
[----:B------:R-:W-:Y:S04]  /*1abf0*/  STL [R1+0x68c], R197 ;  /* 0x00068cc501007387 */ /* 0x000fe80000100800 */
[----:B------:R-:W-:Y:S04]  /*1ac00*/  STS.128 [R0], R220 ;  /* 0x000000dc00007388 */ /* 0x000fe80000000c00 */
[----:B------:R3:W-:Y:S01]  /*1ac10*/  STS.128 [R0+0x400], R232 ;  /* 0x000400e800007388 */ /* 0x0007e20000000c00 */
[----:B------:R-:W-:Y:S06]  /*1ac20*/  BAR.SYNC.DEFER_BLOCKING 0x0 ;  /* 0x0000000000007b1d */ /* 0x000fec0000010000 */
[----:B------:R-:W-:Y:S01]  /*1ac30*/  STL [R1+0x688], R198 ;  /* 0x000688c601007387 */ /* 0x000fe20000100800 */
[----:B---3--:R-:W-:-:S03]  /*1ac40*/  IMAD.MOV.U32 R232, RZ, RZ, R245 ;  /* 0x000000ffffe87224 */ /* 0x008fc600078e00f5 */
[----:B------:R-:W-:Y:S01]  /*1ac50*/  STL [R1+0x684], R199 ;  /* 0x000684c701007387 */ /* 0x000fe20000100800 */
[----:B------:R-:W-:Y:S02]  /*1ac60*/  IMAD.MOV.U32 R233, RZ, RZ, R247 ;  /* 0x000000ffffe97224 */ /* 0x000fe400078e00f7 */
[----:B------:R-:W-:Y:S01]  /*1ac70*/  IMAD.MOV.U32 R234, RZ, RZ, R249 ;  /* 0x000000ffffea7224 */ /* 0x000fe200078e00f9 */
[----:B-1----:R1:W-:Y:S04]  /*1ac80*/  STL.64 [R1+0x6a0], R208 ;  /* 0x0006a0d001007387 */ /* 0x0023e80000100a00 */
[----:B------:R-:W3:Y:S04]  /*1ac90*/  LDS.128 R224, [R3] ;  /* 0x0000000003e07984 */ /* 0x000ee80000000c00 */
[----:B------:R-:W-:Y:S01]  /*1aca0*/  LDS.128 R220, [R3+0x800] ;  /* 0x0008000003dc7984 */ /* 0x000fe20000000c00 */
[----:B------:R-:W-:Y:S01]  /*1acb0*/  BAR.SYNC.DEFER_BLOCKING 0x0 ;  /* 0x0000000000007b1d */ /* 0x000fe20000010000 */
[----:B------:R-:W-:-:S05]  /*1acc0*/  IMAD.MOV.U32 R235, RZ, RZ, R251 ;  /* 0x000000ffffeb7224 */ /* 0x000fca00078e00fb */
[----:B-1----:R-:W4:Y:S04]  /*1acd0*/  LDL.LU R208, [R1+0x3a4] ;  /* 0x0003a40001d07983 */ /* 0x002f280000300800 */
[----:B------:R-:W2:Y:S01]  /*1ace0*/  LDL.LU R209, [R1+0x620] ;  /* 0x0006200001d17983 */ /* 0x000ea20000300800 */
[----:B------:R-:W-:Y:S02]  /*1acf0*/  IMAD.MOV.U32 R242, RZ, RZ, R57 ;  /* 0x000000fffff27224 */ /* 0x000fe400078e0039 */
[----:B------:R-:W-:Y:S01]  /*1ad00*/  IMAD.MOV.U32 R243, RZ, RZ, R59 ;  /* 0x000000fffff37224 */ /* 0x000fe200078e003b */
[----:B------:R-:W-:Y:S01]  /*1ad10*/  STL [R1+0x698], R210 ;  /* 0x000698d201007387 */ /* 0x000fe20000100800 */
[----:B------:R-:W-:Y:S02]  /*1ad20*/  IMAD.MOV.U32 R240, RZ, RZ, R53 ;  /* 0x000000fffff07224 */ /* 0x000fe400078e0035 */
[----:B------:R-:W-:Y:S01]  /*1ad30*/  IMAD.MOV.U32 R241, RZ, RZ, R55 ;  /* 0x000000fffff17224 */ /* 0x000fe200078e0037 */
[----:B------:R-:W-:Y:S04]  /*1ad40*/  STL [R1+0x694], R211 ;  /* 0x000694d301007387 */ /* 0x000fe80000100800 */
[----:B------:R1:W-:Y:S04]  /*1ad50*/  STS.128 [R0], R228 ;  /* 0x000000e400007388 */ /* 0x0003e80000000c00 */
[----:B------:R3:W-:Y:S01]  /*1ad60*/  STS.128 [R0+0x400], R232 ;  /* 0x000400e800007388 */ /* 0x0007e20000000c00 */
[----:B-1----:R-:W-:-:S02]  /*1ad70*/  IMAD.MOV.U32 R228, RZ, RZ, R132 ;  /* 0x000000ffffe47224 */ /* 0x002fc400078e0084 */
[----:B------:R-:W-:Y:S02]  /*1ad80*/  IMAD.MOV.U32 R229, RZ, RZ, R134 ;  /* 0x000000ffffe57224 */ /* 0x000fe400078e0086 */
[----:B------:R-:W-:Y:S02]  /*1ad90*/  IMAD.MOV.U32 R230, RZ, RZ, R136 ;  /* 0x000000ffffe67224 */ /* 0x000fe400078e0088 */
[----:B------:R-:W-:Y:S01]  /*1ada0*/  IMAD.MOV.U32 R231, RZ, RZ, R138 ;  /* 0x000000ffffe77224 */ /* 0x000fe200078e008a */
[----:B------:R-:W-:Y:S01]  /*1adb0*/  BAR.SYNC.DEFER_BLOCKING 0x0 ;  /* 0x0000000000007b1d */ /* 0x000fe20000010000 */
[----:B---3--:R-:W-:Y:S02]  /*1adc0*/  IMAD.MOV.U32 R232, RZ, RZ, R133 ;  /* 0x000000ffffe87224 */ /* 0x008fe400078e0085 */
[----:B------:R-:W-:Y:S02]  /*1add0*/  IMAD.MOV.U32 R233, RZ, RZ, R135 ;  /* 0x000000ffffe97224 */ /* 0x000fe400078e0087 */
[----:B------:R-:W-:-:S02]  /*1ade0*/  IMAD.MOV.U32 R234, RZ, RZ, R137 ;  /* 0x000000ffffea7224 */ /* 0x000fc400078e0089 */
[----:B------:R-:W-:Y:S02]  /*1adf0*/  IMAD.MOV.U32 R235, RZ, RZ, R139 ;  /* 0x000000ffffeb7224 */ /* 0x000fe400078e008b */
[----:B------:R-:W1:Y:S04]  /*1ae00*/  LDS.128 R136, [R3] ;  /* 0x0000000003887984 */ /* 0x000e680000000c00 */
[----:B------:R-:W-:Y:S01]  /*1ae10*/  LDS.128 R132, [R3+0x800] ;  /* 0x0008000003847984 */ /* 0x000fe20000000c00 */
[----:B------:R-:W-:Y:S06]  /*1ae20*/  BAR.SYNC.DEFER_BLOCKING 0x0 ;  /* 0x0000000000007b1d */ /* 0x000fec0000010000 */
[----:B------:R3:W-:Y:S04]  /*1ae30*/  STS.128 [R0], R228 ;  /* 0x000000e400007388 */ /* 0x0007e80000000c00 */
[----:B------:R3:W-:Y:S02]  /*1ae40*/  STS.128 [R0+0x400], R232 ;  /* 0x000400e800007388 */ /* 0x0007e40000000c00 */
[----:B---3--:R-:W-:-:S02]  /*1ae50*/  IMAD.MOV.U32 R228, RZ, RZ, R140 ;  /* 0x000000ffffe47224 */ /* 0x008fc400078e008c */
        /* <DEDUP_REMOVED lines=8> */
[----:B------:R-:W3:Y:S04]  /*1aee0*/  LDS.128 R144, [R3] ;  /* 0x0000000003907984 */ /* 0x000ee80000000c00 */
[----:B------:R-:W-:Y:S01]  /*1aef0*/  LDS.128 R140, [R3+0x800] ;  /* 0x00080000038c7984 */ /* 0x000fe20000000c00 */
[----:B------:R-:W-:Y:S06]  /*1af00*/  BAR.SYNC.DEFER_BLOCKING 0x0 ;  /* 0x0000000000007b1d */ /* 0x000fec0000010000 */
[----:B------:R1:W-:Y:S04]  /*1af10*/  STS.128 [R0], R228 ;  /* 0x000000e400007388 */ /* 0x0003e80000000c00 */
[----:B------:R1:W-:Y:S02]  /*1af20*/  STS.128 [R0+0x400], R232 ;  /* 0x000400e800007388 */ /* 0x0003e40000000c00 */
[----:B-1----:R-:W-:-:S02]  /*1af30*/  IMAD.MOV.U32 R228, RZ, RZ, R148 ;  /* 0x000000ffffe47224 */ /* 0x002fc400078e0094 */
        /* <DEDUP_REMOVED lines=22> */
[----:B------:R-:W3:Y:S01]  /*1b0a0*/  LDS.128 R160, [R3] ;  /* 0x0000000003a07984 */ /* 0x000ee20000000c00 */
[C-C-:B----4-:R-:W-:Y:S02]  /*1b0b0*/  LOP3.LUT R203, R208.reuse, 0x1e, R2.reuse, 0xfe, !PT ;  /* 0x0000001ed0cb7812 */ /* 0x150fe400078efe02 */
[C-C-:B------:R-:W-:Y:S01]  /*1b0c0*/  LOP3.LUT R202, R208.reuse, 0x1c, R2.reuse, 0xfe, !PT ;  /* 0x0000001cd0ca7812 */ /* 0x140fe200078efe02 */
[----:B------:R-:W-:Y:S01]  /*1b0d0*/  LDS.128 R156, [R3+0x800] ;  /* 0x00080000039c7984 */ /* 0x000fe20000000c00 */
[C-C-:B------:R-:W-:Y:S01]  /*1b0e0*/  LOP3.LUT R201, R208.reuse, 0x1a, R2.reuse, 0xfe, !PT ;  /* 0x0000001ad0c97812 */ /* 0x140fe200078efe02 */
[----:B--2---:R-:W-:Y:S01]  /*1b0f0*/  IMAD R249, R209, UR4, RZ ;  /* 0x00000004d1f97c24 */ /* 0x004fe2000f8e02ff */
[C-C-:B------:R-:W-:Y:S01]  /*1b100*/  LOP3.LUT R200, R208.reuse, 0x18, R2.reuse, 0xfe, !PT ;  /* 0x00000018d0c87812 */ /* 0x140fe200078efe02 */
[----:B------:R-:W-:Y:S01]  /*1b110*/  BAR.SYNC.DEFER_BLOCKING 0x0 ;  /* 0x0000000000007b1d */ /* 0x000fe20000010000 */
[----:B------:R-:W-:-:S02]  /*1b120*/  LOP3.LUT R199, R208, 0x16, R2, 0xfe, !PT ;  /* 0x00000016d0c77812 */ /* 0x000fc400078efe02 */
[C-C-:B------:R-:W-:Y:S02]  /*1b130*/  LOP3.LUT R198, R208.reuse, 0x14, R2.reuse, 0xfe, !PT ;  /* 0x00000014d0c67812 */ /* 0x140fe400078efe02 */
[C-C-:B------:R-:W-:Y:S01]  /*1b140*/  LOP3.LUT R197, R208.reuse, 0x12, R2.reuse, 0xfe, !PT ;  /* 0x00000012d0c57812 */ /* 0x140fe200078efe02 */
[----:B------:R-:W2:Y:S01]  /*1b150*/  LDCU UR4, c[0x0][0x39c] ;  /* 0x00007380ff0477ac */ /* 0x000ea20008000800 */
[C-C-:B------:R-:W-:Y:S02]  /*1b160*/  LOP3.LUT R196, R208.reuse, 0x10, R2.reuse, 0xfe, !PT ;  /* 0x00000010d0c47812 */ /* 0x140fe400078efe02 */
[C-C-:B------:R-:W-:Y:S02]  /*1b170*/  LOP3.LUT R211, R208.reuse, 0xe, R2.reuse, 0xfe, !PT ;  /* 0x0000000ed0d37812 */ /* 0x140fe400078efe02 */
[C-C-:B------:R-:W-:Y:S02]  /*1b180*/  LOP3.LUT R210, R208.reuse, 0xc, R2.reuse, 0xfe, !PT ;  /* 0x0000000cd0d27812 */ /* 0x140fe400078efe02 */
[----:B------:R-:W-:-:S02]  /*1b190*/  LOP3.LUT R252, R208, 0xa, R2, 0xfe, !PT ;  /* 0x0000000ad0fc7812 */ /* 0x000fc400078efe02 */
[----:B------:R-:W-:Y:S01]  /*1b1a0*/  ISETP.GE.AND P0, PT, R209, UR10, PT ;  /* 0x0000000ad1007c0c */ /* 0x000fe2000bf06270 */
[----:B------:R-:W4:Y:S01]  /*1b1b0*/  LDCU UR10, c[0x0][0x39c] ;  /* 0x00007380ff0a77ac */ /* 0x000f220008000800 */
[----:B------:R-:W-:-:S04]  /*1b1c0*/  LEA R248, P2, R249, UR8, 0x2 ;  /* 0x00000008f9f87c11 */ /* 0x000fc8000f8410ff */
[----:B------:R-:W-:Y:S01]  /*1b1d0*/  LEA.HI.X.SX32 R249, R249, UR9, 0x2, P2 ;  /* 0x00000009f9f97c11 */ /* 0x000fe200090f16ff */
[----:B------:R1:W-:Y:S04]  /*1b1e0*/  STS.128 [R0], R228 ;  /* 0x000000e400007388 */ /* 0x0003e80000000c00 */
[----:B------:R2:W-:Y:S01]  /*1b1f0*/  STS.128 [R0+0x400], R232 ;  /* 0x000400e800007388 */ /* 0x0005e20000000c00 */
[----:B-1----:R-:W-:Y:S02]  /*1b200*/  IMAD.MOV.U32 R228, RZ, RZ, R164 ;  /* 0x000000ffffe47224 */ /* 0x002fe400078e00a4 */
[----:B------:R-:W-:Y:S02]  /*1b210*/  IMAD.MOV.U32 R229, RZ, RZ, R166 ;  /* 0x000000ffffe57224 */ /* 0x000fe400078e00a6 */
[----:B------:R-:W-:-:S02]  /*1b220*/  IMAD.MOV.U32 R230, RZ, RZ, R168 ;  /* 0x000000ffffe67224 */ /* 0x000fc400078e00a8 */
[----:B------:R-:W-:Y:S01]  /*1b230*/  IMAD.MOV.U32 R231, RZ, RZ, R170 ;  /* 0x000000ffffe77224 */ /* 0x000fe200078e00aa */
[----:B------:R-:W-:Y:S01]  /*1b240*/  BAR.SYNC.DEFER_BLOCKING 0x0 ;  /* 0x0000000000007b1d */ /* 0x000fe20000010000 */
[----:B--2---:R-:W-:Y:S02]  /*1b250*/  IMAD.MOV.U32 R232, RZ, RZ, R165 ;  /* 0x000000ffffe87224 */ /* 0x004fe400078e00a5 */
[----:B------:R-:W-:Y:S02]  /*1b260*/  IMAD.MOV.U32 R233, RZ, RZ, R167 ;  /* 0x000000ffffe97224 */ /* 0x000fe400078e00a7 */
[----:B------:R-:W-:Y:S02]  /*1b270*/  IMAD.MOV.U32 R234, RZ, RZ, R169 ;  /* 0x000000ffffea7224 */ /* 0x000fe400078e00a9 */
[----:B------:R-:W-:Y:S02]  /*1b280*/  IMAD.MOV.U32 R235, RZ, RZ, R171 ;  /* 0x000000ffffeb7224 */ /* 0x000fe400078e00ab */
[----:B------:R-:W1:Y:S04]  /*1b290*/  LDS.128 R168, [R3] ;  /* 0x0000000003a87984 */ /* 0x000e680000000c00 */
[----:B------:R-:W-:Y:S01]  /*1b2a0*/  LDS.128 R164, [R3+0x800] ;  /* 0x0008000003a47984 */ /* 0x000fe20000000c00 */
[----:B------:R-:W-:Y:S06]  /*1b2b0*/  BAR.SYNC.DEFER_BLOCKING 0x0 ;  /* 0x0000000000007b1d */ /* 0x000fec0000010000 */
[----:B------:R2:W-:Y:S04]  /*1b2c0*/  STS.128 [R0], R228 ;  /* 0x000000e400007388 */ /* 0x0005e80000000c00 */
[----:B------:R3:W-:Y:S01]  /*1b2d0*/  STS.128 [R0+0x400], R232 ;  /* 0x000400e800007388 */ /* 0x0007e20000000c00 */
[----:B--2---:R-:W-:-:S02]  /*1b2e0*/  IMAD.MOV.U32 R228, RZ, RZ, R172 ;  /* 0x000000ffffe47224 */ /* 0x004fc400078e00ac */
        /* <DEDUP_REMOVED lines=8> */
[----:B------:R-:W2:Y:S04]  /*1b370*/  LDS.128 R176, [R3] ;  /* 0x0000000003b07984 */ /* 0x000ea80000000c00 */
[----:B------:R-:W-:Y:S01]  /*1b380*/  LDS.128 R172, [R3+0x800] ;  /* 0x0008000003ac7984 */ /* 0x000fe20000000c00 */
[----:B------:R-:W-:Y:S06]  /*1b390*/  BAR.SYNC.DEFER_BLOCKING 0x0 ;  /* 0x0000000000007b1d */ /* 0x000fec0000010000 */
[----:B------:R3:W-:Y:S04]  /*1b3a0*/  STS.128 [R0], R228 ;  /* 0x000000e400007388 */ /* 0x0007e80000000c00 */
[----:B------:R1:W-:Y:S01]  /*1b3b0*/  STS.128 [R0+0x400], R232 ;  /* 0x000400e800007388 */ /* 0x0003e20000000c00 */
[----:B---3--:R-:W-:-:S02]  /*1b3c0*/  IMAD.MOV.U32 R228, RZ, RZ, R180 ;  /* 0x000000ffffe47224 */ /* 0x008fc400078e00b4 */
[----:B------:R-:W-:Y:S02]  /*1b3d0*/  IMAD.MOV.U32 R229, RZ, RZ, R182 ;  /* 0x000000ffffe57224 */ /* 0x000fe400078e00b6 */
[----:B------:R-:W-:Y:S02]  /*1b3e0*/  IMAD.MOV.U32 R230, RZ, RZ, R184 ;  /* 0x000000ffffe67224 */ /* 0x000fe400078e00b8 */
[----:B------:R-:W-:Y:S01]  /*1b3f0*/  IMAD.MOV.U32 R231, RZ, RZ, R186 ;  /* 0x000000ffffe77224 */ /* 0x000fe200078e00ba */
[----:B------:R-:W-:Y:S01]  /*1b400*/  BAR.SYNC.DEFER_BLOCKING 0x0 ;  /* 0x0000000000007b1d */ /* 0x000fe20000010000 */
[----:B-1----:R-:W-:Y:S02]  /*1b410*/  IMAD.MOV.U32 R232, RZ, RZ, R181 ;  /* 0x000000ffffe87224 */ /* 0x002fe400078e00b5 */
[----:B------:R-:W-:Y:S02]  /*1b420*/  IMAD.MOV.U32 R233, RZ, RZ, R183 ;  /* 0x000000ffffe97224 */ /* 0x000fe400078e00b7 */
[----:B------:R-:W-:-:S02]  /*1b430*/  IMAD.MOV.U32 R234, RZ, RZ, R185 ;  /* 0x000000ffffea7224 */ /* 0x000fc400078e00b9 */
[----:B------:R-:W-:Y:S02]  /*1b440*/  IMAD.MOV.U32 R235, RZ, RZ, R187 ;  /* 0x000000ffffeb7224 */ /* 0x000fe400078e00bb */
[----:B------:R-:W1:Y:S04]  /*1b450*/  LDS.128 R184, [R3] ;  /* 0x0000000003b87984 */ /* 0x000e680000000c00 */
        /* <DEDUP_REMOVED lines=9> */
[----:B--2---:R-:W-:Y:S02]  /*1b4f0*/  IMAD.MOV.U32 R232, RZ, RZ, R189 ;  /* 0x000000ffffe87224 */ /* 0x004fe400078e00bd */
        /* <DEDUP_REMOVED lines=107> */
[----:B------:R-:W-:Y:S01]  /*1bbb0*/  IMAD.MOV.U32 R229, RZ, RZ, R126 ;  /* 0x000000ffffe57224 */ /* 0x000fe200078e007e */
[----:B------:R-:W-:Y:S01]  /*1bbc0*/  BAR.SYNC.DEFER_BLOCKING 0x0 ;  /* 0x0000000000007b1d */ /* 0x000fe20000010000 */
[----:B------:R-:W-:Y:S02]  /*1bbd0*/  IMAD.MOV.U32 R230, RZ, RZ, R128 ;  /* 0x000000ffffe67224 */ /* 0x000fe400078e0080 */
[----:B------:R-:W-:Y:S02]  /*1bbe0*/  IMAD.MOV.U32 R231, RZ, RZ, R130 ;  /* 0x000000ffffe77224 */ /* 0x000fe400078e0082 */
[----:B--2---:R-:W-:Y:S02]  /*1bbf0*/  IMAD.MOV.U32 R234, RZ, RZ, R8 ;  /* 0x000000ffffea7224 */ /* 0x004fe400078e0008 */
[----:B------:R-:W-:Y:S02]  /*1bc00*/  IMAD.MOV.U32 R235, RZ, RZ, R10 ;  /* 0x000000ffffeb7224 */ /* 0x000fe400078e000a */
[----:B------:R-:W-:-:S02]  /*1bc10*/  IMAD.MOV.U32 R232, RZ, RZ, R4 ;  /* 0x000000ffffe87224 */ /* 0x000fc400078e0004 */
[----:B------:R-:W-:Y:S02]  /*1bc20*/  IMAD.MOV.U32 R233, RZ, RZ, R6 ;  /* 0x000000ffffe97224 */ /* 0x000fe400078e0006 */
[----:B------:R-:W-:Y:S02]  /*1bc30*/  IMAD.MOV.U32 R4, RZ, RZ, R12 ;  /* 0x000000ffff047224 */ /* 0x000fe400078e000c */
[----:B------:R-:W-:Y:S01]  /*1bc40*/  IMAD.MOV.U32 R6, RZ, RZ, R16 ;  /* 0x000000ffff067224 */ /* 0x000fe200078e0010 */
[----:B------:R-:W2:Y:S04]  /*1bc50*/  LDS.128 R128, [R3] ;  /* 0x0000000003807984 */ /* 0x000ea80000000c00 */
[----:B------:R-:W-:Y:S01]  /*1bc60*/  LDS.128 R124, [R3+0x800] ;  /* 0x00080000037c7984 */ /* 0x000fe20000000c00 */
[----:B------:R-:W-:Y:S06]  /*1bc70*/  BAR.SYNC.DEFER_BLOCKING 0x0 ;  /* 0x0000000000007b1d */ /* 0x000fec0000010000 */
[----:B------:R-:W-:Y:S04]  /*1bc80*/  STS.128 [R0], R228 ;  /* 0x000000e400007388 */ /* 0x000fe80000000c00 */
[----:B------:R3:W-:Y:S01]  /*1bc90*/  STS.128 [R0+0x400], R236 ;  /* 0x000400ec00007388 */ /* 0x0007e20000000c00 */
[----:B------:R-:W-:Y:S01]  /*1bca0*/  BAR.SYNC.DEFER_BLOCKING 0x0 ;  /* 0x0000000000007b1d */ /* 0x000fe20000010000 */
[----:B---3--:R-:W-:-:S02]  /*1bcb0*/  IMAD.MOV.U32 R238, RZ, RZ, R9 ;  /* 0x000000ffffee7224 */ /* 0x008fc400078e0009 */
[----:B------:R-:W-:Y:S02]  /*1bcc0*/  IMAD.MOV.U32 R239, RZ, RZ, R11 ;  /* 0x000000ffffef7224 */ /* 0x000fe400078e000b */
[----:B------:R-:W-:Y:S02]  /*1bcd0*/  IMAD.MOV.U32 R236, RZ, RZ, R5 ;  /* 0x000000ffffec7224 */ /* 0x000fe400078e0005 */
[----:B------:R-:W-:Y:S02]  /*1bce0*/  IMAD.MOV.U32 R237, RZ, RZ, R7 ;  /* 0x000000ffffed7224 */ /* 0x000fe400078e0007 */
[----:B------:R-:W-:Y:S02]  /*1bcf0*/  IMAD.MOV.U32 R5, RZ, RZ, R14 ;  /* 0x000000ffff057224 */ /* 0x000fe400078e000e */
[----:B------:R-:W-:Y:S01]  /*1bd00*/  IMAD.MOV.U32 R7, RZ, RZ, R18 ;  /* 0x000000ffff077224 */ /* 0x000fe200078e0012 */
[----:B------:R-:W3:Y:S04]  /*1bd10*/  LDS.128 R228, [R3] ;  /* 0x0000000003e47984 */ /* 0x000ee80000000c00 */
[----:B------:R-:W-:Y:S01]  /*1bd20*/  LDS.128 R8, [R3+0x800] ;  /* 0x0008000003087984 */ /* 0x000fe20000000c00 */
[----:B------:R-:W-:Y:S06]  /*1bd30*/  BAR.SYNC.DEFER_BLOCKING 0x0 ;  /* 0x0000000000007b1d */ /* 0x000fec0000010000 */
[----:B------:R1:W-:Y:S04]  /*1bd40*/  STS.128 [R0], R232 ;  /* 0x000000e800007388 */ /* 0x0003e80000000c00 */
[----:B------:R-:W-:Y:S01]  /*1bd50*/  STS.128 [R0+0x400], R236 ;  /* 0x000400ec00007388 */ /* 0x000fe20000000c00 */
[----:B------:R-:W-:Y:S01]  /*1bd60*/  BAR.SYNC.DEFER_BLOCKING 0x0 ;  /* 0x0000000000007b1d */ /* 0x000fe20000010000 */
[----:B-1----:R-:W-:-:S02]  /*1bd70*/  IMAD.MOV.U32 R232, RZ, RZ, R13 ;  /* 0x000000ffffe87224 */ /* 0x002fc400078e000d */
        /* <DEDUP_REMOVED lines=63> */
[----:B------:R-:W-:Y:S01]  /*1c170*/  STS.128 [R0+0x400], R232 ;  /* 0x000400e800007388 */ /* 0x000fe20000000c00 */
[----:B------:R-:W-:Y:S01]  /*1c180*/  BAR.SYNC.DEFER_BLOCKING 0x0 ;  /* 0x0000000000007b1d */ /* 0x000fe20000010000 */
[----:B---3--:R-:W-:-:S02]  /*1c190*/  IMAD.MOV.U32 R6, RZ, RZ, R56 ;  /* 0x000000ffff067224 */ /* 0x008fc400078e0038 */
        /* <DEDUP_REMOVED lines=9> */
[----:B-1----:R-:W-:-:S07]  /*1c230*/  IMAD.MOV.U32 R7, RZ, RZ, R66 ;  /* 0x000000ffff077224 */ /* 0x002fce00078e0042 */
[----:B------:R-:W1:Y:S01]  /*1c240*/  LDC R66, c[0x0][0x3b8] ;  /* 0x0000ee00ff427b82 */ /* 0x000e620000000800 */
[----:B------:R-:W-:Y:S02]  /*1c250*/  IMAD.MOV.U32 R4, RZ, RZ, R60 ;  /* 0x000000ffff047224 */ /* 0x000fe400078e003c */
[----:B------:R-:W-:Y:S02]  /*1c260*/  IMAD.MOV.U32 R5, RZ, RZ, R62 ;  /* 0x000000ffff057224 */ /* 0x000fe400078e003e */
[----:B------:R-:W-:Y:S01]  /*1c270*/  IMAD.MOV.U32 R6, RZ, RZ, R64 ;  /* 0x000000ffff067224 */ /* 0x000fe200078e0040 */
[----:B------:R-:W-:Y:S01]  /*1c280*/  LOP3.LUT R64, R208, R2, RZ, 0xfc, !PT ;  /* 0x00000002d0407212 */ /* 0x000fe200078efcff */
[----:B------:R-:W1:Y:S04]  /*1c290*/  LDS.128 R232, [R3] ;  /* 0x0000000003e87984 */ /* 0x000e680000000c00 */
[----:B------:R1:W-:Y:S01]  /*1c2a0*/  LDS.128 R52, [R3+0x800] ;  /* 0x0008000003347984 */ /* 0x0003e20000000c00 */
[----:B------:R-:W-:Y:S01]  /*1c2b0*/  BAR.SYNC.DEFER_BLOCKING 0x0 ;  /* 0x0000000000007b1d */ /* 0x000fe20000010000 */
[-C--:B-1----:R-:W-:Y:S01]  /*1c2c0*/  IMAD R60, R210, R66.reuse, RZ ;  /* 0x00000042d23c7224 */ /* 0x082fe200078e02ff */
[----:B------:R-:W-:Y:S01]  /*1c2d0*/  LOP3.LUT R3, R208, 0x4, R2, 0xfe, !PT ;  /* 0x00000004d0037812 */ /* 0x000fe200078efe02 */
[----:B------:R-:W-:-:S03]  /*1c2e0*/  IMAD R62, R211, R66, RZ ;  /* 0x00000042d33e7224 */ /* 0x000fc600078e02ff */
[C---:B------:R-:W-:Y:S01]  /*1c2f0*/  ISETP.LT.AND P5, PT, R3.reuse, UR6, !P0 ;  /* 0x0000000603007c0c */ /* 0x040fe2000c7a1270 */
[-C--:B------:R-:W-:Y:S01]  /*1c300*/  IMAD R3, R3, R66.reuse, RZ ;  /* 0x0000004203037224 */ /* 0x080fe200078e02ff */
[----:B------:R-:W1:Y:S01]  /*1c310*/  LDCU UR6, c[0x0][0x39c] ;  /* 0x00007380ff0677ac */ /* 0x000e620008000800 */
[----:B------:R2:W-:Y:S02]  /*1c320*/  STS.128 [R0], R4 ;  /* 0x0000000400007388 */ /* 0x0005e40000000c00 */
[--C-:B--2---:R-:W-:Y:S01]  /*1c330*/  LOP3.LUT R5, R208, 0x8, R2.reuse, 0xfe, !PT ;  /* 0x00000008d0057812 */ /* 0x104fe200078efe02 */
[----:B------:R-:W-:Y:S01]  /*1c340*/  IMAD R7, R252, R66, RZ ;  /* 0x00000042fc077224 */ /* 0x000fe200078e02ff */
[C-C-:B------:R-:W-:Y:S02]  /*1c350*/  LOP3.LUT R4, R208.reuse, 0x6, R2.reuse, 0xfe, !PT ;  /* 0x00000006d0047812 */ /* 0x140fe400078efe02 */
[----:B------:R-:W-:Y:S02]  /*1c360*/  LOP3.LUT R2, R208, 0x2, R2, 0xfe, !PT ;  /* 0x00000002d0027812 */ /* 0x000fe400078efe02 */
[----:B------:R-:W-:-:S02]  /*1c370*/  LOP3.LUT R6, R64, 0x1fe, RZ, 0xfc, !PT ;  /* 0x000001fe40067812 */ /* 0x000fc400078efcff */
[C---:B------:R-:W-:Y:S01]  /*1c380*/  ISETP.LT.AND P4, PT, R2.reuse, UR5, !P0 ;  /* 0x0000000502007c0c */ /* 0x040fe2000c781270 */
[-C--:B------:R-:W-:Y:S01]  /*1c390*/  IMAD R2, R2, R66.reuse, RZ ;  /* 0x0000004202027224 */ /* 0x080fe200078e02ff */
[----:B------:R-:W-:Y:S01]  /*1c3a0*/  ISETP.LT.AND P1, PT, R6, UR12, !P0 ;  /* 0x0000000c06007c0c */ /* 0x000fe2000c721270 */
[-C--:B------:R-:W-:Y:S01]  /*1c3b0*/  IMAD R6, R64, R66.reuse, RZ ;  /* 0x0000004240067224 */ /* 0x080fe200078e02ff */
[C---:B------:R-:W-:Y:S01]  /*1c3c0*/  ISETP.LT.AND P6, PT, R4.reuse, UR7, !P0 ;  /* 0x0000000704007c0c */ /* 0x040fe2000c7c1270 */
[----:B------:R-:W-:Y:S01]  /*1c3d0*/  IMAD R4, R4, R66, RZ ;  /* 0x0000004204047224 */ /* 0x000fe200078e02ff */
[-C--:B------:R-:W-:Y:S01]  /*1c3e0*/  LEA R250, P3, R2, R248.reuse, 0x2 ;  /* 0x000000f802fa7211 */ /* 0x080fe200078610ff */
[----:B------:R-:W2:Y:S01]  /*1c3f0*/  LDCU UR5, c[0x0][0x39c] ;  /* 0x00007380ff0577ac */ /* 0x000ea20008000800 */
[-C--:B------:R-:W-:Y:S02]  /*1c400*/  LEA R208, P2, R6, R248.reuse, 0x2 ;  /* 0x000000f806d07211 */ /* 0x080fe400078410ff */
[----:B------:R-:W-:Y:S01]  /*1c410*/  LEA.HI.X.SX32 R251, R2, R249, 0x2, P3 ;  /* 0x000000f902fb7211 */ /* 0x000fe200018f16ff */
[----:B------:R-:W1:Y:S01]  /*1c420*/  LDCU UR7, c[0x0][0x39c] ;  /* 0x00007380ff0777ac */ /* 0x000e620008000800 */
[----:B------:R-:W-:-:S02]  /*1c430*/  LEA R246, P3, R3, R248, 0x2 ;  /* 0x000000f803f67211 */ /* 0x000fc400078610ff */
[-C--:B------:R-:W-:Y:S02]  /*1c440*/  LEA.HI.X.SX32 R209, R6, R249.reuse, 0x2, P2 ;  /* 0x000000f906d17211 */ /* 0x080fe400010f16ff */
[C---:B----4-:R-:W-:Y:S01]  /*1c450*/  ISETP.LT.AND P2, PT, R5.reuse, UR10, !P0 ;  /* 0x0000000a05007c0c */ /* 0x050fe2000c741270 */
[----:B------:R-:W-:Y:S01]  /*1c460*/  IMAD R5, R5, R66, RZ ;  /* 0x0000004205057224 */ /* 0x000fe200078e02ff */
        /* <DEDUP_REMOVED lines=8> */
[----:B------:R-:W-:Y:S01]  /*1c4f0*/  LEA.HI.X.SX32 R241, R60, R249, 0x2, P3 ;  /* 0x000000f93cf17211 */ /* 0x000fe200018f16ff */
[----:B------:R-:W-:Y:S01]  /*1c500*/  IMAD R60, R196, R66, RZ ;  /* 0x00000042c43c7224 */ /* 0x000fe200078e02ff */
[----:B------:R-:W-:-:S04]  /*1c510*/  LEA R242, P3, R62, R248, 0x2 ;  /* 0x000000f83ef27211 */ /* 0x000fc800078610ff */
[-C--:B------:R-:W-:Y:S01]  /*1c520*/  LEA.HI.X.SX32 R243, R62, R249.reuse, 0x2, P3 ;  /* 0x000000f93ef37211 */ /* 0x080fe200018f16ff */
[----:B------:R-:W-:Y:S01]  /*1c530*/  IMAD.MOV.U32 R62, RZ, RZ, R65 ;  /* 0x000000ffff3e7224 */ /* 0x000fe200078e0041 */
[C---:B------:R-:W-:Y:S01]  /*1c540*/  LEA R244, P3, R60.reuse, R248, 0x2 ;  /* 0x000000f83cf47211 */ /* 0x040fe200078610ff */
[----:B------:R-:W4:Y:S03]  /*1c550*/  LDL.LU R65, [R1+0x5c] ;  /* 0x00005c0001417983 */ /* 0x000f260000300800 */
[----:B------:R-:W-:Y:S01]  /*1c560*/  LEA.HI.X.SX32 R245, R60, R249, 0x2, P3 ;  /* 0x000000f93cf57211 */ /* 0x000fe200018f16ff */
[----:B------:R-:W-:Y:S01]  /*1c570*/  IMAD.MOV.U32 R60, RZ, RZ, R61 ;  /* 0x000000ffff3c7224 */ /* 0x000fe200078e003d */
[----:B------:R-:W-:Y:S01]  /*1c580*/  ISETP.LT.AND P3, PT, R64, UR11, !P0 ;  /* 0x0000000b40007c0c */ /* 0x000fe2000c761270 */
[----:B------:R-:W-:Y:S02]  /*1c590*/  IMAD.MOV.U32 R61, RZ, RZ, R63 ;  /* 0x000000ffff3d7224 */ /* 0x000fe400078e003f */
[----:B------:R-:W-:-:S02]  /*1c5a0*/  IMAD.MOV.U32 R63, RZ, RZ, R67 ;  /* 0x000000ffff3f7224 */ /* 0x000fc400078e0043 */
[----:B------:R-:W2:Y:S04]  /*1c5b0*/  LDL.LU R67, [R1+0x54] ;  /* 0x0000540001437983 */ /* 0x000ea80000300800 */
[----:B------:R1:W-:Y:S04]  /*1c5c0*/  STS.128 [R0+0x400], R60 ;  /* 0x0004003c00007388 */ /* 0x0003e80000000c00 */
[----:B-1----:R-:W2:Y:S01]  /*1c5d0*/  LDL.LU R63, [R1+0x50] ;  /* 0x00005000013f7983 */ /* 0x002ea20000300800 */
[----:B------:R-:W-:Y:S06]  /*1c5e0*/  BAR.SYNC.DEFER_BLOCKING 0x0 ;  /* 0x0000000000007b1d */ /* 0x000fec0000010000 */
[----:B------:R-:W3:Y:S04]  /*1c5f0*/  LDL.LU R0, [R1+0x40] ;  /* 0x0000400001007983 */ /* 0x000ee80000300800 */
[----:B------:R-:W3:Y:S04]  /*1c600*/  LDL.LU R60, [R1+0x48] ;  /* 0x00004800013c7983 */ /* 0x000ee80000300800 */
[----:B--2---:R1:W-:Y:S01]  /*1c610*/  @P3 STG.E desc[UR40][R208.64], R63 ;  /* 0x0000003fd0003986 */ /* 0x0043e2000c101928 */
[----:B------:R-:W-:Y:S01]  /*1c620*/  ISETP.LT.AND P3, PT, R252, UR4, !P0 ;  /* 0x00000004fc007c0c */ /* 0x000fe2000c761270 */
[----:B------:R-:W2:Y:S02]  /*1c630*/  LDCU UR4, c[0x0][0x39c] ;  /* 0x00007380ff0477ac */ /* 0x000ea40008000800 */
[----:B------:R2:W-:Y:S04]  /*1c640*/  @P4 STG.E desc[UR40][R250.64], R67 ;  /* 0x00000043fa004986 */ /* 0x0005e8000c101928 */
[----:B-1----:R-:W3:Y:S04]  /*1c650*/  LDL.LU.64 R208, [R1+0x6a0] ;  /* 0x0006a00001d07983 */ /* 0x002ee80000300a00 */
[----:B------:R-:W3:Y:S04]  /*1c660*/  LDL.LU R61, [R1+0x4c] ;  /* 0x00004c00013d7983 */ /* 0x000ee80000300800 */
[----:B------:R-:W3:Y:S04]  /*1c670*/  LDL.LU R62, [R1+0x20] ;  /* 0x00002000013e7983 */ /* 0x000ee80000300800 */
[----:B------:R-:W3:Y:S04]  /*1c680*/  LDL.LU R252, [R1+0x44] ;  /* 0x0000440001fc7983 */ /* 0x000ee80000300800 */
[----:B--2---:R-:W2:Y:S01]  /*1c690*/  LDL.LU R251, [R1+0x58] ;  /* 0x0000580001fb7983 */ /* 0x004ea20000300800 */
[----:B------:R-:W-:Y:S01]  /*1c6a0*/  ISETP.LT.AND P4, PT, R210, UR4, !P0 ;  /* 0x00000004d2007c0c */ /* 0x000fe2000c781270 */
[----:B------:R-:W1:Y:S02]  /*1c6b0*/  LDCU UR4, c[0x0][0x39c] ;  /* 0x00007380ff0477ac */ /* 0x000e640008000800 */
[----:B------:R-:W3:Y:S04]  /*1c6c0*/  LDL.LU R210, [R1+0x698] ;  /* 0x0006980001d27983 */ /* 0x000ee80000300800 */
[----:B------:R-:W3:Y:S04]  /*1c6d0*/  LDL.LU R63, [R1+0x24] ;  /* 0x00002400013f7983 */ /* 0x000ee80000300800 */
[----:B------:R-:W3:Y:S04]  /*1c6e0*/  LDL.LU R67, [R1+0x28] ;  /* 0x0000280001437983 */ /* 0x000ee80000300800 */
[----:B--2---:R-:W-:Y:S01]  /*1c6f0*/  @P5 STG.E desc[UR40][R246.64], R251 ;  /* 0x000000fbf6005986 */ /* 0x004fe2000c101928 */
[----:B-1----:R-:W-:Y:S01]  /*1c700*/  ISETP.LT.AND P5, PT, R211, UR4, !P0 ;  /* 0x00000004d3007c0c */ /* 0x002fe2000c7a1270 */
[----:B------:R-:W1:Y:S02]  /*1c710*/  LDCU UR4, c[0x0][0x39c] ;  /* 0x00007380ff0477ac */ /* 0x000e640008000800 */
[----:B----4-:R2:W-:Y:S04]  /*1c720*/  @P6 STG.E desc[UR40][R2.64], R65 ;  /* 0x0000004102006986 */ /* 0x0105e8000c101928 */
[----:B------:R-:W4:Y:S01]  /*1c730*/  LDL.LU R211, [R1+0x694] ;  /* 0x0006940001d37983 */ /* 0x000f220000300800 */
[----:B-1----:R-:W-:Y:S01]  /*1c740*/  ISETP.LT.AND P6, PT, R196, UR4, !P0 ;  /* 0x00000004c4007c0c */ /* 0x002fe2000c7c1270 */
[----:B------:R-:W1:Y:S02]  /*1c750*/  LDCU UR4, c[0x0][0x39c] ;  /* 0x00007380ff0477ac */ /* 0x000e640008000800 */
[----:B------:R-:W4:Y:S04]  /*1c760*/  LDL.LU R196, [R1+0x690] ;  /* 0x0006900001c47983 */ /* 0x000f280000300800 */
[----:B--2---:R-:W2:Y:S04]  /*1c770*/  LDL.LU R65, [R1+0x2c] ;  /* 0x00002c0001417983 */ /* 0x004ea80000300800 */
[----:B---3--:R3:W-:Y:S04]  /*1c780*/  @P2 STG.E desc[UR40][R4.64], R0 ;  /* 0x0000000004002986 */ /* 0x0087e8000c101928 */
[----:B------:R1:W-:Y:S01]  /*1c790*/  @P3 STG.E desc[UR40][R6.64], R252 ;  /* 0x000000fc06003986 */ /* 0x0003e2000c101928 */
[C---:B---3--:R-:W-:Y:S01]  /*1c7a0*/  IMAD R0, R197.reuse, R66, RZ ;  /* 0x00000042c5007224 */ /* 0x048fe200078e02ff */
[----:B-1----:R-:W-:Y:S01]  /*1c7b0*/  ISETP.LT.AND P2, PT, R197, UR4, !P0 ;  /* 0x00000004c5007c0c */ /* 0x002fe2000c741270 */
[----:B------:R-:W1:Y:S01]  /*1c7c0*/  LDCU UR4, c[0x0][0x39c] ;  /* 0x00007380ff0477ac */ /* 0x000e620008000800 */
[----:B------:R-:W-:Y:S02]  /*1c7d0*/  @P4 STG.E desc[UR40][R240.64], R60 ;  /* 0x0000003cf0004986 */ /* 0x000fe4000c101928 */
[----:B------:R-:W-:-:S02]  /*1c7e0*/  LEA R2, P3, R0, R248, 0x2 ;  /* 0x000000f800027211 */ /* 0x000fc400078610ff */
[----:B------:R-:W-:Y:S01]  /*1c7f0*/  LOP3.LUT R4, R64, 0x20, RZ, 0xfc, !PT ;  /* 0x0000002040047812 */ /* 0x000fe200078efcff */
[----:B------:R-:W3:Y:S01]  /*1c800*/  LDL.LU R197, [R1+0x68c] ;  /* 0x00068c0001c57983 */ /* 0x000ee20000300800 */
[-C--:B------:R-:W-:Y:S01]  /*1c810*/  LEA.HI.X.SX32 R3, R0, R249.reuse, 0x2, P3 ;  /* 0x000000f900037211 */ /* 0x080fe200018f16ff */
[C---:B------:R-:W-:Y:S01]  /*1c820*/  IMAD R0, R198.reuse, R66, RZ ;  /* 0x00000042c6007224 */ /* 0x040fe200078e02ff */
[----:B------:R-:W-:Y:S01]  /*1c830*/  ISETP.LT.AND P4, PT, R198, UR5, !P0 ;  /* 0x00000005c6007c0c */ /* 0x000fe2000c781270 */
[----:B------:R-:W-:Y:S01]  /*1c840*/  @P5 STG.E desc[UR40][R242.64], R61 ;  /* 0x0000003df2005986 */ /* 0x000fe2000c101928 */
[----:B------:R-:W-:Y:S01]  /*1c850*/  ISETP.LT.AND P3, PT, R4, UR7, !P0 ;  /* 0x0000000704007c0c */ /* 0x000fe2000c761270 */
[----:B------:R-:W1:Y:S01]  /*1c860*/  LDCU UR5, c[0x0][0x39c] ;  /* 0x00007380ff0577ac */ /* 0x000e620008000800 */
[C---:B------:R-:W-:Y:S01]  /*1c870*/  LEA R4, P5, R0.reuse, R248, 0x2 ;  /* 0x000000f800047211 */ /* 0x040fe200078a10ff */
[----:B------:R-:W3:Y:S01]  /*1c880*/  LDL.LU R198, [R1+0x688] ;  /* 0x0006880001c67983 */ /* 0x000ee20000300800 */
[----:B------:R-:W1:Y:S02]  /*1c890*/  LDCU UR7, c[0x0][0x39c] ;  /* 0x00007380ff0777ac */ /* 0x000e640008000800 */
[----:B------:R-:W-:Y:S01]  /*1c8a0*/  LEA.HI.X.SX32 R5, R0, R249, 0x2, P5 ;  /* 0x000000f900057211 */ /* 0x000fe200028f16ff */
[----:B------:R-:W-:Y:S01]  /*1c8b0*/  @P6 STG.E desc[UR40][R244.64], R62 ;  /* 0x0000003ef4006986 */ /* 0x000fe2000c101928 */
[CC--:B------:R-:W-:Y:S01]  /*1c8c0*/  IMAD R0, R199.reuse, R66.reuse, RZ ;  /* 0x00000042c7007224 */ /* 0x0c0fe200078e02ff */
[----:B-1----:R-:W-:Y:S01]  /*1c8d0*/  ISETP.LT.AND P6, PT, R199, UR4, !P0 ;  /* 0x00000004c7007c0c */ /* 0x002fe2000c7c1270 */
[----:B------:R-:W1:Y:S01]  /*1c8e0*/  LDCU UR4, c[0x0][0x39c] ;  /* 0x00007380ff0477ac */ /* 0x000e620008000800 */
[----:B------:R1:W-:Y:S01]  /*1c8f0*/  @P2 STG.E desc[UR40][R2.64], R63 ;  /* 0x0000003f02002986 */ /* 0x0003e2000c101928 */
[----:B------:R-:W-:Y:S01]  /*1c900*/  ISETP.LT.AND P5, PT, R200, UR6, !P0 ;  /* 0x00000006c8007c0c */ /* 0x000fe2000c7a1270 */
[----:B------:R-:W-:Y:S01]  /*1c910*/  IMAD R6, R202, R66, RZ ;  /* 0x00000042ca067224 */ /* 0x000fe200078e02ff */
[----:B------:R-:W2:Y:S01]  /*1c920*/  LDCU UR6, c[0x0][0x39c] ;  /* 0x00007380ff0677ac */ /* 0x000ea20008000800 */
[----:B------:R1:W-:Y:S04]  /*1c930*/  @P4 STG.E desc[UR40][R4.64], R67 ;  /* 0x0000004304004986 */ /* 0x0003e8000c101928 */
[----:B------:R-:W3:Y:S01]  /*1c940*/  LDL.LU R199, [R1+0x684] ;  /* 0x0006840001c77983 */ /* 0x000ee20000300800 */
[----:B-1----:R-:W-:Y:S01]  /*1c950*/  LEA R2, P2, R0, R248, 0x2 ;  /* 0x000000f800027211 */ /* 0x002fe200078410ff */
[----:B------:R-:W-:-:S02]  /*1c960*/  IMAD R5, R200, R66, RZ ;  /* 0x00000042c8057224 */ /* 0x000fc400078e02ff */
[----:B------:R-:W3:Y:S01]  /*1c970*/  LDL.LU R200, [R1+0x680] ;  /* 0x0006800001c87983 */ /* 0x000ee20000300800 */
[-C--:B------:R-:W-:Y:S02]  /*1c980*/  LEA.HI.X.SX32 R3, R0, R249.reuse, 0x2, P2 ;  /* 0x000000f900037211 */ /* 0x080fe400010f16ff */
[----:B------:R-:W-:Y:S01]  /*1c990*/  LEA R4, P4, R5, R248, 0x2 ;  /* 0x000000f805047211 */ /* 0x000fe200078810ff */
[C---:B------:R-:W-:Y:S01]  /*1c9a0*/  IMAD R0, R201.reuse, R66, RZ ;  /* 0x00000042c9007224 */ /* 0x040fe200078e02ff */
[----:B------:R-:W-:Y:S01]  /*1c9b0*/  ISETP.LT.AND P2, PT, R201, UR5, !P0 ;  /* 0x00000005c9007c0c */ /* 0x000fe2000c741270 */
[----:B------:R-:W1:Y:S01]  /*1c9c0*/  LDCU UR5, c[0x0][0x39c] ;  /* 0x00007380ff0577ac */ /* 0x000e620008000800 */
[----:B------:R-:W4:Y:S01]  /*1c9d0*/  LDL.LU R201, [R1+0x67c] ;  /* 0x00067c0001c97983 */ /* 0x000f220000300800 */
[----:B------:R-:W-:Y:S02]  /*1c9e0*/  LEA.HI.X.SX32 R5, R5, R249, 0x2, P4 ;  /* 0x000000f905057211 */ /* 0x000fe400020f16ff */
[----:B------:R-:W-:Y:S01]  /*1c9f0*/  ISETP.LT.AND P4, PT, R202, UR7, !P0 ;  /* 0x00000007ca007c0c */ /* 0x000fe2000c781270 */
[----:B------:R-:W1:Y:S01]  /*1ca00*/  LDCU UR7, c[0x0][0x39c] ;  /* 0x00007380ff0777ac */ /* 0x000e620008000800 */
[----:B------:R-:W4:Y:S04]  /*1ca10*/  LDL.LU R202, [R1+0x678] ;  /* 0x0006780001ca7983 */ /* 0x000f280000300800 */
[----:B--2---:R2:W-:Y:S02]  /*1ca20*/  @P6 STG.E desc[UR40][R2.64], R65 ;  /* 0x0000004102006986 */ /* 0x0045e4000c101928 */
[----:B--2---:R-:W-:-:S04]  /*1ca30*/  LEA R2, P6, R0, R248, 0x2 ;  /* 0x000000f800027211 */ /* 0x004fc800078c10ff */
[----:B------:R-:W-:Y:S01]  /*1ca40*/  LEA.HI.X.SX32 R3, R0, R249, 0x2, P6 ;  /* 0x000000f900037211 */ /* 0x000fe200030f16ff */
[CC--:B------:R-:W-:Y:S01]  /*1ca50*/  IMAD R0, R203.reuse, R66.reuse, RZ ;  /* 0x00000042cb007224 */ /* 0x0c0fe200078e02ff */
[----:B------:R-:W-:Y:S02]  /*1ca60*/  ISETP.LT.AND P6, PT, R203, UR4, !P0 ;  /* 0x00000004cb007c0c */ /* 0x000fe4000c7c1270 */
[C---:B------:R-:W-:Y:S01]  /*1ca70*/  LOP3.LUT R7, R64.reuse, 0x22, RZ, 0xfc, !PT ;  /* 0x0000002240077812 */ /* 0x040fe200078efcff */
[----:B------:R-:W2:Y:S01]  /*1ca80*/  LDL.LU R203, [R1+0x674] ;  /* 0x0006740001cb7983 */ /* 0x000ea20000300800 */
[----:B------:R-:W-:Y:S01]  /*1ca90*/  IMAD R65, R64, R66, RZ ;  /* 0x0000004240417224 */ /* 0x000fe200078e02ff */
[----:B------:R-:W1:Y:S02]  /*1caa0*/  LDCU UR4, c[0x0][0x39c] ;  /* 0x00007380ff0477ac */ /* 0x000e640008000800 */
[----:B------:R-:W2:Y:S01]  /*1cab0*/  LDL.LU R250, [R1+0x60] ;  /* 0x0000600001fa7983 */ /* 0x000ea20000300800 */
[----:B------:R-:W-:-:S03]  /*1cac0*/  IMAD R61, R66, 0x20, R65 ;  /* 0x00000020423d7824 */ /* 0x000fc600078e0241 */
[----:B------:R-:W2:Y:S01]  /*1cad0*/  LDL.LU R251, [R1+0x64] ;  /* 0x0000640001fb7983 */ /* 0x000ea20000300800 */
[----:B------:R-:W-:-:S03]  /*1cae0*/  IMAD R63, R66, 0x2, R61 ;  /* 0x00000002423f7824 */ /* 0x000fc600078e023d */
[----:B------:R-:W2:Y:S01]  /*1caf0*/  LDL.LU R252, [R1+0x68] ;  /* 0x0000680001fc7983 */ /* 0x000ea20000300800 */
[----:B------:R-:W-:-:S03]  /*1cb00*/  IMAD R65, R66, 0x2, R63 ;  /* 0x0000000242417824 */ /* 0x000fc600078e023f */
[----:B------:R-:W2:Y:S04]  /*1cb10*/  LDL.LU R62, [R1+0x6c] ;  /* 0x00006c00013e7983 */ /* 0x000ea80000300800 */
[----:B------:R-:W2:Y:S04]  /*1cb20*/  LDL.LU R240, [R1+0x30] ;  /* 0x0000300001f07983 */ /* 0x000ea80000300800 */
[----:B------:R-:W2:Y:S04]  /*1cb30*/  LDL.LU R241, [R1+0x34] ;  /* 0x0000340001f17983 */ /* 0x000ea80000300800 */
[----:B------:R-:W2:Y:S04]  /*1cb40*/  LDL.LU R246, [R1+0x38] ;  /* 0x0000380001f67983 */ /* 0x000ea80000300800 */
[----:B------:R-:W2:Y:S04]  /*1cb50*/  LDL.LU R247, [R1+0x3c] ;  /* 0x00003c0001f77983 */ /* 0x000ea80000300800 */
[----:B------:R-:W2:Y:S04]  /*1cb60*/  LDL.LU R67, [R1+0x94] ;  /* 0x0000940001437983 */ /* 0x000ea80000300800 */
[----:B---3--:R3:W-:Y:S04]  /*1cb70*/  @P5 STG.E desc[UR40][R4.64], R200 ;  /* 0x000000c804005986 */ /* 0x0087e8000c101928 */
[----:B----4-:R4:W-:Y:S01]  /*1cb80*/  @P2 STG.E desc[UR40][R2.64], R201 ;  /* 0x000000c902002986 */ /* 0x0109e2000c101928 */
[----:B---3--:R-:W-:-:S04]  /*1cb90*/  LEA R4, P5, R6, R248, 0x2 ;  /* 0x000000f806047211 */ /* 0x008fc800078a10ff */
[-C--:B------:R-:W-:Y:S02]  /*1cba0*/  LEA.HI.X.SX32 R5, R6, R249.reuse, 0x2, P5 ;  /* 0x000000f906057211 */ /* 0x080fe400028f16ff */
[----:B-1----:R-:W-:Y:S01]  /*1cbb0*/  ISETP.LT.AND P2, PT, R7, UR5, !P0 ;  /* 0x0000000507007c0c */ /* 0x002fe2000c741270 */
[----:B------:R-:W1:Y:S01]  /*1cbc0*/  LDCU UR5, c[0x0][0x39c] ;  /* 0x00007380ff0577ac */ /* 0x000e620008000800 */
[----:B------:R-:W-:Y:S01]  /*1cbd0*/  LOP3.LUT R7, R64, 0x24, RZ, 0xfc, !PT ;  /* 0x0000002440077812 */ /* 0x000fe200078efcff */
[----:B------:R3:W-:Y:S01]  /*1cbe0*/  @P4 STG.E desc[UR40][R4.64], R202 ;  /* 0x000000ca04004986 */ /* 0x0007e2000c101928 */
[C---:B------:R-:W-:Y:S02]  /*1cbf0*/  LEA R6, P4, R0.reuse, R248, 0x2 ;  /* 0x000000f800067211 */ /* 0x040fe400078810ff */
[----:B------:R-:W-:Y:S01]  /*1cc00*/  ISETP.LT.AND P5, PT, R7, UR6, !P0 ;  /* 0x0000000607007c0c */ /* 0x000fe2000c7a1270 */
[----:B------:R-:W1:Y:S01]  /*1cc10*/  LDCU UR6, c[0x0][0x39c] ;  /* 0x00007380ff0677ac */ /* 0x000e620008000800 */
[----:B------:R-:W-:-:S02]  /*1cc20*/  LEA.HI.X.SX32 R7, R0, R249, 0x2, P4 ;  /* 0x000000f900077211 */ /* 0x000fc400020f16ff */
[CC--:B----4-:R-:W-:Y:S02]  /*1cc30*/  LEA R2, P4, R61.reuse, R248.reuse, 0x2 ;  /* 0x000000f83d027211 */ /* 0x0d0fe400078810ff */
[----:B------:R-:W-:Y:S02]  /*1cc40*/  LOP3.LUT R0, R64, 0x26, RZ, 0xfc, !PT ;  /* 0x0000002640007812 */ /* 0x000fe400078efcff */
[----:B------:R-:W-:Y:S02]  /*1cc50*/  LEA.HI.X.SX32 R3, R61, R249, 0x2, P4 ;  /* 0x000000f93d037211 */ /* 0x000fe400020f16ff */
[----:B------:R-:W-:Y:S02]  /*1cc60*/  ISETP.LT.AND P4, PT, R0, UR7, !P0 ;  /* 0x0000000700007c0c */ /* 0x000fe4000c781270 */
[----:B------:R-:W-:Y:S01]  /*1cc70*/  LOP3.LUT R0, R64, 0x28, RZ, 0xfc, !PT ;  /* 0x0000002840007812 */ /* 0x000fe200078efcff */
[----:B--2---:R-:W-:Y:S01]  /*1cc80*/  @P6 STG.E desc[UR40][R6.64], R203 ;  /* 0x000000cb06006986 */ /* 0x004fe2000c101928 */
[----:B---3--:R-:W-:-:S04]  /*1cc90*/  LEA R4, P6, R63, R248, 0x2 ;  /* 0x000000f83f047211 */ /* 0x008fc800078c10ff */
[-C--:B------:R-:W-:Y:S02]  /*1cca0*/  LEA.HI.X.SX32 R5, R63, R249.reuse, 0x2, P6 ;  /* 0x000000f93f057211 */ /* 0x080fe400030f16ff */
[C---:B------:R-:W-:Y:S01]  /*1ccb0*/  LEA R60, P6, R65.reuse, R248, 0x2 ;  /* 0x000000f8413c7211 */ /* 0x040fe200078c10ff */
[----:B------:R2:W-:Y:S01]  /*1ccc0*/  @P3 STG.E desc[UR40][R2.64], R208 ;  /* 0x000000d002003986 */ /* 0x0005e2000c101928 */
[----:B------:R-:W-:Y:S01]  /*1ccd0*/  ISETP.LT.AND P3, PT, R0, UR4, !P0 ;  /* 0x0000000400007c0c */ /* 0x000fe2000c761270 */
[----:B------:R-:W3:Y:S01]  /*1cce0*/  LDCU UR4, c[0x0][0x39c] ;  /* 0x00007380ff0477ac */ /* 0x000ee20008000800 */
[----:B------:R-:W-:Y:S01]  /*1ccf0*/  LEA.HI.X.SX32 R61, R65, R249, 0x2, P6 ;  /* 0x000000f9413d7211 */ /* 0x000fe200030f16ff */
[----:B------:R-:W-:Y:S01]  /*1cd00*/  IMAD R65, R66, 0x2, R65 ;  /* 0x0000000242417824 */ /* 0x000fe200078e0241 */
[----:B------:R-:W-:-:S03]  /*1cd10*/  LOP3.LUT R0, R64, 0x2a, RZ, 0xfc, !PT ;  /* 0x0000002a40007812 */ /* 0x000fc600078efcff */
[----:B------:R-:W-:Y:S01]  /*1cd20*/  IMAD R63, R66, 0x2, R65 ;  /* 0x00000002423f7824 */ /* 0x000fe200078e0241 */
[----:B------:R-:W-:Y:S01]  /*1cd30*/  @P2 STG.E desc[UR40][R4.64], R209 ;  /* 0x000000d104002986 */ /* 0x000fe2000c101928 */
[----:B-1----:R-:W-:Y:S01]  /*1cd40*/  ISETP.LT.AND P2, PT, R0, UR5, !P0 ;  /* 0x0000000500007c0c */ /* 0x002fe2000c741270 */
[----:B------:R-:W1:Y:S02]  /*1cd50*/  LDCU UR5, c[0x0][0x39c] ;  /* 0x00007380ff0577ac */ /* 0x000e640008000800 */
[----:B------:R4:W-:Y:S01]  /*1cd60*/  @P5 STG.E desc[UR40][R60.64], R210 ;  /* 0x000000d23c005986 */ /* 0x0009e2000c101928 */
[-C--:B--2---:R-:W-:Y:S02]  /*1cd70*/  LEA R2, P5, R65, R248.reuse, 0x2 ;  /* 0x000000f841027211 */ /* 0x084fe400078a10ff */
[----:B------:R-:W-:Y:S02]  /*1cd80*/  LEA R6, P6, R63, R248, 0x2 ;  /* 0x000000f83f067211 */ /* 0x000fe400078c10ff */
[----:B------:R-:W-:-:S02]  /*1cd90*/  LOP3.LUT R0, R64, 0x2c, RZ, 0xfc, !PT ;  /* 0x0000002c40007812 */ /* 0x000fc400078efcff */
[-C--:B------:R-:W-:Y:S02]  /*1cda0*/  LEA.HI.X.SX32 R3, R65, R249.reuse, 0x2, P5 ;  /* 0x000000f941037211 */ /* 0x080fe400028f16ff */
[----:B------:R-:W-:Y:S01]  /*1cdb0*/  LEA.HI.X.SX32 R7, R63, R249, 0x2, P6 ;  /* 0x000000f93f077211 */ /* 0x000fe200030f16ff */
[----:B------:R-:W-:Y:S01]  /*1cdc0*/  IMAD R63, R66, 0x2, R63 ;  /* 0x00000002423f7824 */ /* 0x000fe200078e023f */
[----:B------:R-:W-:Y:S01]  /*1cdd0*/  ISETP.LT.AND P5, PT, R0, UR6, !P0 ;  /* 0x0000000600007c0c */ /* 0x000fe2000c7a1270 */
[----:B------:R-:W2:Y:S01]  /*1cde0*/  LDCU UR6, c[0x0][0x39c] ;  /* 0x00007380ff0677ac */ /* 0x000ea20008000800 */
[----:B------:R-:W-:Y:S01]  /*1cdf0*/  LOP3.LUT R0, R64, 0x2e, RZ, 0xfc, !PT ;  /* 0x0000002e40007812 */ /* 0x000fe200078efcff */
[----:B------:R1:W-:Y:S01]  /*1ce00*/  @P4 STG.E desc[UR40][R2.64], R211 ;  /* 0x000000d302004986 */ /* 0x0003e2000c101928 */
[----:B----4-:R-:W-:Y:S02]  /*1ce10*/  IMAD R61, R66, 0x2, R63 ;  /* 0x00000002423d7824 */ /* 0x010fe400078e023f */
[----:B---3--:R-:W-:Y:S01]  /*1ce20*/  ISETP.LT.AND P4, PT, R0, UR4, !P0 ;  /* 0x0000000400007c0c */ /* 0x008fe2000c781270 */
[----:B------:R-:W3:Y:S01]  /*1ce30*/  LDCU UR4, c[0x0][0x39c] ;  /* 0x00007380ff0477ac */ /* 0x000ee20008000800 */
[----:B------:R4:W-:Y:S01]  /*1ce40*/  @P3 STG.E desc[UR40][R6.64], R216 ;  /* 0x000000d806003986 */ /* 0x0009e2000c101928 */
[----:B------:R-:W-:-:S02]  /*1ce50*/  LEA R4, P3, R63, R248, 0x2 ;  /* 0x000000f83f047211 */ /* 0x000fc400078610ff */
[----:B------:R-:W-:Y:S02]  /*1ce60*/  LOP3.LUT R0, R64, 0x30, RZ, 0xfc, !PT ;  /* 0x0000003040007812 */ /* 0x000fe400078efcff */
[-C--:B-1----:R-:W-:Y:S01]  /*1ce70*/  LEA R2, P6, R61, R248.reuse, 0x2 ;  /* 0x000000f83d027211 */ /* 0x082fe200078c10ff */
[C---:B----4-:R-:W-:Y:S01]  /*1ce80*/  IMAD R7, R66.reuse, 0x2, R61 ;  /* 0x0000000242077824 */ /* 0x050fe200078e023d */
[-C--:B------:R-:W-:Y:S02]  /*1ce90*/  LEA.HI.X.SX32 R5, R63, R249.reuse, 0x2, P3 ;  /* 0x000000f93f057211 */ /* 0x080fe400018f16ff */
[----:B------:R-:W-:Y:S01]  /*1cea0*/  LEA.HI.X.SX32 R3, R61, R249, 0x2, P6 ;  /* 0x000000f93d037211 */ /* 0x000fe200030f16ff */
[----:B------:R-:W-:Y:S01]  /*1ceb0*/  IMAD R63, R66, 0x2, R7 ;  /* 0x00000002423f7824 */ /* 0x000fe200078e0207 */
[----:B------:R-:W-:Y:S01]  /*1cec0*/  ISETP.LT.AND P3, PT, R0, UR5, !P0 ;  /* 0x0000000500007c0c */ /* 0x000fe2000c761270 */
[----:B------:R-:W1:Y:S01]  /*1ced0*/  LDCU UR5, c[0x0][0x39c] ;  /* 0x00007380ff0577ac */ /* 0x000e620008000800 */
[----:B------:R-:W-:-:S02]  /*1cee0*/  LEA R6, P6, R7, R248, 0x2 ;  /* 0x000000f807067211 */ /* 0x000fc400078c10ff */
[----:B------:R-:W-:Y:S01]  /*1cef0*/  LOP3.LUT R0, R64, 0x32, RZ, 0xfc, !PT ;  /* 0x0000003240007812 */ /* 0x000fe200078efcff */
[----:B------:R4:W-:Y:S01]  /*1cf00*/  @P2 STG.E desc[UR40][R4.64], R217 ;  /* 0x000000d904002986 */ /* 0x0009e2000c101928 */
[-C--:B------:R-:W-:Y:S02]  /*1cf10*/  LEA.HI.X.SX32 R7, R7, R249.reuse, 0x2, P6 ;  /* 0x000000f907077211 */ /* 0x080fe400030f16ff */
[----:B--2---:R-:W-:Y:S01]  /*1cf20*/  ISETP.LT.AND P2, PT, R0, UR6, !P0 ;  /* 0x0000000600007c0c */ /* 0x004fe2000c741270 */
[----:B------:R-:W2:Y:S01]  /*1cf30*/  LDCU UR6, c[0x0][0x39c] ;  /* 0x00007380ff0677ac */ /* 0x000ea20008000800 */
[CC--:B------:R-:W-:Y:S02]  /*1cf40*/  LEA R60, P6, R63.reuse, R248.reuse, 0x2 ;  /* 0x000000f83f3c7211 */ /* 0x0c0fe400078c10ff */
[----:B------:R-:W-:Y:S01]  /*1cf50*/  LOP3.LUT R0, R64, 0x34, RZ, 0xfc, !PT ;  /* 0x0000003440007812 */ /* 0x000fe200078efcff */
[----:B------:R1:W-:Y:S01]  /*1cf60*/  @P5 STG.E desc[UR40][R2.64], R218 ;  /* 0x000000da02005986 */ /* 0x0003e2000c101928 */
[----:B------:R-:W-:Y:S01]  /*1cf70*/  LEA.HI.X.SX32 R61, R63, R249, 0x2, P6 ;  /* 0x000000f93f3d7211 */ /* 0x000fe200030f16ff */
[----:B------:R-:W-:Y:S01]  /*1cf80*/  IMAD R63, R66, 0x2, R63 ;  /* 0x00000002423f7824 */ /* 0x000fe200078e023f */
[----:B---3--:R-:W-:Y:S01]  /*1cf90*/  ISETP.LT.AND P5, PT, R0, UR4, !P0 ;  /* 0x0000000400007c0c */ /* 0x008fe2000c7a1270 */
[----:B------:R-:W3:Y:S01]  /*1cfa0*/  LDCU UR4, c[0x0][0x39c] ;  /* 0x00007380ff0477ac */ /* 0x000ee20008000800 */
[----:B------:R-:W-:Y:S01]  /*1cfb0*/  LOP3.LUT R0, R64, 0x36, RZ, 0xfc, !PT ;  /* 0x0000003640007812 */ /* 0x000fe200078efcff */
[----:B----4-:R-:W-:Y:S01]  /*1cfc0*/  IMAD R5, R66, 0x2, R63 ;  /* 0x0000000242057824 */ /* 0x010fe200078e023f */
[----:B------:R4:W-:Y:S01]  /*1cfd0*/  @P4 STG.E desc[UR40][R6.64], R219 ;  /* 0x000000db06004986 */ /* 0x0009e2000c101928 */
[----:B-1----:R-:W-:-:S02]  /*1cfe0*/  LEA R2, P6, R63, R248, 0x2 ;  /* 0x000000f83f027211 */ /* 0x002fc400078c10ff */
[----:B------:R-:W-:Y:S01]  /*1cff0*/  ISETP.LT.AND P4, PT, R0, UR5, !P0 ;  /* 0x0000000500007c0c */ /* 0x000fe2000c781270 */
[----:B------:R-:W1:Y:S01]  /*1d000*/  LDCU UR5, c[0x0][0x39c] ;  /* 0x00007380ff0577ac */ /* 0x000e620008000800 */
[-C--:B------:R-:W-:Y:S01]  /*1d010*/  LEA.HI.X.SX32 R3, R63, R249.reuse, 0x2, P6 ;  /* 0x000000f93f037211 */ /* 0x080fe200030f16ff */
[----:B------:R-:W-:Y:S01]  /*1d020*/  IMAD R63, R66, 0x2, R5 ;  /* 0x00000002423f7824 */ /* 0x000fe200078e0205 */
[----:B------:R-:W-:Y:S02]  /*1d030*/  LOP3.LUT R0, R64, 0x38, RZ, 0xfc, !PT ;  /* 0x0000003840007812 */ /* 0x000fe400078efcff */
[C---:B------:R-:W-:Y:S01]  /*1d040*/  LEA R4, P6, R5.reuse, R248, 0x2 ;  /* 0x000000f805047211 */ /* 0x040fe200078c10ff */
[----:B------:R1:W-:Y:S01]  /*1d050*/  @P3 STG.E desc[UR40][R60.64], R224 ;  /* 0x000000e03c003986 */ /* 0x0003e2000c101928 */
[----:B--2---:R-:W-:Y:S01]  /*1d060*/  ISETP.LT.AND P3, PT, R0, UR6, !P0 ;  /* 0x0000000600007c0c */ /* 0x004fe2000c761270 */
[----:B------:R-:W2:Y:S01]  /*1d070*/  LDCU UR6, c[0x0][0x39c] ;  /* 0x00007380ff0677ac */ /* 0x000ea20008000800 */
[----:B------:R-:W-:-:S02]  /*1d080*/  LEA.HI.X.SX32 R5, R5, R249, 0x2, P6 ;  /* 0x000000f905057211 */ /* 0x000fc400030f16ff */
[----:B------:R-:W-:Y:S02]  /*1d090*/  LOP3.LUT R0, R64, 0x3a, RZ, 0xfc, !PT ;  /* 0x0000003a40007812 */ /* 0x000fe400078efcff */
[CC--:B----4-:R-:W-:Y:S01]  /*1d0a0*/  LEA R6, P6, R63.reuse, R248.reuse, 0x2 ;  /* 0x000000f83f067211 */ /* 0x0d0fe200078c10ff */
[----:B------:R4:W-:Y:S01]  /*1d0b0*/  @P2 STG.E desc[UR40][R2.64], R225 ;  /* 0x000000e102002986 */ /* 0x0009e2000c101928 */
[----:B---3--:R-:W-:Y:S01]  /*1d0c0*/  ISETP.LT.AND P2, PT, R0, UR4, !P0 ;  /* 0x0000000400007c0c */ /* 0x008fe2000c741270 */
[----:B------:R-:W3:Y:S01]  /*1d0d0*/  LDCU UR4, c[0x0][0x39c] ;  /* 0x00007380ff0477ac */ /* 0x000ee20008000800 */
[----:B------:R-:W-:Y:S01]  /*1d0e0*/  LEA.HI.X.SX32 R7, R63, R249, 0x2, P6 ;  /* 0x000000f93f077211 */ /* 0x000fe200030f16ff */
[----:B------:R-:W-:Y:S01]  /*1d0f0*/  IMAD R63, R66, 0x2, R63 ;  /* 0x00000002423f7824 */ /* 0x000fe200078e023f */
[----:B------:R-:W-:Y:S01]  /*1d100*/  LOP3.LUT R0, R64, 0x3c, RZ, 0xfc, !PT ;  /* 0x0000003c40007812 */ /* 0x000fe200078efcff */
[----:B------:R2:W-:Y:S02]  /*1d110*/  @P5 STG.E desc[UR40][R4.64], R226 ;  /* 0x000000e204005986 */ /* 0x0005e4000c101928 */
[----:B-1----:R-:W-:Y:S01]  /*1d120*/  IMAD R61, R66, 0x2, R63 ;  /* 0x00000002423d7824 */ /* 0x002fe200078e023f */
[----:B------:R-:W-:Y:S01]  /*1d130*/  ISETP.LT.AND P5, PT, R0, UR5, !P0 ;  /* 0x0000000500007c0c */ /* 0x000fe2000c7a1270 */
[----:B------:R-:W1:Y:S01]  /*1d140*/  LDCU UR5, c[0x0][0x39c] ;  /* 0x00007380ff0577ac */ /* 0x000e620008000800 */
[----:B----4-:R-:W-:-:S02]  /*1d150*/  LEA R2, P6, R63, R248, 0x2 ;  /* 0x000000f83f027211 */ /* 0x010fc400078c10ff */
[----:B------:R-:W-:Y:S02]  /*1d160*/  LOP3.LUT R0, R64, 0x3e, RZ, 0xfc, !PT ;  /* 0x0000003e40007812 */ /* 0x000fe400078efcff */
[-C--:B------:R-:W-:Y:S01]  /*1d170*/  LEA.HI.X.SX32 R3, R63, R249.reuse, 0x2, P6 ;  /* 0x000000f93f037211 */ /* 0x080fe200030f16ff */
[----:B------:R-:W-:Y:S01]  /*1d180*/  IMAD R63, R66, 0x2, R61 ;  /* 0x00000002423f7824 */ /* 0x000fe200078e023d */
[CC--:B--2---:R-:W-:Y:S01]  /*1d190*/  LEA R4, P6, R61.reuse, R248.reuse, 0x2 ;  /* 0x000000f83d047211 */ /* 0x0c4fe200078c10ff */
[----:B------:R2:W-:Y:S01]  /*1d1a0*/  @P4 STG.E desc[UR40][R6.64], R227 ;  /* 0x000000e306004986 */ /* 0x0005e2000c101928 */
[----:B------:R-:W-:Y:S01]  /*1d1b0*/  ISETP.LT.AND P4, PT, R0, UR6, !P0 ;  /* 0x0000000600007c0c */ /* 0x000fe2000c781270 */
[----:B------:R-:W4:Y:S01]  /*1d1c0*/  LDCU UR6, c[0x0][0x39c] ;  /* 0x00007380ff0677ac */ /* 0x000f220008000800 */
[----:B------:R-:W-:Y:S01]  /*1d1d0*/  LOP3.LUT R0, R64, 0x40, RZ, 0xfc, !PT ;  /* 0x0000004040007812 */ /* 0x000fe200078efcff */
[----:B------:R-:W-:Y:S01]  /*1d1e0*/  IMAD R65, R66, 0x2, R63 ;  /* 0x0000000242417824 */ /* 0x000fe200078e023f */
[----:B------:R-:W-:Y:S01]  /*1d1f0*/  LEA.HI.X.SX32 R5, R61, R249, 0x2, P6 ;  /* 0x000000f93d057211 */ /* 0x000fe200030f16ff */
[----:B------:R1:W-:Y:S01]  /*1d200*/  @P3 STG.E desc[UR40][R2.64], R136 ;  /* 0x0000008802003986 */ /* 0x0003e2000c101928 */
[----:B---3--:R-:W-:Y:S01]  /*1d210*/  ISETP.LT.AND P3, PT, R0, UR4, !P0 ;  /* 0x0000000400007c0c */ /* 0x008fe2000c761270 */
[----:B------:R-:W3:Y:S01]  /*1d220*/  LDCU UR4, c[0x0][0x39c] ;  /* 0x00007380ff0477ac */ /* 0x000ee20008000800 */
[----:B--2---:R-:W-:-:S04]  /*1d230*/  LEA R6, P6, R63, R248, 0x2 ;  /* 0x000000f83f067211 */ /* 0x004fc800078c10ff */
[-C--:B------:R-:W-:Y:S02]  /*1d240*/  LEA.HI.X.SX32 R7, R63, R249.reuse, 0x2, P6 ;  /* 0x000000f93f077211 */ /* 0x080fe400030f16ff */
[CC--:B------:R-:W-:Y:S02]  /*1d250*/  LEA R60, P6, R65.reuse, R248.reuse, 0x2 ;  /* 0x000000f8413c7211 */ /* 0x0c0fe400078c10ff */
[----:B------:R-:W-:Y:S02]  /*1d260*/  LOP3.LUT R0, R64, 0x42, RZ, 0xfc, !PT ;  /* 0x0000004240007812 */ /* 0x000fe400078efcff */
[----:B------:R-:W-:Y:S01]  /*1d270*/  LEA.HI.X.SX32 R61, R65, R249, 0x2, P6 ;  /* 0x000000f9413d7211 */ /* 0x000fe200030f16ff */
[----:B------:R-:W-:Y:S01]  /*1d280*/  IMAD R65, R66, 0x2, R65 ;  /* 0x0000000242417824 */ /* 0x000fe200078e0241 */
[----:B------:R2:W-:Y:S01]  /*1d290*/  @P2 STG.E desc[UR40][R4.64], R137 ;  /* 0x0000008904002986 */ /* 0x0005e2000c101928 */
[----:B-1----:R-:W-:Y:S01]  /*1d2a0*/  ISETP.LT.AND P2, PT, R0, UR5, !P0 ;  /* 0x0000000500007c0c */ /* 0x002fe2000c741270 */
[----:B------:R-:W1:Y:S01]  /*1d2b0*/  LDCU UR5, c[0x0][0x39c] ;  /* 0x00007380ff0577ac */ /* 0x000e620008000800 */
[----:B------:R-:W-:Y:S01]  /*1d2c0*/  LOP3.LUT R0, R64, 0x44, RZ, 0xfc, !PT ;  /* 0x0000004440007812 */ /* 0x000fe200078efcff */
[----:B------:R-:W-:Y:S01]  /*1d2d0*/  IMAD R63, R66, 0x2, R65 ;  /* 0x00000002423f7824 */ /* 0x000fe200078e0241 */
[----:B------:R-:W-:Y:S02]  /*1d2e0*/  @P5 STG.E desc[UR40][R6.64], R138 ;  /* 0x0000008a06005986 */ /* 0x000fe4000c101928 */
[----:B----4-:R-:W-:Y:S01]  /*1d2f0*/  ISETP.LT.AND P5, PT, R0, UR6, !P0 ;  /* 0x0000000600007c0c */ /* 0x010fe2000c7a1270 */
[----:B------:R-:W4:Y:S01]  /*1d300*/  LDCU UR6, c[0x0][0x39c] ;  /* 0x00007380ff0677ac */ /* 0x000f220008000800 */
[----:B------:R1:W-:Y:S01]  /*1d310*/  @P4 STG.E desc[UR40][R60.64], R139 ;  /* 0x0000008b3c004986 */ /* 0x0003e2000c101928 */
[----:B------:R-:W-:-:S02]  /*1d320*/  LEA R2, P4, R65, R248, 0x2 ;  /* 0x000000f841027211 */ /* 0x000fc400078810ff */
[----:B------:R-:W-:Y:S02]  /*1d330*/  LOP3.LUT R0, R64, 0x46, RZ, 0xfc, !PT ;  /* 0x0000004640007812 */ /* 0x000fe400078efcff */
[-C--:B--2---:R-:W-:Y:S02]  /*1d340*/  LEA R4, P6, R63, R248.reuse, 0x2 ;  /* 0x000000f83f047211 */ /* 0x084fe400078c10ff */
[-C--:B------:R-:W-:Y:S02]  /*1d350*/  LEA.HI.X.SX32 R3, R65, R249.reuse, 0x2, P4 ;  /* 0x000000f941037211 */ /* 0x080fe400020f16ff */
[----:B---3--:R-:W-:Y:S01]  /*1d360*/  ISETP.LT.AND P4, PT, R0, UR4, !P0 ;  /* 0x0000000400007c0c */ /* 0x008fe2000c781270 */
[----:B------:R-:W2:Y:S01]  /*1d370*/  LDCU UR4, c[0x0][0x39c] ;  /* 0x00007380ff0477ac */ /* 0x000ea20008000800 */
[----:B------:R-:W-:Y:S01]  /*1d380*/  LEA.HI.X.SX32 R5, R63, R249, 0x2, P6 ;  /* 0x000000f93f057211 */ /* 0x000fe200030f16ff */
[----:B------:R-:W-:Y:S01]  /*1d390*/  IMAD R63, R66, 0x2, R63 ;  /* 0x00000002423f7824 */ /* 0x000fe200078e023f */
[----:B------:R-:W-:Y:S01]  /*1d3a0*/  LOP3.LUT R0, R64, 0x48, RZ, 0xfc, !PT ;  /* 0x0000004840007812 */ /* 0x000fe200078efcff */
[----:B------:R3:W-:Y:S02]  /*1d3b0*/  @P3 STG.E desc[UR40][R2.64], R144 ;  /* 0x0000009002003986 */ /* 0x0007e4000c101928 */
[----:B-1----:R-:W-:Y:S01]  /*1d3c0*/  IMAD R61, R66, 0x2, R63 ;  /* 0x00000002423d7824 */ /* 0x002fe200078e023f */
[----:B------:R-:W-:Y:S01]  /*1d3d0*/  ISETP.LT.AND P3, PT, R0, UR5, !P0 ;  /* 0x0000000500007c0c */ /* 0x000fe2000c761270 */
[----:B------:R1:W-:Y:S01]  /*1d3e0*/  @P2 STG.E desc[UR40][R4.64], R145 ;  /* 0x0000009104002986 */ /* 0x0003e2000c101928 */
[----:B------:R-:W-:Y:S01]  /*1d3f0*/  LEA R6, P2, R63, R248, 0x2 ;  /* 0x000000f83f067211 */ /* 0x000fe200078410ff */
[----:B------:R-:W2:Y:S01]  /*1d400*/  LDCU UR5, c[0x0][0x39c] ;  /* 0x00007380ff0577ac */ /* 0x000ea20008000800 */
[----:B------:R-:W-:-:S02]  /*1d410*/  LOP3.LUT R0, R64, 0x4a, RZ, 0xfc, !PT ;  /* 0x0000004a40007812 */ /* 0x000fc400078efcff */
[-C--:B------:R-:W-:Y:S02]  /*1d420*/  LEA.HI.X.SX32 R7, R63, R249.reuse, 0x2, P2 ;  /* 0x000000f93f077211 */ /* 0x080fe400010f16ff */
[CC--:B---3--:R-:W-:Y:S01]  /*1d430*/  LEA R2, P6, R61.reuse, R248.reuse, 0x2 ;  /* 0x000000f83d027211 */ /* 0x0c8fe200078c10ff */
[----:B-1----:R-:W-:Y:S01]  /*1d440*/  IMAD R5, R66, 0x2, R61 ;  /* 0x0000000242057824 */ /* 0x002fe200078e023d */
[----:B----4-:R-:W-:Y:S01]  /*1d450*/  ISETP.LT.AND P2, PT, R0, UR6, !P0 ;  /* 0x0000000600007c0c */ /* 0x010fe2000c741270 */
[----:B------:R-:W1:Y:S01]  /*1d460*/  LDCU UR6, c[0x0][0x39c] ;  /* 0x00007380ff0677ac */ /* 0x000e620008000800 */
[----:B------:R-:W-:Y:S01]  /*1d470*/  LOP3.LUT R0, R64, 0x4c, RZ, 0xfc, !PT ;  /* 0x0000004c40007812 */ /* 0x000fe200078efcff */
[----:B------:R-:W-:Y:S01]  /*1d480*/  IMAD R63, R66, 0x2, R5 ;  /* 0x00000002423f7824 */ /* 0x000fe200078e0205 */
[-C--:B------:R-:W-:Y:S02]  /*1d490*/  LEA.HI.X.SX32 R3, R61, R249.reuse, 0x2, P6 ;  /* 0x000000f93d037211 */ /* 0x080fe400030f16ff */
[C---:B------:R-:W-:Y:S01]  /*1d4a0*/  LEA R4, P6, R5.reuse, R248, 0x2 ;  /* 0x000000f805047211 */ /* 0x040fe200078c10ff */
[----:B------:R3:W-:Y:S01]  /*1d4b0*/  @P5 STG.E desc[UR40][R6.64], R146 ;  /* 0x0000009206005986 */ /* 0x0007e2000c101928 */
[----:B--2---:R-:W-:Y:S01]  /*1d4c0*/  ISETP.LT.AND P5, PT, R0, UR4, !P0 ;  /* 0x0000000400007c0c */ /* 0x004fe2000c7a1270 */
[----:B------:R-:W2:Y:S01]  /*1d4d0*/  LDCU UR4, c[0x0][0x39c] ;  /* 0x00007380ff0477ac */ /* 0x000ea20008000800 */
[----:B------:R-:W-:-:S02]  /*1d4e0*/  LEA.HI.X.SX32 R5, R5, R249, 0x2, P6 ;  /* 0x000000f905057211 */ /* 0x000fc400030f16ff */
[C---:B------:R-:W-:Y:S02]  /*1d4f0*/  LEA R60, P6, R63.reuse, R248, 0x2 ;  /* 0x000000f83f3c7211 */ /* 0x040fe400078c10ff */
[----:B------:R-:W-:Y:S02]  /*1d500*/  LOP3.LUT R0, R64, 0x4e, RZ, 0xfc, !PT ;  /* 0x0000004e40007812 */ /* 0x000fe400078efcff */
[----:B------:R-:W-:Y:S01]  /*1d510*/  LEA.HI.X.SX32 R61, R63, R249, 0x2, P6 ;  /* 0x000000f93f3d7211 */ /* 0x000fe200030f16ff */
[----:B------:R-:W-:Y:S01]  /*1d520*/  IMAD R63, R66, 0x2, R63 ;  /* 0x00000002423f7824 */ /* 0x000fe200078e023f */
[----:B------:R4:W-:Y:S01]  /*1d530*/  @P4 STG.E desc[UR40][R2.64], R147 ;  /* 0x0000009302004986 */ /* 0x0009e2000c101928 */
[----:B------:R-:W-:Y:S01]  /*1d540*/  ISETP.LT.AND P4, PT, R0, UR5, !P0 ;  /* 0x0000000500007c0c */ /* 0x000fe2000c781270 */
[----:B------:R-:W2:Y:S01]  /*1d550*/  LDCU UR5, c[0x0][0x39c] ;  /* 0x00007380ff0577ac */ /* 0x000ea20008000800 */
[----:B------:R-:W-:Y:S01]  /*1d560*/  LOP3.LUT R0, R64, 0x50, RZ, 0xfc, !PT ;  /* 0x0000005040007812 */ /* 0x000fe200078efcff */
[----:B---3--:R-:W-:Y:S01]  /*1d570*/  IMAD R7, R66, 0x2, R63 ;  /* 0x0000000242077824 */ /* 0x008fe200078e023f */
[----:B------:R3:W-:Y:S02]  /*1d580*/  @P3 STG.E desc[UR40][R4.64], R152 ;  /* 0x0000009804003986 */ /* 0x0007e4000c101928 */
[----:B-1----:R-:W-:Y:S01]  /*1d590*/  ISETP.LT.AND P3, PT, R0, UR6, !P0 ;  /* 0x0000000600007c0c */ /* 0x002fe2000c761270 */
[----:B------:R-:W1:Y:S01]  /*1d5a0*/  LDCU UR6, c[0x0][0x39c] ;  /* 0x00007380ff0677ac */ /* 0x000e620008000800 */
[----:B------:R-:W-:-:S02]  /*1d5b0*/  LOP3.LUT R0, R64, 0x52, RZ, 0xfc, !PT ;  /* 0x0000005240007812 */ /* 0x000fc400078efcff */
[CC--:B----4-:R-:W-:Y:S01]  /*1d5c0*/  LEA R2, P6, R63.reuse, R248.reuse, 0x2 ;  /* 0x000000f83f027211 */ /* 0x0d0fe200078c10ff */
[----:B------:R4:W-:Y:S03]  /*1d5d0*/  @P2 STG.E desc[UR40][R60.64], R153 ;  /* 0x000000993c002986 */ /* 0x0009e6000c101928 */
[-C--:B------:R-:W-:Y:S01]  /*1d5e0*/  LEA.HI.X.SX32 R3, R63, R249.reuse, 0x2, P6 ;  /* 0x000000f93f037211 */ /* 0x080fe200030f16ff */
[----:B------:R-:W-:Y:S01]  /*1d5f0*/  IMAD R63, R66, 0x2, R7 ;  /* 0x00000002423f7824 */ /* 0x000fe200078e0207 */
[C---:B---3--:R-:W-:Y:S02]  /*1d600*/  LEA R4, P6, R7.reuse, R248, 0x2 ;  /* 0x000000f807047211 */ /* 0x048fe400078c10ff */
[----:B--2---:R-:W-:Y:S01]  /*1d610*/  ISETP.LT.AND P2, PT, R0, UR4, !P0 ;  /* 0x0000000400007c0c */ /* 0x004fe2000c741270 */
[----:B------:R-:W2:Y:S01]  /*1d620*/  LDCU UR4, c[0x0][0x39c] ;  /* 0x00007380ff0477ac */ /* 0x000ea20008000800 */
[----:B------:R-:W-:-:S02]  /*1d630*/  LEA.HI.X.SX32 R5, R7, R249, 0x2, P6 ;  /* 0x000000f907057211 */ /* 0x000fc400030f16ff */
[C---:B------:R-:W-:Y:S02]  /*1d640*/  LEA R6, P6, R63.reuse, R248, 0x2 ;  /* 0x000000f83f067211 */ /* 0x040fe400078c10ff */
[----:B------:R-:W-:Y:S01]  /*1d650*/  LOP3.LUT R0, R64, 0x54, RZ, 0xfc, !PT ;  /* 0x0000005440007812 */ /* 0x000fe200078efcff */
[----:B------:R3:W-:Y:S01]  /*1d660*/  @P5 STG.E desc[UR40][R2.64], R154 ;  /* 0x0000009a02005986 */ /* 0x0007e2000c101928 */
[----:B------:R-:W-:Y:S01]  /*1d670*/  LEA.HI.X.SX32 R7, R63, R249, 0x2, P6 ;  /* 0x000000f93f077211 */ /* 0x000fe200030f16ff */
[----:B------:R-:W-:Y:S01]  /*1d680*/  IMAD R63, R66, 0x2, R63 ;  /* 0x00000002423f7824 */ /* 0x000fe200078e023f */
[----:B------:R-:W-:Y:S01]  /*1d690*/  ISETP.LT.AND P5, PT, R0, UR5, !P0 ;  /* 0x0000000500007c0c */ /* 0x000fe2000c7a1270 */
[----:B------:R-:W2:Y:S01]  /*1d6a0*/  LDCU UR5, c[0x0][0x39c] ;  /* 0x00007380ff0577ac */ /* 0x000ea20008000800 */
[----:B------:R-:W-:Y:S01]  /*1d6b0*/  LOP3.LUT R0, R64, 0x56, RZ, 0xfc, !PT ;  /* 0x0000005640007812 */ /* 0x000fe200078efcff */
[----:B------:R2:W-:Y:S01]  /*1d6c0*/  @P4 STG.E desc[UR40][R4.64], R155 ;  /* 0x0000009b04004986 */ /* 0x0005e2000c101928 */
[----:B----4-:R-:W-:-:S02]  /*1d6d0*/  IMAD R61, R66, 0x2, R63 ;  /* 0x00000002423d7824 */ /* 0x010fc400078e023f */
[----:B-1----:R-:W-:Y:S01]  /*1d6e0*/  ISETP.LT.AND P4, PT, R0, UR6, !P0 ;  /* 0x0000000600007c0c */ /* 0x002fe2000c781270 */
[----:B------:R-:W1:Y:S01]  /*1d6f0*/  LDCU UR6, c[0x0][0x39c] ;  /* 0x00007380ff0677ac */ /* 0x000e620008000800 */
[CC--:B---3--:R-:W-:Y:S02]  /*1d700*/  LEA R2, P6, R63.reuse, R248.reuse, 0x2 ;  /* 0x000000f83f027211 */ /* 0x0c8fe400078c10ff */
[----:B------:R-:W-:Y:S01]  /*1d710*/  LOP3.LUT R0, R64, 0x58, RZ, 0xfc, !PT ;  /* 0x0000005840007812 */ /* 0x000fe200078efcff */
[----:B------:R3:W-:Y:S01]  /*1d720*/  @P3 STG.E desc[UR40][R6.64], R160 ;  /* 0x000000a006003986 */ /* 0x0007e2000c101928 */
[-C--:B------:R-:W-:Y:S01]  /*1d730*/  LEA.HI.X.SX32 R3, R63, R249.reuse, 0x2, P6 ;  /* 0x000000f93f037211 */ /* 0x080fe200030f16ff */
[----:B------:R-:W-:Y:S01]  /*1d740*/  IMAD R63, R66, 0x2, R61 ;  /* 0x00000002423f7824 */ /* 0x000fe200078e023d */
[C---:B--2---:R-:W-:Y:S02]  /*1d750*/  LEA R4, P6, R61.reuse, R248, 0x2 ;  /* 0x000000f83d047211 */ /* 0x044fe400078c10ff */
[----:B------:R-:W-:Y:S01]  /*1d760*/  ISETP.LT.AND P3, PT, R0, UR4, !P0 ;  /* 0x0000000400007c0c */ /* 0x000fe2000c761270 */
[----:B------:R-:W2:Y:S01]  /*1d770*/  LDCU UR4, c[0x0][0x39c] ;  /* 0x00007380ff0477ac */ /* 0x000ea20008000800 */
[----:B------:R-:W-:Y:S01]  /*1d780*/  LEA.HI.X.SX32 R5, R61, R249, 0x2, P6 ;  /* 0x000000f93d057211 */ /* 0x000fe200030f16ff */
[----:B------:R-:W-:Y:S01]  /*1d790*/  IMAD R65, R66, 0x2, R63 ;  /* 0x0000000242417824 */ /* 0x000fe200078e023f */
[----:B------:R-:W-:-:S02]  /*1d7a0*/  LOP3.LUT R0, R64, 0x5a, RZ, 0xfc, !PT ;  /* 0x0000005a40007812 */ /* 0x000fc400078efcff */
[CC--:B---3--:R-:W-:Y:S01]  /*1d7b0*/  LEA R6, P6, R63.reuse, R248.reuse, 0x2 ;  /* 0x000000f83f067211 */ /* 0x0c8fe200078c10ff */
[----:B------:R3:W-:Y:S01]  /*1d7c0*/  @P2 STG.E desc[UR40][R2.64], R161 ;  /* 0x000000a102002986 */ /* 0x0007e2000c101928 */
[----:B------:R-:W-:Y:S01]  /*1d7d0*/  ISETP.LT.AND P2, PT, R0, UR5, !P0 ;  /* 0x0000000500007c0c */ /* 0x000fe2000c741270 */
[----:B------:R-:W4:Y:S01]  /*1d7e0*/  LDCU UR5, c[0x0][0x39c] ;  /* 0x00007380ff0577ac */ /* 0x000f220008000800 */
[-C--:B------:R-:W-:Y:S02]  /*1d7f0*/  LEA.HI.X.SX32 R7, R63, R249.reuse, 0x2, P6 ;  /* 0x000000f93f077211 */ /* 0x080fe400030f16ff */
[C---:B------:R-:W-:Y:S02]  /*1d800*/  LEA R60, P6, R65.reuse, R248, 0x2 ;  /* 0x000000f8413c7211 */ /* 0x040fe400078c10ff */
[----:B------:R-:W-:Y:S01]  /*1d810*/  LOP3.LUT R0, R64, 0x5c, RZ, 0xfc, !PT ;  /* 0x0000005c40007812 */ /* 0x000fe200078efcff */
[----:B------:R3:W-:Y:S01]  /*1d820*/  @P5 STG.E desc[UR40][R4.64], R162 ;  /* 0x000000a204005986 */ /* 0x0007e2000c101928 */
[----:B------:R-:W-:Y:S01]  /*1d830*/  LEA.HI.X.SX32 R61, R65, R249, 0x2, P6 ;  /* 0x000000f9413d7211 */ /* 0x000fe200030f16ff */
[----:B------:R-:W-:Y:S01]  /*1d840*/  IMAD R65, R66, 0x2, R65 ;  /* 0x0000000242417824 */ /* 0x000fe200078e0241 */
[----:B-1----:R-:W-:Y:S01]  /*1d850*/  ISETP.LT.AND P5, PT, R0, UR6, !P0 ;  /* 0x0000000600007c0c */ /* 0x002fe2000c7a1270 */
[----:B------:R-:W1:Y:S01]  /*1d860*/  LDCU UR6, c[0x0][0x39c] ;  /* 0x00007380ff0677ac */ /* 0x000e620008000800 */
[----:B------:R-:W-:Y:S01]  /*1d870*/  LOP3.LUT R0, R64, 0x5e, RZ, 0xfc, !PT ;  /* 0x0000005e40007812 */ /* 0x000fe200078efcff */
[----:B------:R-:W-:Y:S01]  /*1d880*/  @P4 STG.E desc[UR40][R6.64], R163 ;  /* 0x000000a306004986 */ /* 0x000fe2000c101928 */
[----:B------:R-:W-:-:S02]  /*1d890*/  IMAD R63, R66, 0x2, R65 ;  /* 0x00000002423f7824 */ /* 0x000fc400078e0241 */
[----:B--2---:R-:W-:Y:S01]  /*1d8a0*/  ISETP.LT.AND P4, PT, R0, UR4, !P0 ;  /* 0x0000000400007c0c */ /* 0x004fe2000c781270 */
[----:B------:R-:W2:Y:S01]  /*1d8b0*/  LDCU UR4, c[0x0][0x39c] ;  /* 0x00007380ff0477ac */ /* 0x000ea20008000800 */
[----:B------:R1:W-:Y:S01]  /*1d8c0*/  @P3 STG.E desc[UR40][R60.64], R168 ;  /* 0x000000a83c003986 */ /* 0x0003e2000c101928 */
[-C--:B---3--:R-:W-:Y:S02]  /*1d8d0*/  LEA R2, P3, R65, R248.reuse, 0x2 ;  /* 0x000000f841027211 */ /* 0x088fe400078610ff */
[----:B------:R-:W-:Y:S02]  /*1d8e0*/  LEA R4, P6, R63, R248, 0x2 ;  /* 0x000000f83f047211 */ /* 0x000fe400078c10ff */
[----:B------:R-:W-:Y:S02]  /*1d8f0*/  LOP3.LUT R0, R64, 0x60, RZ, 0xfc, !PT ;  /* 0x0000006040007812 */ /* 0x000fe400078efcff */
[-C--:B------:R-:W-:Y:S02]  /*1d900*/  LEA.HI.X.SX32 R3, R65, R249.reuse, 0x2, P3 ;  /* 0x000000f941037211 */ /* 0x080fe400018f16ff */
[----:B------:R-:W-:Y:S01]  /*1d910*/  LEA.HI.X.SX32 R5, R63, R249, 0x2, P6 ;  /* 0x000000f93f057211 */ /* 0x000fe200030f16ff */
[----:B------:R-:W-:Y:S01]  /*1d920*/  IMAD R63, R66, 0x2, R63 ;  /* 0x00000002423f7824 */ /* 0x000fe200078e023f */
[----:B----4-:R-:W-:Y:S01]  /*1d930*/  ISETP.LT.AND P3, PT, R0, UR5, !P0 ;  /* 0x0000000500007c0c */ /* 0x010fe2000c761270 */
[----:B------:R-:W3:Y:S01]  /*1d940*/  LDCU UR5, c[0x0][0x39c] ;  /* 0x00007380ff0577ac */ /* 0x000ee20008000800 */
[----:B------:R-:W-:Y:S01]  /*1d950*/  LOP3.LUT R0, R64, 0x62, RZ, 0xfc, !PT ;  /* 0x0000006240007812 */ /* 0x000fe200078efcff */
[----:B------:R4:W-:Y:S01]  /*1d960*/  @P2 STG.E desc[UR40][R2.64], R169 ;  /* 0x000000a902002986 */ /* 0x0009e2000c101928 */
[----:B-1----:R-:W-:-:S02]  /*1d970*/  IMAD R61, R66, 0x2, R63 ;  /* 0x00000002423d7824 */ /* 0x002fc400078e023f */
[----:B------:R-:W-:Y:S01]  /*1d980*/  ISETP.LT.AND P2, PT, R0, UR6, !P0 ;  /* 0x0000000600007c0c */ /* 0x000fe2000c741270 */
[----:B------:R1:W-:Y:S01]  /*1d990*/  @P5 STG.E desc[UR40][R4.64], R170 ;  /* 0x000000aa04005986 */ /* 0x0003e2000c101928 */
[CC--:B------:R-:W-:Y:S01]  /*1d9a0*/  LEA R6, P5, R63.reuse, R248.reuse, 0x2 ;  /* 0x000000f83f067211 */ /* 0x0c0fe200078a10ff */
[----:B------:R-:W3:Y:S01]  /*1d9b0*/  LDCU UR6, c[0x0][0x39c] ;  /* 0x00007380ff0677ac */ /* 0x000ee20008000800 */
[----:B------:R-:W-:Y:S02]  /*1d9c0*/  LOP3.LUT R0, R64, 0x64, RZ, 0xfc, !PT ;  /* 0x0000006440007812 */ /* 0x000fe400078efcff */
[----:B------:R-:W-:Y:S02]  /*1d9d0*/  LEA.HI.X.SX32 R7, R63, R249, 0x2, P5 ;  /* 0x000000f93f077211 */ /* 0x000fe400028f16ff */
[----:B--2---:R-:W-:Y:S01]  /*1d9e0*/  ISETP.LT.AND P5, PT, R0, UR4, !P0 ;  /* 0x0000000400007c0c */ /* 0x004fe2000c7a1270 */
[----:B------:R-:W2:Y:S01]  /*1d9f0*/  LDCU UR4, c[0x0][0x39c] ;  /* 0x00007380ff0477ac */ /* 0x000ea20008000800 */
[----:B----4-:R-:W-:Y:S01]  /*1da00*/  LEA R2, P6, R61, R248, 0x2 ;  /* 0x000000f83d027211 */ /* 0x010fe200078c10ff */
[----:B-1----:R-:W-:Y:S01]  /*1da10*/  IMAD R5, R66, 0x2, R61 ;  /* 0x0000000242057824 */ /* 0x002fe200078e023d */
[----:B------:R-:W-:-:S02]  /*1da20*/  LOP3.LUT R0, R64, 0x66, RZ, 0xfc, !PT ;  /* 0x0000006640007812 */ /* 0x000fc400078efcff */
[-C--:B------:R-:W-:Y:S01]  /*1da30*/  LEA.HI.X.SX32 R3, R61, R249.reuse, 0x2, P6 ;  /* 0x000000f93d037211 */ /* 0x080fe200030f16ff */
[----:B------:R-:W-:Y:S01]  /*1da40*/  IMAD R63, R66, 0x2, R5 ;  /* 0x00000002423f7824 */ /* 0x000fe200078e0205 */
[CC--:B------:R-:W-:Y:S01]  /*1da50*/  LEA R4, P6, R5.reuse, R248.reuse, 0x2 ;  /* 0x000000f805047211 */ /* 0x0c0fe200078c10ff */
[----:B------:R1:W-:Y:S01]  /*1da60*/  @P4 STG.E desc[UR40][R6.64], R171 ;  /* 0x000000ab06004986 */ /* 0x0003e2000c101928 */
[----:B---3--:R-:W-:Y:S01]  /*1da70*/  ISETP.LT.AND P4, PT, R0, UR5, !P0 ;  /* 0x0000000500007c0c */ /* 0x008fe2000c781270 */
[----:B------:R-:W3:Y:S01]  /*1da80*/  LDCU UR5, c[0x0][0x39c] ;  /* 0x00007380ff0577ac */ /* 0x000ee20008000800 */
[----:B------:R-:W-:Y:S02]  /*1da90*/  LOP3.LUT R0, R64, 0x68, RZ, 0xfc, !PT ;  /* 0x0000006840007812 */ /* 0x000fe400078efcff */
[----:B------:R-:W-:Y:S01]  /*1daa0*/  LEA.HI.X.SX32 R5, R5, R249, 0x2, P6 ;  /* 0x000000f905057211 */ /* 0x000fe200030f16ff */
[----:B------:R4:W-:Y:S01]  /*1dab0*/  @P3 STG.E desc[UR40][R2.64], R176 ;  /* 0x000000b002003986 */ /* 0x0009e2000c101928 */
[----:B------:R-:W-:-:S02]  /*1dac0*/  LEA R60, P6, R63, R248, 0x2 ;  /* 0x000000f83f3c7211 */ /* 0x000fc400078c10ff */
[----:B------:R-:W-:Y:S01]  /*1dad0*/  ISETP.LT.AND P3, PT, R0, UR6, !P0 ;  /* 0x0000000600007c0c */ /* 0x000fe2000c761270 */
[----:B------:R3:W-:Y:S01]  /*1dae0*/  @P2 STG.E desc[UR40][R4.64], R177 ;  /* 0x000000b104002986 */ /* 0x0007e2000c101928 */
[----:B------:R-:W-:Y:S01]  /*1daf0*/  LOP3.LUT R0, R64, 0x6a, RZ, 0xfc, !PT ;  /* 0x0000006a40007812 */ /* 0x000fe200078efcff */
[----:B------:R-:W3:Y:S01]  /*1db00*/  LDCU UR6, c[0x0][0x39c] ;  /* 0x00007380ff0677ac */ /* 0x000ee20008000800 */
[----:B------:R-:W-:Y:S01]  /*1db10*/  LEA.HI.X.SX32 R61, R63, R249, 0x2, P6 ;  /* 0x000000f93f3d7211 */ /* 0x000fe200030f16ff */
[----:B------:R-:W-:Y:S01]  /*1db20*/  IMAD R63, R66, 0x2, R63 ;  /* 0x00000002423f7824 */ /* 0x000fe200078e023f */
[----:B--2---:R-:W-:Y:S01]  /*1db30*/  ISETP.LT.AND P2, PT, R0, UR4, !P0 ;  /* 0x0000000400007c0c */ /* 0x004fe2000c741270 */
[----:B------:R-:W2:Y:S02]  /*1db40*/  LDCU UR4, c[0x0][0x39c] ;  /* 0x00007380ff0477ac */ /* 0x000ea40008000800 */
[----:B-1----:R-:W-:Y:S01]  /*1db50*/  IMAD R7, R66, 0x2, R63 ;  /* 0x0000000242077824 */ /* 0x002fe200078e023f */
[----:B----4-:R-:W-:-:S02]  /*1db60*/  LEA R2, P6, R63, R248, 0x2 ;  /* 0x000000f83f027211 */ /* 0x010fc400078c10ff */
[----:B------:R-:W-:Y:S02]  /*1db70*/  LOP3.LUT R0, R64, 0x6c, RZ, 0xfc, !PT ;  /* 0x0000006c40007812 */ /* 0x000fe400078efcff */
[-C--:B------:R-:W-:Y:S01]  /*1db80*/  LEA.HI.X.SX32 R3, R63, R249.reuse, 0x2, P6 ;  /* 0x000000f93f037211 */ /* 0x080fe200030f16ff */
[----:B------:R-:W-:Y:S01]  /*1db90*/  IMAD R63, R66, 0x2, R7 ;  /* 0x00000002423f7824 */ /* 0x000fe200078e0207 */
[CC--:B---3--:R-:W-:Y:S01]  /*1dba0*/  LEA R4, P6, R7.reuse, R248.reuse, 0x2 ;  /* 0x000000f807047211 */ /* 0x0c8fe200078c10ff */
[----:B------:R1:W-:Y:S01]  /*1dbb0*/  @P5 STG.E desc[UR40][R60.64], R178 ;  /* 0x000000b23c005986 */ /* 0x0003e2000c101928 */
[----:B------:R-:W-:Y:S01]  /*1dbc0*/  ISETP.LT.AND P5, PT, R0, UR5, !P0 ;  /* 0x0000000500007c0c */ /* 0x000fe2000c7a1270 */
[----:B------:R-:W3:Y:S01]  /*1dbd0*/  LDCU UR5, c[0x0][0x39c] ;  /* 0x00007380ff0577ac */ /* 0x000ee20008000800 */
[----:B------:R-:W-:Y:S02]  /*1dbe0*/  LEA.HI.X.SX32 R5, R7, R249, 0x2, P6 ;  /* 0x000000f907057211 */ /* 0x000fe400030f16ff */
[----:B------:R-:W-:-:S02]  /*1dbf0*/  LEA R6, P6, R63, R248, 0x2 ;  /* 0x000000f83f067211 */ /* 0x000fc400078c10ff */
[----:B------:R-:W-:Y:S01]  /*1dc00*/  LOP3.LUT R0, R64, 0x6e, RZ, 0xfc, !PT ;  /* 0x0000006e40007812 */ /* 0x000fe200078efcff */
[----:B------:R4:W-:Y:S01]  /*1dc10*/  @P4 STG.E desc[UR40][R2.64], R179 ;  /* 0x000000b302004986 */ /* 0x0009e2000c101928 */
[----:B------:R-:W-:Y:S01]  /*1dc20*/  LEA.HI.X.SX32 R7, R63, R249, 0x2, P6 ;  /* 0x000000f93f077211 */ /* 0x000fe200030f16ff */
[----:B------:R-:W-:Y:S01]  /*1dc30*/  IMAD R63, R66, 0x2, R63 ;  /* 0x00000002423f7824 */ /* 0x000fe200078e023f */
[----:B--2---:R-:W-:Y:S01]  /*1dc40*/  ISETP.LT.AND P4, PT, R0, UR4, !P0 ;  /* 0x0000000400007c0c */ /* 0x004fe2000c781270 */
[----:B------:R-:W2:Y:S01]  /*1dc50*/  LDCU UR4, c[0x0][0x39c] ;  /* 0x00007380ff0477ac */ /* 0x000ea20008000800 */
[----:B------:R-:W-:Y:S01]  /*1dc60*/  LOP3.LUT R0, R64, 0x70, RZ, 0xfc, !PT ;  /* 0x0000007040007812 */ /* 0x000fe200078efcff */
[----:B------:R3:W-:Y:S01]  /*1dc70*/  @P3 STG.E desc[UR40][R4.64], R184 ;  /* 0x000000b804003986 */ /* 0x0007e2000c101928 */
[----:B-1----:R-:W-:Y:S02]  /*1dc80*/  IMAD R61, R66, 0x2, R63 ;  /* 0x00000002423d7824 */ /* 0x002fe400078e023f */
[----:B------:R-:W-:Y:S01]  /*1dc90*/  ISETP.LT.AND P3, PT, R0, UR6, !P0 ;  /* 0x0000000600007c0c */ /* 0x000fe2000c761270 */
[----:B------:R-:W1:Y:S01]  /*1dca0*/  LDCU UR6, c[0x0][0x39c] ;  /* 0x00007380ff0677ac */ /* 0x000e620008000800 */
[----:B----4-:R-:W-:-:S02]  /*1dcb0*/  LEA R2, P6, R63, R248, 0x2 ;  /* 0x000000f83f027211 */ /* 0x010fc400078c10ff */
[----:B------:R-:W-:Y:S01]  /*1dcc0*/  LOP3.LUT R0, R64, 0x72, RZ, 0xfc, !PT ;  /* 0x0000007240007812 */ /* 0x000fe200078efcff */
[----:B------:R4:W-:Y:S01]  /*1dcd0*/  @P2 STG.E desc[UR40][R6.64], R185 ;  /* 0x000000b906002986 */ /* 0x0009e2000c101928 */
[-C--:B------:R-:W-:Y:S01]  /*1dce0*/  LEA.HI.X.SX32 R3, R63, R249.reuse, 0x2, P6 ;  /* 0x000000f93f037211 */ /* 0x080fe200030f16ff */
[----:B------:R-:W-:Y:S01]  /*1dcf0*/  IMAD R63, R66, 0x2, R61 ;  /* 0x00000002423f7824 */ /* 0x000fe200078e023d */
[C---:B---3--:R-:W-:Y:S02]  /*1dd00*/  LEA R4, P6, R61.reuse, R248, 0x2 ;  /* 0x000000f83d047211 */ /* 0x048fe400078c10ff */
[----:B------:R-:W-:Y:S01]  /*1dd10*/  ISETP.LT.AND P2, PT, R0, UR5, !P0 ;  /* 0x0000000500007c0c */ /* 0x000fe2000c741270 */
[----:B------:R-:W3:Y:S01]  /*1dd20*/  LDCU UR5, c[0x0][0x39c] ;  /* 0x00007380ff0577ac */ /* 0x000ee20008000800 */
[----:B------:R-:W-:Y:S01]  /*1dd30*/  LEA.HI.X.SX32 R5, R61, R249, 0x2, P6 ;  /* 0x000000f93d057211 */ /* 0x000fe200030f16ff */
[----:B------:R-:W-:Y:S01]  /*1dd40*/  IMAD R65, R66, 0x2, R63 ;  /* 0x0000000242417824 */ /* 0x000fe200078e023f */
[----:B------:R-:W-:-:S02]  /*1dd50*/  LOP3.LUT R0, R64, 0x74, RZ, 0xfc, !PT ;  /* 0x0000007440007812 */ /* 0x000fc400078efcff */
[CC--:B----4-:R-:W-:Y:S01]  /*1dd60*/  LEA R6, P6, R63.reuse, R248.reuse, 0x2 ;  /* 0x000000f83f067211 */ /* 0x0d0fe200078c10ff */
[----:B------:R4:W-:Y:S01]  /*1dd70*/  @P5 STG.E desc[UR40][R2.64], R186 ;  /* 0x000000ba02005986 */ /* 0x0009e2000c101928 */
[----:B--2---:R-:W-:Y:S01]  /*1dd80*/  ISETP.LT.AND P5, PT, R0, UR4, !P0 ;  /* 0x0000000400007c0c */ /* 0x004fe2000c7a1270 */
[----:B------:R-:W2:Y:S01]  /*1dd90*/  LDCU UR4, c[0x0][0x39c] ;  /* 0x00007380ff0477ac */ /* 0x000ea20008000800 */
        /* <DEDUP_REMOVED lines=11> */
[----:B---3--:R-:W-:Y:S01]  /*1de50*/  ISETP.LT.AND P3, PT, R0, UR5, !P0 ;  /* 0x0000000500007c0c */ /* 0x008fe2000c761270 */
[----:B------:R-:W3:Y:S01]  /*1de60*/  LDCU UR5, c[0x0][0x39c] ;  /* 0x00007380ff0577ac */ /* 0x000ee20008000800 */
[----:B------:R1:W-:Y:S01]  /*1de70*/  @P2 STG.E desc[UR40][R60.64], R193 ;  /* 0x000000c13c002986 */ /* 0x0003e2000c101928 */
[-C--:B----4-:R-:W-:Y:S02]  /*1de80*/  LEA R2, P2, R65, R248.reuse, 0x2 ;  /* 0x000000f841027211 */ /* 0x090fe400078410ff */
[----:B--2---:R-:W-:Y:S02]  /*1de90*/  LEA R4, P6, R63, R248, 0x2 ;  /* 0x000000f83f047211 */ /* 0x004fe400078c10ff */
[----:B------:R-:W-:Y:S02]  /*1dea0*/  LOP3.LUT R0, R64, 0x7a, RZ, 0xfc, !PT ;  /* 0x0000007a40007812 */ /* 0x000fe400078efcff */
[-C--:B------:R-:W-:Y:S02]  /*1deb0*/  LEA.HI.X.SX32 R3, R65, R249.reuse, 0x2, P2 ;  /* 0x000000f941037211 */ /* 0x080fe400010f16ff */
[----:B------:R-:W-:Y:S01]  /*1dec0*/  LEA.HI.X.SX32 R5, R63, R249, 0x2, P6 ;  /* 0x000000f93f057211 */ /* 0x000fe200030f16ff */
[----:B------:R-:W-:Y:S01]  /*1ded0*/  IMAD R63, R66, 0x2, R63 ;  /* 0x00000002423f7824 */ /* 0x000fe200078e023f */
[----:B------:R-:W-:Y:S01]  /*1dee0*/  ISETP.LT.AND P2, PT, R0, UR4, !P0 ;  /* 0x0000000400007c0c */ /* 0x000fe2000c741270 */
[----:B------:R-:W2:Y:S01]  /*1def0*/  LDCU UR4, c[0x0][0x39c] ;  /* 0x00007380ff0477ac */ /* 0x000ea20008000800 */
[----:B------:R-:W-:Y:S01]  /*1df00*/  LOP3.LUT R0, R64, 0x7c, RZ, 0xfc, !PT ;  /* 0x0000007c40007812 */ /* 0x000fe200078efcff */
[----:B------:R4:W-:Y:S01]  /*1df10*/  @P5 STG.E desc[UR40][R2.64], R194 ;  /* 0x000000c202005986 */ /* 0x0009e2000c101928 */
[----:B-1----:R-:W-:-:S02]  /*1df20*/  IMAD R61, R66, 0x2, R63 ;  /* 0x00000002423d7824 */ /* 0x002fc400078e023f */
[----:B------:R-:W-:Y:S01]  /*1df30*/  ISETP.LT.AND P5, PT, R0, UR6, !P0 ;  /* 0x0000000600007c0c */ /* 0x000fe2000c7a1270 */
[----:B------:R1:W-:Y:S01]  /*1df40*/  @P4 STG.E desc[UR40][R4.64], R195 ;  /* 0x000000c304004986 */ /* 0x0003e2000c101928 */
[CC--:B------:R-:W-:Y:S01]  /*1df50*/  LEA R6, P4, R63.reuse, R248.reuse, 0x2 ;  /* 0x000000f83f067211 */ /* 0x0c0fe200078810ff */
[----:B------:R-:W2:Y:S01]  /*1df60*/  LDCU UR6, c[0x0][0x39c] ;  /* 0x00007380ff0677ac */ /* 0x000ea20008000800 */
[----:B------:R-:W-:Y:S02]  /*1df70*/  LOP3.LUT R0, R64, 0x7e, RZ, 0xfc, !PT ;  /* 0x0000007e40007812 */ /* 0x000fe400078efcff */
[----:B------:R-:W-:Y:S02]  /*1df80*/  LEA.HI.X.SX32 R7, R63, R249, 0x2, P4 ;  /* 0x000000f93f077211 */ /* 0x000fe400020f16ff */
[----:B---3--:R-:W-:Y:S01]  /*1df90*/  ISETP.LT.AND P4, PT, R0, UR5, !P0 ;  /* 0x0000000500007c0c */ /* 0x008fe2000c781270 */
[----:B------:R-:W3:Y:S01]  /*1dfa0*/  LDCU UR5, c[0x0][0x39c] ;  /* 0x00007380ff0577ac */ /* 0x000ee20008000800 */
[----:B----4-:R-:W-:Y:S01]  /*1dfb0*/  LEA R2, P6, R61, R248, 0x2 ;  /* 0x000000f83d027211 */ /* 0x010fe200078c10ff */
[----:B-1----:R-:W-:Y:S01]  /*1dfc0*/  IMAD R5, R66, 0x2, R61 ;  /* 0x0000000242057824 */ /* 0x002fe200078e023d */
[----:B------:R-:W-:-:S02]  /*1dfd0*/  LOP3.LUT R0, R64, 0x80, RZ, 0xfc, !PT ;  /* 0x0000008040007812 */ /* 0x000fc400078efcff */
[-C--:B------:R-:W-:Y:S01]  /*1dfe0*/  LEA.HI.X.SX32 R3, R61, R249.reuse, 0x2, P6 ;  /* 0x000000f93d037211 */ /* 0x080fe200030f16ff */
[----:B------:R-:W-:Y:S01]  /*1dff0*/  IMAD R63, R66, 0x2, R5 ;  /* 0x00000002423f7824 */ /* 0x000fe200078e0205 */
[CC--:B------:R-:W-:Y:S01]  /*1e000*/  LEA R4, P6, R5.reuse, R248.reuse, 0x2 ;  /* 0x000000f805047211 */ /* 0x0c0fe200078c10ff */
[----:B------:R1:W-:Y:S01]  /*1e010*/  @P3 STG.E desc[UR40][R6.64], R72 ;  /* 0x0000004806003986 */ /* 0x0003e2000c101928 */
[----:B--2---:R-:W-:Y:S01]  /*1e020*/  ISETP.LT.AND P3, PT, R0, UR4, !P0 ;  /* 0x0000000400007c0c */ /* 0x004fe2000c761270 */
[----:B------:R-:W2:Y:S01]  /*1e030*/  LDCU UR4, c[0x0][0x39c] ;  /* 0x00007380ff0477ac */ /* 0x000ea20008000800 */
[----:B------:R-:W-:Y:S02]  /*1e040*/  LOP3.LUT R0, R64, 0x82, RZ, 0xfc, !PT ;  /* 0x0000008240007812 */ /* 0x000fe400078efcff */
[----:B------:R-:W-:Y:S01]  /*1e050*/  LEA.HI.X.SX32 R5, R5, R249, 0x2, P6 ;  /* 0x000000f905057211 */ /* 0x000fe200030f16ff */
[----:B------:R4:W-:Y:S01]  /*1e060*/  @P2 STG.E desc[UR40][R2.64], R73 ;  /* 0x0000004902002986 */ /* 0x0009e2000c101928 */
[----:B------:R-:W-:-:S02]  /*1e070*/  LEA R60, P6, R63, R248, 0x2 ;  /* 0x000000f83f3c7211 */ /* 0x000fc400078c10ff */
[----:B------:R-:W-:Y:S01]  /*1e080*/  ISETP.LT.AND P2, PT, R0, UR6, !P0 ;  /* 0x0000000600007c0c */ /* 0x000fe2000c741270 */
[----:B------:R2:W-:Y:S01]  /*1e090*/  @P5 STG.E desc[UR40][R4.64], R74 ;  /* 0x0000004a04005986 */ /* 0x0005e2000c101928 */
[----:B------:R-:W-:Y:S01]  /*1e0a0*/  LOP3.LUT R0, R64, 0x84, RZ, 0xfc, !PT ;  /* 0x0000008440007812 */ /* 0x000fe200078efcff */
[----:B------:R-:W2:Y:S01]  /*1e0b0*/  LDCU UR6, c[0x0][0x39c] ;  /* 0x00007380ff0677ac */ /* 0x000ea20008000800 */
[----:B------:R-:W-:Y:S01]  /*1e0c0*/  LEA.HI.X.SX32 R61, R63, R249, 0x2, P6 ;  /* 0x000000f93f3d7211 */ /* 0x000fe200030f16ff */
[----:B------:R-:W-:Y:S01]  /*1e0d0*/  IMAD R63, R66, 0x2, R63 ;  /* 0x00000002423f7824 */ /* 0x000fe200078e023f */
[----:B---3--:R-:W-:Y:S01]  /*1e0e0*/  ISETP.LT.AND P5, PT, R0, UR5, !P0 ;  /* 0x0000000500007c0c */ /* 0x008fe2000c7a1270 */
[----:B------:R-:W3:Y:S02]  /*1e0f0*/  LDCU UR5, c[0x0][0x39c] ;  /* 0x00007380ff0577ac */ /* 0x000ee40008000800 */
[----:B-1----:R-:W-:Y:S01]  /*1e100*/  IMAD R7, R66, 0x2, R63 ;  /* 0x0000000242077824 */ /* 0x002fe200078e023f */
[----:B----4-:R-:W-:-:S02]  /*1e110*/  LEA R2, P6, R63, R248, 0x2 ;  /* 0x000000f83f027211 */ /* 0x010fc400078c10ff */
[----:B------:R-:W-:Y:S02]  /*1e120*/  LOP3.LUT R0, R64, 0x86, RZ, 0xfc, !PT ;  /* 0x0000008640007812 */ /* 0x000fe400078efcff */
[-C--:B------:R-:W-:Y:S01]  /*1e130*/  LEA.HI.X.SX32 R3, R63, R249.reuse, 0x2, P6 ;  /* 0x000000f93f037211 */ /* 0x080fe200030f16ff */
[----:B------:R-:W-:Y:S01]  /*1e140*/  IMAD R63, R66, 0x2, R7 ;  /* 0x00000002423f7824 */ /* 0x000fe200078e0207 */
[CC--:B--2---:R-:W-:Y:S01]  /*1e150*/  LEA R4, P6, R7.reuse, R248.reuse, 0x2 ;  /* 0x000000f807047211 */ /* 0x0c4fe200078c10ff */
[----:B------:R1:W-:Y:S01]  /*1e160*/  @P4 STG.E desc[UR40][R60.64], R75 ;  /* 0x0000004b3c004986 */ /* 0x0003e2000c101928 */
[----:B------:R-:W-:Y:S01]  /*1e170*/  ISETP.LT.AND P4, PT, R0, UR4, !P0 ;  /* 0x0000000400007c0c */ /* 0x000fe2000c781270 */
[----:B------:R-:W2:Y:S01]  /*1e180*/  LDCU UR4, c[0x0][0x39c] ;  /* 0x00007380ff0477ac */ /* 0x000ea20008000800 */
[----:B------:R-:W-:Y:S02]  /*1e190*/  LEA.HI.X.SX32 R5, R7, R249, 0x2, P6 ;  /* 0x000000f907057211 */ /* 0x000fe400030f16ff */
[----:B------:R-:W-:-:S02]  /*1e1a0*/  LEA R6, P6, R63, R248, 0x2 ;  /* 0x000000f83f067211 */ /* 0x000fc400078c10ff */
[----:B------:R-:W-:Y:S01]  /*1e1b0*/  LOP3.LUT R0, R64, 0x88, RZ, 0xfc, !PT ;  /* 0x0000008840007812 */ /* 0x000fe200078efcff */
[----:B------:R4:W-:Y:S01]  /*1e1c0*/  @P3 STG.E desc[UR40][R2.64], R80 ;  /* 0x0000005002003986 */ /* 0x0009e2000c101928 */
[----:B------:R-:W-:Y:S01]  /*1e1d0*/  LEA.HI.X.SX32 R7, R63, R249, 0x2, P6 ;  /* 0x000000f93f077211 */ /* 0x000fe200030f16ff */
[----:B------:R-:W-:Y:S01]  /*1e1e0*/  IMAD R63, R66, 0x2, R63 ;  /* 0x00000002423f7824 */ /* 0x000fe200078e023f */
[----:B---3--:R-:W-:Y:S01]  /*1e1f0*/  ISETP.LT.AND P3, PT, R0, UR5, !P0 ;  /* 0x0000000500007c0c */ /* 0x008fe2000c761270 */
[----:B------:R-:W3:Y:S01]  /*1e200*/  LDCU UR5, c[0x0][0x39c] ;  /* 0x00007380ff0577ac */ /* 0x000ee20008000800 */
        /* <DEDUP_REMOVED lines=16> */
[CC--:B----4-:R-:W-:Y:S01]  /*1e310*/  LEA R6, P6, R63.reuse, R248.reuse, 0x2 ;  /* 0x000000f83f067211 */ /* 0x0d0fe200078c10ff */
[----:B------:R4:W-:Y:S01]  /*1e320*/  @P4 STG.E desc[UR40][R2.64], R83 ;  /* 0x0000005302004986 */ /* 0x0009e2000c101928 */
[----:B---3--:R-:W-:Y:S01]  /*1e330*/  ISETP.LT.AND P4, PT, R0, UR5, !P0 ;  /* 0x0000000500007c0c */ /* 0x008fe2000c781270 */
[----:B------:R-:W3:Y:S01]  /*1e340*/  LDCU UR5, c[0x0][0x39c] ;  /* 0x00007380ff0577ac */ /* 0x000ee20008000800 */
        /* <DEDUP_REMOVED lines=14> */
[-C--:B----4-:R-:W-:Y:S02]  /*1e430*/  LEA R2, P5, R65, R248.reuse, 0x2 ;  /* 0x000000f841027211 */ /* 0x090fe400078a10ff */
[----:B---3--:R-:W-:Y:S02]  /*1e440*/  LEA R4, P6, R63, R248, 0x2 ;  /* 0x000000f83f047211 */ /* 0x008fe400078c10ff */
[----:B------:R-:W-:Y:S02]  /*1e450*/  LOP3.LUT R0, R64, 0x94, RZ, 0xfc, !PT ;  /* 0x0000009440007812 */ /* 0x000fe400078efcff */
[-C--:B------:R-:W-:Y:S02]  /*1e460*/  LEA.HI.X.SX32 R3, R65, R249.reuse, 0x2, P5 ;  /* 0x000000f941037211 */ /* 0x080fe400028f16ff */
[----:B------:R-:W-:Y:S01]  /*1e470*/  LEA.HI.X.SX32 R5, R63, R249, 0x2, P6 ;  /* 0x000000f93f057211 */ /* 0x000fe200030f16ff */
[----:B------:R-:W-:Y:S01]  /*1e480*/  IMAD R63, R66, 0x2, R63 ;  /* 0x00000002423f7824 */ /* 0x000fe200078e023f */
[----:B------:R-:W-:Y:S01]  /*1e490*/  ISETP.LT.AND P5, PT, R0, UR5, !P0 ;  /* 0x0000000500007c0c */ /* 0x000fe2000c7a1270 */
        /* <DEDUP_REMOVED lines=104> */
[----:B-1----:R-:W-:-:S03]  /*1eb20*/  IMAD R5, R66, 0x2, R61 ;  /* 0x0000000242057824 */ /* 0x002fc600078e023d */
[-C--:B------:R-:W-:Y:S02]  /*1eb30*/  LEA.HI.X.SX32 R3, R61, R249.reuse, 0x2, P6 ;  /* 0x000000f93d037211 */ /* 0x080fe400030f16ff */
[----:B------:R-:W-:Y:S01]  /*1eb40*/  LOP3.LUT R0, R64, 0xb4, RZ, 0xfc, !PT ;  /* 0x000000b440007812 */ /* 0x000fe200078efcff */
[----:B------:R-:W-:Y:S01]  /*1eb50*/  IMAD R63, R66, 0x2, R5 ;  /* 0x00000002423f7824 */ /* 0x000fe200078e0205 */
[CC--:B------:R-:W-:Y:S01]  /*1eb60*/  LEA R4, P6, R5.reuse, R248.reuse, 0x2 ;  /* 0x000000f805047211 */ /* 0x0c0fe200078c10ff */
[----:B------:R1:W-:Y:S01]  /*1eb70*/  @P5 STG.E desc[UR40][R6.64], R122 ;  /* 0x0000007a06005986 */ /* 0x0003e2000c101928 */
[----:B--2---:R-:W-:Y:S01]  /*1eb80*/  ISETP.LT.AND P5, PT, R0, UR4, !P0 ;  /* 0x0000000400007c0c */ /* 0x004fe2000c7a1270 */
[----:B------:R-:W2:Y:S01]  /*1eb90*/  LDCU UR4, c[0x0][0x39c] ;  /* 0x00007380ff0477ac */ /* 0x000ea20008000800 */
[----:B------:R-:W-:Y:S02]  /*1eba0*/  LEA.HI.X.SX32 R5, R5, R249, 0x2, P6 ;  /* 0x000000f905057211 */ /* 0x000fe400030f16ff */
[----:B------:R-:W-:-:S02]  /*1ebb0*/  LEA R60, P6, R63, R248, 0x2 ;  /* 0x000000f83f3c7211 */ /* 0x000fc400078c10ff */
[----:B------:R-:W-:Y:S01]  /*1ebc0*/  LOP3.LUT R0, R64, 0xb6, RZ, 0xfc, !PT ;  /* 0x000000b640007812 */ /* 0x000fe200078efcff */
[----:B------:R4:W-:Y:S01]  /*1ebd0*/  @P4 STG.E desc[UR40][R2.64], R123 ;  /* 0x0000007b02004986 */ /* 0x0009e2000c101928 */
[----:B------:R-:W-:Y:S01]  /*1ebe0*/  LEA.HI.X.SX32 R61, R63, R249, 0x2, P6 ;  /* 0x000000f93f3d7211 */ /* 0x000fe200030f16ff */
[----:B------:R-:W-:Y:S01]  /*1ebf0*/  IMAD R63, R66, 0x2, R63 ;  /* 0x00000002423f7824 */ /* 0x000fe200078e023f */
[----:B------:R-:W-:Y:S01]  /*1ec00*/  ISETP.LT.AND P4, PT, R0, UR6, !P0 ;  /* 0x0000000600007c0c */ /* 0x000fe2000c781270 */
[----:B------:R2:W-:Y:S01]  /*1ec10*/  @P3 STG.E desc[UR40][R4.64], R128 ;  /* 0x0000008004003986 */ /* 0x0005e2000c101928 */
[----:B------:R-:W-:Y:S01]  /*1ec20*/  LOP3.LUT R0, R64, 0xb8, RZ, 0xfc, !PT ;  /* 0x000000b840007812 */ /* 0x000fe200078efcff */
[----:B-1----:R-:W-:Y:S01]  /*1ec30*/  IMAD R7, R66, 0x2, R63 ;  /* 0x0000000242077824 */ /* 0x002fe200078e023f */
[----:B------:R-:W1:Y:S02]  /*1ec40*/  LDCU UR6, c[0x0][0x39c] ;  /* 0x00007380ff0677ac */ /* 0x000e640008000800 */
[----:B---3--:R-:W-:Y:S01]  /*1ec50*/  ISETP.LT.AND P3, PT, R0, UR5, !P0 ;  /* 0x0000000500007c0c */ /* 0x008fe2000c761270 */
[----:B------:R-:W3:Y:S01]  /*1ec60*/  LDCU UR5, c[0x0][0x39c] ;  /* 0x00007380ff0577ac */ /* 0x000ee20008000800 */
        /* <DEDUP_REMOVED lines=8> */
[----:B------:R-:W-:Y:S02]  /*1ecf0*/  LEA.HI.X.SX32 R5, R7, R249, 0x2, P6 ;  /* 0x000000f907057211 */ /* 0x000fe400030f16ff */
[----:B------:R-:W-:-:S02]  /*1ed00*/  LEA R6, P6, R63, R248, 0x2 ;  /* 0x000000f83f067211 */ /* 0x000fc400078c10ff */
[----:B------:R-:W-:Y:S02]  /*1ed10*/  LOP3.LUT R0, R64, 0xbc, RZ, 0xfc, !PT ;  /* 0x000000bc40007812 */ /* 0x000fe400078efcff */
[----:B------:R-:W-:Y:S01]  /*1ed20*/  LEA.HI.X.SX32 R7, R63, R249, 0x2, P6 ;  /* 0x000000f93f077211 */ /* 0x000fe200030f16ff */
[----:B------:R-:W-:Y:S01]  /*1ed30*/  IMAD R63, R66, 0x2, R63 ;  /* 0x00000002423f7824 */ /* 0x000fe200078e023f */
[----:B------:R4:W-:Y:S01]  /*1ed40*/  @P5 STG.E desc[UR40][R2.64], R130 ;  /* 0x0000008202005986 */ /* 0x0009e2000c101928 */
[----:B---3--:R-:W-:Y:S01]  /*1ed50*/  ISETP.LT.AND P5, PT, R0, UR5, !P0 ;  /* 0x0000000500007c0c */ /* 0x008fe2000c7a1270 */
[----:B------:R-:W3:Y:S01]  /*1ed60*/  LDCU UR5, c[0x0][0x39c] ;  /* 0x00007380ff0577ac */ /* 0x000ee20008000800 */
[----:B------:R-:W-:Y:S01]  /*1ed70*/  LOP3.LUT R0, R64, 0xbe, RZ, 0xfc, !PT ;  /* 0x000000be40007812 */ /* 0x000fe200078efcff */
[----:B--2---:R-:W-:Y:S01]  /*1ed80*/  IMAD R61, R66, 0x2, R63 ;  /* 0x00000002423d7824 */ /* 0x004fe200078e023f */
[----:B------:R2:W-:Y:S02]  /*1ed90*/  @P4 STG.E desc[UR40][R4.64], R131 ;  /* 0x0000008304004986 */ /* 0x0005e4000c101928 */
[----:B-1----:R-:W-:Y:S01]  /*1eda0*/  ISETP.LT.AND P4, PT, R0, UR6, !P0 ;  /* 0x0000000600007c0c */ /* 0x002fe2000c781270 */
[----:B------:R-:W1:Y:S01]  /*1edb0*/  LDCU UR6, c[0x0][0x39c] ;  /* 0x00007380ff0677ac */ /* 0x000e620008000800 */
[----:B----4-:R-:W-:-:S02]  /*1edc0*/  LEA R2, P6, R63, R248, 0x2 ;  /* 0x000000f83f027211 */ /* 0x010fc400078c10ff */
[----:B------:R-:W-:Y:S02]  /*1edd0*/  LOP3.LUT R0, R64, 0xc0, RZ, 0xfc, !PT ;  /* 0x000000c040007812 */ /* 0x000fe400078efcff */
[-C--:B------:R-:W-:Y:S01]  /*1ede0*/  LEA.HI.X.SX32 R3, R63, R249.reuse, 0x2, P6 ;  /* 0x000000f93f037211 */ /* 0x080fe200030f16ff */
[----:B------:R-:W-:Y:S01]  /*1edf0*/  IMAD R63, R66, 0x2, R61 ;  /* 0x00000002423f7824 */ /* 0x000fe200078e023d */
[C---:B--2---:R-:W-:Y:S01]  /*1ee00*/  LEA R4, P6, R61.reuse, R248, 0x2 ;  /* 0x000000f83d047211 */ /* 0x044fe200078c10ff */
[----:B------:R2:W-:Y:S01]  /*1ee10*/  @P3 STG.E desc[UR40][R6.64], R228 ;  /* 0x000000e406003986 */ /* 0x0005e2000c101928 */
[----:B------:R-:W-:Y:S01]  /*1ee20*/  ISETP.LT.AND P3, PT, R0, UR4, !P0 ;  /* 0x0000000400007c0c */ /* 0x000fe2000c761270 */
[----:B------:R-:W4:Y:S01]  /*1ee30*/  LDCU UR4, c[0x0][0x39c] ;  /* 0x00007380ff0477ac */ /* 0x000f220008000800 */
[----:B------:R-:W-:Y:S01]  /*1ee40*/  LEA.HI.X.SX32 R5, R61, R249, 0x2, P6 ;  /* 0x000000f93d057211 */ /* 0x000fe200030f16ff */
[----:B------:R-:W-:Y:S01]  /*1ee50*/  IMAD R65, R66, 0x2, R63 ;  /* 0x0000000242417824 */ /* 0x000fe200078e023f */
[----:B------:R-:W-:-:S02]  /*1ee60*/  LOP3.LUT R0, R64, 0xc2, RZ, 0xfc, !PT ;  /* 0x000000c240007812 */ /* 0x000fc400078efcff */
[CC--:B--2---:R-:W-:Y:S01]  /*1ee70*/  LEA R6, P6, R63.reuse, R248.reuse, 0x2 ;  /* 0x000000f83f067211 */ /* 0x0c4fe200078c10ff */
[----:B------:R2:W-:Y:S03]  /*1ee80*/  @P2 STG.E desc[UR40][R2.64], R229 ;  /* 0x000000e502002986 */ /* 0x0005e6000c101928 */
[----:B------:R-:W-:Y:S02]  /*1ee90*/  LEA.HI.X.SX32 R7, R63, R249, 0x2, P6 ;  /* 0x000000f93f077211 */ /* 0x000fe400030f16ff */
[----:B------:R-:W-:Y:S02]  /*1eea0*/  LEA R60, P6, R65, R248, 0x2 ;  /* 0x000000f8413c7211 */ /* 0x000fe400078c10ff */
[----:B---3--:R-:W-:Y:S01]  /*1eeb0*/  ISETP.LT.AND P2, PT, R0, UR5, !P0 ;  /* 0x0000000500007c0c */ /* 0x008fe2000c741270 */
[----:B------:R-:W3:Y:S01]  /*1eec0*/  LDCU UR5, c[0x0][0x39c] ;  /* 0x00007380ff0577ac */ /* 0x000ee20008000800 */
[----:B------:R-:W-:-:S02]  /*1eed0*/  LOP3.LUT R0, R64, 0xc4, RZ, 0xfc, !PT ;  /* 0x000000c440007812 */ /* 0x000fc400078efcff */
        /* <DEDUP_REMOVED lines=11> */
[----:B--2---:R-:W-:-:S02]  /*1ef90*/  LEA R2, P3, R65, R248, 0x2 ;  /* 0x000000f841027211 */ /* 0x004fc400078610ff */
[CC--:B---3--:R-:W-:Y:S02]  /*1efa0*/  LEA R4, P6, R63.reuse, R248.reuse, 0x2 ;  /* 0x000000f83f047211 */ /* 0x0c8fe400078c10ff */
[----:B------:R-:W-:Y:S02]  /*1efb0*/  LOP3.LUT R0, R64, 0xc8, RZ, 0xfc, !PT ;  /* 0x000000c840007812 */ /* 0x000fe400078efcff */
[-C--:B------:R-:W-:Y:S01]  /*1efc0*/  LEA.HI.X.SX32 R5, R63, R249.reuse, 0x2, P6 ;  /* 0x000000f93f057211 */ /* 0x080fe200030f16ff */
[----:B------:R-:W-:Y:S01]  /*1efd0*/  IMAD R63, R66, 0x2, R63 ;  /* 0x00000002423f7824 */ /* 0x000fe200078e023f */
[----:B------:R-:W-:Y:S02]  /*1efe0*/  LEA.HI.X.SX32 R3, R65, R249, 0x2, P3 ;  /* 0x000000f941037211 */ /* 0x000fe400018f16ff */
[----:B------:R-:W-:Y:S01]  /*1eff0*/  ISETP.LT.AND P3, PT, R0, UR5, !P0 ;  /* 0x0000000500007c0c */ /* 0x000fe2000c761270 */
[----:B------:R-:W2:Y:S01]  /*1f000*/  LDCU UR5, c[0x0][0x39c] ;  /* 0x00007380ff0577ac */ /* 0x000ea20008000800 */
[----:B------:R-:W-:Y:S01]  /*1f010*/  LOP3.LUT R0, R64, 0xca, RZ, 0xfc, !PT ;  /* 0x000000ca40007812 */ /* 0x000fe200078efcff */
[----:B-1----:R-:W-:Y:S01]  /*1f020*/  IMAD R61, R66, 0x2, R63 ;  /* 0x00000002423d7824 */ /* 0x002fe200078e023f */
[----:B------:R1:W-:Y:S02]  /*1f030*/  @P2 STG.E desc[UR40][R2.64], R17 ;  /* 0x0000001102002986 */ /* 0x0003e4000c101928 */
[----:B------:R-:W-:Y:S01]  /*1f040*/  ISETP.LT.AND P2, PT, R0, UR6, !P0 ;  /* 0x0000000600007c0c */ /* 0x000fe2000c741270 */
[----:B------:R-:W3:Y:S01]  /*1f050*/  LDCU UR6, c[0x0][0x39c] ;  /* 0x00007380ff0677ac */ /* 0x000ee20008000800 */
[----:B------:R2:W-:Y:S01]  /*1f060*/  @P5 STG.E desc[UR40][R4.64], R18 ;  /* 0x0000001204005986 */ /* 0x0005e2000c101928 */
[----:B------:R-:W-:-:S02]  /*1f070*/  LEA R6, P5, R63, R248, 0x2 ;  /* 0x000000f83f067211 */ /* 0x000fc400078a10ff */
[----:B------:R-:W-:Y:S02]  /*1f080*/  LOP3.LUT R0, R64, 0xcc, RZ, 0xfc, !PT ;  /* 0x000000cc40007812 */ /* 0x000fe400078efcff */
[-C--:B------:R-:W-:Y:S02]  /*1f090*/  LEA.HI.X.SX32 R7, R63, R249.reuse, 0x2, P5 ;  /* 0x000000f93f077211 */ /* 0x080fe400028f16ff */
[CC--:B-1----:R-:W-:Y:S01]  /*1f0a0*/  LEA R2, P6, R61.reuse, R248.reuse, 0x2 ;  /* 0x000000f83d027211 */ /* 0x0c2fe200078c10ff */
[----:B--2---:R-:W-:Y:S01]  /*1f0b0*/  IMAD R5, R66, 0x2, R61 ;  /* 0x0000000242057824 */ /* 0x004fe200078e023d */
[----:B----4-:R-:W-:Y:S01]  /*1f0c0*/  ISETP.LT.AND P5, PT, R0, UR4, !P0 ;  /* 0x0000000400007c0c */ /* 0x010fe2000c7a1270 */
[----:B------:R-:W1:Y:S01]  /*1f0d0*/  LDCU UR4, c[0x0][0x39c] ;  /* 0x00007380ff0477ac */ /* 0x000e620008000800 */
[----:B------:R-:W-:Y:S01]  /*1f0e0*/  LEA.HI.X.SX32 R3, R61, R249, 0x2, P6 ;  /* 0x000000f93d037211 */ /* 0x000fe200030f16ff */
[----:B------:R-:W-:Y:S01]  /*1f0f0*/  IMAD R61, R66, 0x2, R5 ;  /* 0x00000002423d7824 */ /* 0x000fe200078e0205 */
[----:B------:R-:W-:-:S02]  /*1f100*/  LEA R4, P6, R5, R248, 0x2 ;  /* 0x000000f805047211 */ /* 0x000fc400078c10ff */
[----:B------:R-:W-:Y:S02]  /*1f110*/  LOP3.LUT R0, R64, 0xce, RZ, 0xfc, !PT ;  /* 0x000000ce40007812 */ /* 0x000fe400078efcff */
[-C--:B------:R-:W-:Y:S02]  /*1f120*/  LEA.HI.X.SX32 R5, R5, R249.reuse, 0x2, P6 ;  /* 0x000000f905057211 */ /* 0x080fe400030f16ff */
[CC--:B------:R-:W-:Y:S01]  /*1f130*/  LEA R16, P6, R61.reuse, R248.reuse, 0x2 ;  /* 0x000000f83d107211 */ /* 0x0c0fe200078c10ff */
[----:B------:R2:W-:Y:S01]  /*1f140*/  @P4 STG.E desc[UR40][R6.64], R19 ;  /* 0x0000001306004986 */ /* 0x0005e2000c101928 */
[----:B------:R-:W-:Y:S01]  /*1f150*/  ISETP.LT.AND P4, PT, R0, UR5, !P0 ;  /* 0x0000000500007c0c */ /* 0x000fe2000c781270 */
[----:B------:R-:W4:Y:S01]  /*1f160*/  LDCU UR5, c[0x0][0x39c] ;  /* 0x00007380ff0577ac */ /* 0x000f220008000800 */
        /* <DEDUP_REMOVED lines=11> */
[----:B----4-:R-:W-:Y:S01]  /*1f220*/  LEA R2, P6, R61, R248, 0x2 ;  /* 0x000000f83d027211 */ /* 0x010fe200078c10ff */
[----:B------:R-:W-:-:S03]  /*1f230*/  IMAD R19, R66, 0x2, R7 ;  /* 0x0000000242137824 */ /* 0x000fc600078e0207 */
[-C--:B------:R-:W-:Y:S02]  /*1f240*/  LEA.HI.X.SX32 R3, R61, R249.reuse, 0x2, P6 ;  /* 0x000000f93d037211 */ /* 0x080fe400030f16ff */
[CC--:B--2---:R-:W-:Y:S02]  /*1f250*/  LEA R4, P6, R7.reuse, R248.reuse, 0x2 ;  /* 0x000000f807047211 */ /* 0x0c4fe400078c10ff */
[----:B------:R-:W-:Y:S02]  /*1f260*/  LOP3.LUT R0, R64, 0xd4, RZ, 0xfc, !PT ;  /* 0x000000d440007812 */ /* 0x000fe400078efcff */
[-C--:B------:R-:W-:Y:S02]  /*1f270*/  LEA.HI.X.SX32 R5, R7, R249.reuse, 0x2, P6 ;  /* 0x000000f907057211 */ /* 0x080fe400030f16ff */
[CC--:B------:R-:W-:Y:S01]  /*1f280*/  LEA R6, P6, R19.reuse, R248.reuse, 0x2 ;  /* 0x000000f813067211 */ /* 0x0c0fe200078c10ff */
[----:B------:R2:W-:Y:S01]  /*1f290*/  @P5 STG.E desc[UR40][R16.64], R26 ;  /* 0x0000001a10005986 */ /* 0x0005e2000c101928 */
[----:B------:R-:W-:Y:S01]  /*1f2a0*/  ISETP.LT.AND P5, PT, R0, UR5, !P0 ;  /* 0x0000000500007c0c */ /* 0x000fe2000c7a1270 */
[----:B------:R-:W4:Y:S01]  /*1f2b0*/  LDCU UR5, c[0x0][0x39c] ;  /* 0x00007380ff0577ac */ /* 0x000f220008000800 */
[----:B------:R-:W-:Y:S01]  /*1f2c0*/  LEA.HI.X.SX32 R7, R19, R249, 0x2, P6 ;  /* 0x000000f913077211 */ /* 0x000fe200030f16ff */
[----:B------:R-:W-:Y:S01]  /*1f2d0*/  IMAD R19, R66, 0x2, R19 ;  /* 0x0000000242137824 */ /* 0x000fe200078e0213 */
[----:B------:R-:W-:Y:S01]  /*1f2e0*/  LOP3.LUT R0, R64, 0xd6, RZ, 0xfc, !PT ;  /* 0x000000d640007812 */ /* 0x000fe200078efcff */
[----:B------:R3:W-:Y:S03]  /*1f2f0*/  @P4 STG.E desc[UR40][R2.64], R27 ;  /* 0x0000001b02004986 */ /* 0x0007e6000c101928 */
[----:B-1----:R-:W-:Y:S01]  /*1f300*/  ISETP.LT.AND P4, PT, R0, UR4, !P0 ;  /* 0x0000000400007c0c */ /* 0x002fe2000c781270 */
[----:B------:R-:W1:Y:S01]  /*1f310*/  LDCU UR4, c[0x0][0x39c] ;  /* 0x00007380ff0477ac */ /* 0x000e620008000800 */
[----:B--2---:R-:W-:Y:S01]  /*1f320*/  IMAD R17, R66, 0x2, R19 ;  /* 0x0000000242117824 */ /* 0x004fe200078e0213 */
[----:B------:R-:W-:Y:S01]  /*1f330*/  LOP3.LUT R0, R64, 0xd8, RZ, 0xfc, !PT ;  /* 0x000000d840007812 */ /* 0x000fe200078efcff */
[----:B------:R2:W-:Y:S01]  /*1f340*/  @P3 STG.E desc[UR40][R4.64], R32 ;  /* 0x0000002004003986 */ /* 0x0005e2000c101928 */
[----:B---3--:R-:W-:-:S04]  /*1f350*/  LEA R2, P6, R19, R248, 0x2 ;  /* 0x000000f813027211 */ /* 0x008fc800078c10ff */
[-C--:B------:R-:W-:Y:S01]  /*1f360*/  LEA.HI.X.SX32 R3, R19, R249.reuse, 0x2, P6 ;  /* 0x000000f913037211 */ /* 0x080fe200030f16ff */
[----:B------:R-:W-:Y:S01]  /*1f370*/  IMAD R19, R66, 0x2, R17 ;  /* 0x0000000242137824 */ /* 0x000fe200078e0211 */
[----:B------:R-:W-:Y:S01]  /*1f380*/  ISETP.LT.AND P3, PT, R0, UR6, !P0 ;  /* 0x0000000600007c0c */ /* 0x000fe2000c761270 */
[----:B------:R-:W3:Y:S01]  /*1f390*/  LDCU UR6, c[0x0][0x39c] ;  /* 0x00007380ff0677ac */ /* 0x000ee20008000800 */
[CC--:B--2---:R-:W-:Y:S01]  /*1f3a0*/  LEA R4, P6, R17.reuse, R248.reuse, 0x2 ;  /* 0x000000f811047211 */ /* 0x0c4fe200078c10ff */
[----:B------:R2:W-:Y:S01]  /*1f3b0*/  @P2 STG.E desc[UR40][R6.64], R33 ;  /* 0x0000002106002986 */ /* 0x0005e2000c101928 */
[----:B------:R-:W-:Y:S01]  /*1f3c0*/  LOP3.LUT R0, R64, 0xda, RZ, 0xfc, !PT ;  /* 0x000000da40007812 */ /* 0x000fe200078efcff */
[----:B------:R-:W-:Y:S01]  /*1f3d0*/  IMAD R25, R66, 0x2, R19 ;  /* 0x0000000242197824 */ /* 0x000fe200078e0213 */
[----:B------:R-:W-:Y:S02]  /*1f3e0*/  LEA.HI.X.SX32 R5, R17, R249, 0x2, P6 ;  /* 0x000000f911057211 */ /* 0x000fe400030f16ff */
[----:B----4-:R-:W-:Y:S01]  /*1f3f0*/  ISETP.LT.AND P2, PT, R0, UR5, !P0 ;  /* 0x0000000500007c0c */ /* 0x010fe2000c741270 */
[----:B------:R-:W4:Y:S01]  /*1f400*/  LDCU UR5, c[0x0][0x39c] ;  /* 0x00007380ff0577ac */ /* 0x000f220008000800 */
[----:B--2---:R-:W-:-:S04]  /*1f410*/  LEA R6, P6, R19, R248, 0x2 ;  /* 0x000000f813067211 */ /* 0x004fc800078c10ff */
[-C--:B------:R-:W-:Y:S02]  /*1f420*/  LEA.HI.X.SX32 R7, R19, R249.reuse, 0x2, P6 ;  /* 0x000000f913077211 */ /* 0x080fe400030f16ff */
[CC--:B------:R-:W-:Y:S02]  /*1f430*/  LEA R16, P6, R25.reuse, R248.reuse, 0x2 ;  /* 0x000000f819107211 */ /* 0x0c0fe400078c10ff */
[----:B------:R-:W-:Y:S01]  /*1f440*/  LOP3.LUT R0, R64, 0xdc, RZ, 0xfc, !PT ;  /* 0x000000dc40007812 */ /* 0x000fe200078efcff */
[----:B------:R-:W-:Y:S01]  /*1f450*/  @P5 STG.E desc[UR40][R2.64], R34 ;  /* 0x0000002202005986 */ /* 0x000fe2000c101928 */
[----:B------:R-:W-:Y:S01]  /*1f460*/  LEA.HI.X.SX32 R17, R25, R249, 0x2, P6 ;  /* 0x000000f919117211 */ /* 0x000fe200030f16ff */
[----:B------:R-:W-:Y:S01]  /*1f470*/  IMAD R25, R66, 0x2, R25 ;  /* 0x0000000242197824 */ /* 0x000fe200078e0219 */
[----:B-1----:R-:W-:Y:S01]  /*1f480*/  ISETP.LT.AND P5, PT, R0, UR4, !P0 ;  /* 0x0000000400007c0c */ /* 0x002fe2000c7a1270 */
[----:B------:R-:W1:Y:S01]  /*1f490*/  LDCU UR4, c[0x0][0x39c] ;  /* 0x00007380ff0477ac */ /* 0x000e620008000800 */
[----:B------:R-:W-:Y:S01]  /*1f4a0*/  LOP3.LUT R0, R64, 0xde, RZ, 0xfc, !PT ;  /* 0x000000de40007812 */ /* 0x000fe200078efcff */
[----:B------:R-:W-:Y:S01]  /*1f4b0*/  IMAD R19, R66, 0x2, R25 ;  /* 0x0000000242137824 */ /* 0x000fe200078e0219 */
[----:B------:R2:W-:Y:S02]  /*1f4c0*/  @P4 STG.E desc[UR40][R4.64], R35 ;  /* 0x0000002304004986 */ /* 0x0005e4000c101928 */
[----:B---3--:R-:W-:Y:S01]  /*1f4d0*/  ISETP.LT.AND P4, PT, R0, UR6, !P0 ;  /* 0x0000000600007c0c */ /* 0x008fe2000c781270 */
[----:B------:R-:W3:Y:S01]  /*1f4e0*/  LDCU UR6, c[0x0][0x39c] ;  /* 0x00007380ff0677ac */ /* 0x000ee20008000800 */
[----:B------:R-:W-:Y:S01]  /*1f4f0*/  LOP3.LUT R0, R64, 0xe0, RZ, 0xfc, !PT ;  /* 0x000000e040007812 */ /* 0x000fe200078efcff */
[----:B------:R-:W-:Y:S03]  /*1f500*/  @P3 STG.E desc[UR40][R6.64], R40 ;  /* 0x0000002806003986 */ /* 0x000fe6000c101928 */
[----:B----4-:R-:W-:Y:S01]  /*1f510*/  ISETP.LT.AND P3, PT, R0, UR5, !P0 ;  /* 0x0000000500007c0c */ /* 0x010fe2000c761270 */
[----:B------:R4:W-:Y:S01]  /*1f520*/  @P2 STG.E desc[UR40][R16.64], R41 ;  /* 0x0000002910002986 */ /* 0x0009e2000c101928 */
[-C--:B--2---:R-:W-:Y:S01]  /*1f530*/  LEA R4, P6, R19, R248.reuse, 0x2 ;  /* 0x000000f813047211 */ /* 0x084fe200078c10ff */
[----:B------:R-:W2:Y:S01]  /*1f540*/  LDCU UR5, c[0x0][0x39c] ;  /* 0x00007380ff0577ac */ /* 0x000ea20008000800 */
[----:B------:R-:W-:-:S02]  /*1f550*/  LEA R2, P2, R25, R248, 0x2 ;  /* 0x000000f819027211 */ /* 0x000fc400078410ff */
[-C--:B------:R-:W-:Y:S01]  /*1f560*/  LEA.HI.X.SX32 R5, R19, R249.reuse, 0x2, P6 ;  /* 0x000000f913057211 */ /* 0x080fe200030f16ff */
[----:B------:R-:W-:Y:S01]  /*1f570*/  IMAD R19, R66, 0x2, R19 ;  /* 0x0000000242137824 */ /* 0x000fe200078e0213 */
[----:B------:R-:W-:Y:S02]  /*1f580*/  LOP3.LUT R0, R64, 0xe2, RZ, 0xfc, !PT ;  /* 0x000000e240007812 */ /* 0x000fe400078efcff */
[----:B------:R-:W-:Y:S01]  /*1f590*/  LEA.HI.X.SX32 R3, R25, R249, 0x2, P2 ;  /* 0x000000f919037211 */ /* 0x000fe200010f16ff */
[----:B----4-:R-:W-:Y:S01]  /*1f5a0*/  IMAD R17, R66, 0x2, R19 ;  /* 0x0000000242117824 */ /* 0x010fe200078e0213 */
[----:B-1----:R-:W-:Y:S01]  /*1f5b0*/  ISETP.LT.AND P2, PT, R0, UR4, !P0 ;  /* 0x0000000400007c0c */ /* 0x002fe2000c741270 */
[----:B------:R-:W1:Y:S01]  /*1f5c0*/  LDCU UR4, c[0x0][0x39c] ;  /* 0x00007380ff0477ac */ /* 0x000e620008000800 */
[----:B------:R-:W-:Y:S01]  /*1f5d0*/  LOP3.LUT R0, R64, 0xe4, RZ, 0xfc, !PT ;  /* 0x000000e440007812 */ /* 0x000fe200078efcff */
[----:B------:R4:W-:Y:S04]  /*1f5e0*/  @P5 STG.E desc[UR40][R2.64], R42 ;  /* 0x0000002a02005986 */ /* 0x0009e8000c101928 */
[----:B------:R1:W-:Y:S01]  /*1f5f0*/  @P4 STG.E desc[UR40][R4.64], R43 ;  /* 0x0000002b04004986 */ /* 0x0003e2000c101928 */
[----:B------:R-:W-:-:S02]  /*1f600*/  LEA R6, P4, R19, R248, 0x2 ;  /* 0x000000f813067211 */ /* 0x000fc400078810ff */
[----:B---3--:R-:W-:Y:S01]  /*1f610*/  ISETP.LT.AND P5, PT, R0, UR6, !P0 ;  /* 0x0000000600007c0c */ /* 0x008fe2000c7a1270 */
[----:B------:R-:W3:Y:S01]  /*1f620*/  LDCU UR6, c[0x0][0x39c] ;  /* 0x00007380ff0677ac */ /* 0x000ee20008000800 */
[----:B------:R-:W-:Y:S02]  /*1f630*/  LOP3.LUT R0, R64, 0xe6, RZ, 0xfc, !PT ;  /* 0x000000e640007812 */ /* 0x000fe400078efcff */
[-C--:B----4-:R-:W-:Y:S01]  /*1f640*/  LEA R2, P6, R17, R248.reuse, 0x2 ;  /* 0x000000f811027211 */ /* 0x090fe200078c10ff */
[C---:B-1----:R-:W-:Y:S01]  /*1f650*/  IMAD R5, R66.reuse, 0x2, R17 ;  /* 0x0000000242057824 */ /* 0x042fe200078e0211 */
[-C--:B------:R-:W-:Y:S02]  /*1f660*/  LEA.HI.X.SX32 R7, R19, R249.reuse, 0x2, P4 ;  /* 0x000000f913077211 */ /* 0x080fe400020f16ff */
[----:B------:R-:W-:Y:S01]  /*1f670*/  LEA.HI.X.SX32 R3, R17, R249, 0x2, P6 ;  /* 0x000000f911037211 */ /* 0x000fe200030f16ff */
[----:B------:R-:W-:Y:S01]  /*1f680*/  IMAD R19, R66, 0x2, R5 ;  /* 0x0000000242137824 */ /* 0x000fe200078e0205 */
[----:B------:R-:W-:-:S02]  /*1f690*/  LEA R4, P6, R5, R248, 0x2 ;  /* 0x000000f805047211 */ /* 0x000fc400078c10ff */
[----:B--2---:R-:W-:Y:S01]  /*1f6a0*/  ISETP.LT.AND P4, PT, R0, UR5, !P0 ;  /* 0x0000000500007c0c */ /* 0x004fe2000c781270 */
[----:B------:R-:W1:Y:S01]  /*1f6b0*/  LDCU UR5, c[0x0][0x39c] ;  /* 0x00007380ff0577ac */ /* 0x000e620008000800 */
[-C--:B------:R-:W-:Y:S02]  /*1f6c0*/  LEA.HI.X.SX32 R5, R5, R249.reuse, 0x2, P6 ;  /* 0x000000f905057211 */ /* 0x080fe400030f16ff */
[CC--:B------:R-:W-:Y:S02]  /*1f6d0*/  LEA R16, P6, R19.reuse, R248.reuse, 0x2 ;  /* 0x000000f813107211 */ /* 0x0c0fe400078c10ff */
[----:B------:R-:W-:Y:S01]  /*1f6e0*/  LOP3.LUT R0, R64, 0xe8, RZ, 0xfc, !PT ;  /* 0x000000e840007812 */ /* 0x000fe200078efcff */
[----:B------:R2:W-:Y:S01]  /*1f6f0*/  @P3 STG.E desc[UR40][R6.64], R48 ;  /* 0x0000003006003986 */ /* 0x0005e2000c101928 */
[----:B------:R-:W-:Y:S01]  /*1f700*/  LEA.HI.X.SX32 R17, R19, R249, 0x2, P6 ;  /* 0x000000f913117211 */ /* 0x000fe200030f16ff */
[----:B------:R-:W-:Y:S01]  /*1f710*/  IMAD R19, R66, 0x2, R19 ;  /* 0x0000000242137824 */ /* 0x000fe200078e0213 */
[----:B------:R-:W-:Y:S01]  /*1f720*/  ISETP.LT.AND P3, PT, R0, UR4, !P0 ;  /* 0x0000000400007c0c */ /* 0x000fe2000c761270 */
[----:B------:R-:W4:Y:S01]  /*1f730*/  LDCU UR4, c[0x0][0x39c] ;  /* 0x00007380ff0477ac */ /* 0x000f220008000800 */
[----:B------:R-:W-:Y:S01]  /*1f740*/  LOP3.LUT R0, R64, 0xea, RZ, 0xfc, !PT ;  /* 0x000000ea40007812 */ /* 0x000fe200078efcff */
[----:B------:R1:W-:Y:S03]  /*1f750*/  @P2 STG.E desc[UR40][R2.64], R49 ;  /* 0x0000003102002986 */ /* 0x0003e6000c101928 */
[----:B---3--:R-:W-:Y:S01]  /*1f760*/  ISETP.LT.AND P2, PT, R0, UR6, !P0 ;  /* 0x0000000600007c0c */ /* 0x008fe2000c741270 */
[----:B--2---:R-:W-:Y:S01]  /*1f770*/  IMAD R7, R66, 0x2, R19 ;  /* 0x0000000242077824 */ /* 0x004fe200078e0213 */
[----:B------:R-:W-:Y:S01]  /*1f780*/  LOP3.LUT R0, R64, 0xec, RZ, 0xfc, !PT ;  /* 0x000000ec40007812 */ /* 0x000fe200078efcff */
[----:B------:R2:W-:Y:S01]  /*1f790*/  @P5 STG.E desc[UR40][R4.64], R50 ;  /* 0x0000003204005986 */ /* 0x0005e2000c101928 */
[----:B------:R-:W3:Y:S01]  /*1f7a0*/  LDCU UR6, c[0x0][0x39c] ;  /* 0x00007380ff0677ac */ /* 0x000ee20008000800 */
[----:B-1----:R-:W-:-:S02]  /*1f7b0*/  LEA R2, P6, R19, R248, 0x2 ;  /* 0x000000f813027211 */ /* 0x002fc400078c10ff */
[----:B------:R-:W-:Y:S01]  /*1f7c0*/  ISETP.LT.AND P5, PT, R0, UR5, !P0 ;  /* 0x0000000500007c0c */ /* 0x000fe2000c7a1270 */
[----:B------:R-:W1:Y:S01]  /*1f7d0*/  LDCU UR5, c[0x0][0x39c] ;  /* 0x00007380ff0577ac */ /* 0x000e620008000800 */
[-C--:B------:R-:W-:Y:S01]  /*1f7e0*/  LEA.HI.X.SX32 R3, R19, R249.reuse, 0x2, P6 ;  /* 0x000000f913037211 */ /* 0x080fe200030f16ff */
[----:B------:R-:W-:Y:S01]  /*1f7f0*/  IMAD R19, R66, 0x2, R7 ;  /* 0x0000000242137824 */ /* 0x000fe200078e0207 */
[C---:B--2---:R-:W-:Y:S01]  /*1f800*/  LEA R4, P6, R7.reuse, R248, 0x2 ;  /* 0x000000f807047211 */ /* 0x044fe200078c10ff */
[----:B------:R2:W-:Y:S03]  /*1f810*/  @P4 STG.E desc[UR40][R16.64], R51 ;  /* 0x0000003310004986 */ /* 0x0005e6000c101928 */
[----:B------:R-:W-:Y:S02]  /*1f820*/  LEA.HI.X.SX32 R5, R7, R249, 0x2, P6 ;  /* 0x000000f907057211 */ /* 0x000fe400030f16ff */
[----:B------:R-:W-:-:S02]  /*1f830*/  LOP3.LUT R0, R64, 0xee, RZ, 0xfc, !PT ;  /* 0x000000ee40007812 */ /* 0x000fc400078efcff */
[----:B--2---:R-:W-:-:S04]  /*1f840*/  LEA R16, P6, R19, R248, 0x2 ;  /* 0x000000f813107211 */ /* 0x004fc800078c10ff */
[----:B------:R-:W-:Y:S01]  /*1f850*/  LEA.HI.X.SX32 R17, R19, R249, 0x2, P6 ;  /* 0x000000f913117211 */ /* 0x000fe200030f16ff */
[----:B------:R-:W-:Y:S01]  /*1f860*/  IMAD R19, R66, 0x2, R19 ;  /* 0x0000000242137824 */ /* 0x000fe200078e0213 */
[----:B----4-:R-:W-:Y:S01]  /*1f870*/  ISETP.LT.AND P4, PT, R0, UR4, !P0 ;  /* 0x0000000400007c0c */ /* 0x010fe2000c781270 */
[----:B------:R-:W2:Y:S02]  /*1f880*/  LDCU UR4, c[0x0][0x39c] ;  /* 0x00007380ff0477ac */ /* 0x000ea40008000800 */
[----:B------:R-:W-:Y:S01]  /*1f890*/  IMAD R25, R66, 0x2, R19 ;  /* 0x0000000242197824 */ /* 0x000fe200078e0213 */
[----:B------:R-:W-:Y:S01]  /*1f8a0*/  LOP3.LUT R0, R64, 0xf0, RZ, 0xfc, !PT ;  /* 0x000000f040007812 */ /* 0x000fe200078efcff */
[----:B------:R4:W-:Y:S03]  /*1f8b0*/  @P3 STG.E desc[UR40][R2.64], R236 ;  /* 0x000000ec02003986 */ /* 0x0009e6000c101928 */
[----:B-1----:R-:W-:Y:S01]  /*1f8c0*/  ISETP.LT.AND P3, PT, R0, UR5, !P0 ;  /* 0x0000000500007c0c */ /* 0x002fe2000c761270 */
[----:B------:R-:W-:Y:S01]  /*1f8d0*/  @P2 STG.E desc[UR40][R4.64], R237 ;  /* 0x000000ed04002986 */ /* 0x000fe2000c101928 */
[----:B------:R-:W1:Y:S01]  /*1f8e0*/  LDCU UR5, c[0x0][0x39c] ;  /* 0x00007380ff0577ac */ /* 0x000e620008000800 */
[----:B------:R-:W-:-:S02]  /*1f8f0*/  LOP3.LUT R0, R64, 0xf2, RZ, 0xfc, !PT ;  /* 0x000000f240007812 */ /* 0x000fc400078efcff */
[----:B------:R-:W1:Y:S01]  /*1f900*/  LDS.128 R4, [R67] ;  /* 0x0000000043047984 */ /* 0x000e620000000c00 */
[----:B----4-:R-:W-:-:S03]  /*1f910*/  LEA R2, P6, R25, R248, 0x2 ;  /* 0x000000f819027211 */ /* 0x010fc600078c10ff */
[----:B------:R4:W-:Y:S01]  /*1f920*/  @P5 STG.E desc[UR40][R16.64], R238 ;  /* 0x000000ee10005986 */ /* 0x0009e2000c101928 */
[-C--:B------:R-:W-:Y:S02]  /*1f930*/  LEA R18, P5, R19, R248.reuse, 0x2 ;  /* 0x000000f813127211 */ /* 0x080fe400078a10ff */
[-C--:B------:R-:W-:Y:S01]  /*1f940*/  LEA.HI.X.SX32 R3, R25, R249.reuse, 0x2, P6 ;  /* 0x000000f919037211 */ /* 0x080fe200030f16ff */
[----:B------:R-:W-:Y:S01]  /*1f950*/  IMAD R25, R66, 0x2, R25 ;  /* 0x0000000242197824 */ /* 0x000fe200078e0219 */
[----:B---3--:R-:W-:Y:S01]  /*1f960*/  ISETP.LT.AND P2, PT, R0, UR6, !P0 ;  /* 0x0000000600007c0c */ /* 0x008fe2000c741270 */
[----:B------:R-:W3:Y:S01]  /*1f970*/  LDCU UR6, c[0x0][0x39c] ;  /* 0x00007380ff0677ac */ /* 0x000ee20008000800 */
[----:B------:R-:W-:Y:S01]  /*1f980*/  LOP3.LUT R0, R64, 0xf4, RZ, 0xfc, !PT ;  /* 0x000000f440007812 */ /* 0x000fe200078efcff */
[----:B------:R-:W-:Y:S01]  /*1f990*/  IMAD R27, R66, 0x2, R25 ;  /* 0x00000002421b7824 */ /* 0x000fe200078e0219 */
[----:B------:R-:W-:Y:S02]  /*1f9a0*/  LEA.HI.X.SX32 R19, R19, R249, 0x2, P5 ;  /* 0x000000f913137211 */ /* 0x000fe400028f16ff */
[----:B----4-:R-:W-:-:S02]  /*1f9b0*/  LEA R16, P6, R25, R248, 0x2 ;  /* 0x000000f819107211 */ /* 0x010fc400078c10ff */
[----:B--2---:R-:W-:Y:S01]  /*1f9c0*/  ISETP.LT.AND P5, PT, R0, UR4, !P0 ;  /* 0x0000000400007c0c */ /* 0x004fe2000c7a1270 */
[----:B------:R-:W2:Y:S01]  /*1f9d0*/  LDCU UR4, c[0x0][0x39c] ;  /* 0x00007380ff0477ac */ /* 0x000ea20008000800 */
[----:B------:R4:W-:Y:S01]  /*1f9e0*/  @P4 STG.E desc[UR40][R18.64], R239 ;  /* 0x000000ef12004986 */ /* 0x0009e2000c101928 */
[----:B------:R-:W-:Y:S01]  /*1f9f0*/  LEA.HI.X.SX32 R17, R25, R249, 0x2, P6 ;  /* 0x000000f919117211 */ /* 0x000fe200030f16ff */
[----:B------:R-:W-:Y:S01]  /*1fa00*/  IMAD R25, R66, 0x2, R27 ;  /* 0x0000000242197824 */ /* 0x000fe200078e021b */
[----:B------:R-:W-:Y:S01]  /*1fa10*/  LOP3.LUT R0, R64, 0xf6, RZ, 0xfc, !PT ;  /* 0x000000f640007812 */ /* 0x000fe200078efcff */
[----:B------:R1:W-:Y:S03]  /*1fa20*/  @P3 STG.E desc[UR40][R2.64], R232 ;  /* 0x000000e802003986 */ /* 0x0003e6000c101928 */
[----:B-1----:R-:W-:Y:S01]  /*1fa30*/  ISETP.LT.AND P4, PT, R0, UR5, !P0 ;  /* 0x0000000500007c0c */ /* 0x002fe2000c781270 */
[----:B------:R-:W1:Y:S01]  /*1fa40*/  LDCU UR5, c[0x0][0x39c] ;  /* 0x00007380ff0577ac */ /* 0x000e620008000800 */
[----:B----4-:R-:W-:-:S04]  /*1fa50*/  LEA R18, P6, R27, R248, 0x2 ;  /* 0x000000f81b127211 */ /* 0x010fc800078c10ff */
[-C--:B------:R-:W-:Y:S01]  /*1fa60*/  LEA.HI.X.SX32 R19, R27, R249.reuse, 0x2, P6 ;  /* 0x000000f91b137211 */ /* 0x080fe200030f16ff */
[----:B------:R-:W-:Y:S01]  /*1fa70*/  IMAD R27, R66, 0x2, R25 ;  /* 0x00000002421b7824 */ /* 0x000fe200078e0219 */
[CC--:B------:R-:W-:Y:S02]  /*1fa80*/  LEA R2, P6, R25.reuse, R248.reuse, 0x2 ;  /* 0x000000f819027211 */ /* 0x0c0fe400078c10ff */
[----:B------:R-:W-:Y:S02]  /*1fa90*/  LOP3.LUT R0, R64, 0xf8, RZ, 0xfc, !PT ;  /* 0x000000f840007812 */ /* 0x000fe400078efcff */
[-C--:B------:R-:W-:Y:S02]  /*1faa0*/  LEA.HI.X.SX32 R3, R25, R249.reuse, 0x2, P6 ;  /* 0x000000f919037211 */ /* 0x080fe400030f16ff */
[CC--:B------:R-:W-:Y:S02]  /*1fab0*/  LEA R24, P6, R27.reuse, R248.reuse, 0x2 ;  /* 0x000000f81b187211 */ /* 0x0c0fe400078c10ff */
[----:B---3--:R-:W-:Y:S01]  /*1fac0*/  ISETP.LT.AND P3, PT, R0, UR6, !P0 ;  /* 0x0000000600007c0c */ /* 0x008fe2000c761270 */
[----:B------:R-:W3:Y:S01]  /*1fad0*/  LDCU UR6, c[0x0][0x39c] ;  /* 0x00007380ff0677ac */ /* 0x000ee20008000800 */
[----:B------:R-:W-:Y:S01]  /*1fae0*/  LOP3.LUT R0, R64, 0xfa, RZ, 0xfc, !PT ;  /* 0x000000fa40007812 */ /* 0x000fe200078efcff */
[----:B------:R-:W-:Y:S01]  /*1faf0*/  @P2 STG.E desc[UR40][R16.64], R233 ;  /* 0x000000e910002986 */ /* 0x000fe2000c101928 */
[----:B------:R-:W-:Y:S01]  /*1fb00*/  LEA.HI.X.SX32 R25, R27, R249, 0x2, P6 ;  /* 0x000000f91b197211 */ /* 0x000fe200030f16ff */
[----:B------:R-:W-:Y:S01]  /*1fb10*/  IMAD R27, R66, 0x2, R27 ;  /* 0x00000002421b7824 */ /* 0x000fe200078e021b */
[----:B--2---:R-:W-:Y:S01]  /*1fb20*/  ISETP.LT.AND P2, PT, R0, UR4, !P0 ;  /* 0x0000000400007c0c */ /* 0x004fe2000c741270 */
[----:B------:R-:W2:Y:S01]  /*1fb30*/  LDCU UR4, c[0x0][0x39c] ;  /* 0x00007380ff0477ac */ /* 0x000ea20008000800 */
[----:B------:R-:W-:Y:S01]  /*1fb40*/  LOP3.LUT R0, R64, 0xfc, RZ, 0xfc, !PT ;  /* 0x000000fc40007812 */ /* 0x000fe200078efcff */
[----:B------:R-:W-:Y:S01]  /*1fb50*/  IMAD R33, R66, 0x2, R27 ;  /* 0x0000000242217824 */ /* 0x000fe200078e021b */
[----:B------:R4:W-:Y:S02]  /*1fb60*/  @P5 STG.E desc[UR40][R18.64], R234 ;  /* 0x000000ea12005986 */ /* 0x0009e4000c101928 */
[----:B-1----:R-:W-:Y:S01]  /*1fb70*/  ISETP.LT.AND P5, PT, R0, UR5, !P0 ;  /* 0x0000000500007c0c */ /* 0x002fe2000c7a1270 */
[----:B------:R-:W1:Y:S01]  /*1fb80*/  LDCU UR5, c[0x0][0x39c] ;  /* 0x00007380ff0577ac */ /* 0x000e620008000800 */
[----:B------:R-:W-:Y:S01]  /*1fb90*/  LOP3.LUT R0, R64, 0xfe, RZ, 0xfc, !PT ;  /* 0x000000fe40007812 */ /* 0x000fe200078efcff */
[----:B------:R-:W-:Y:S04]  /*1fba0*/  @P4 STG.E desc[UR40][R2.64], R235 ;  /* 0x000000eb02004986 */ /* 0x000fe8000c101928 */
[----:B------:R1:W-:Y:S01]  /*1fbb0*/  @P3 STG.E desc[UR40][R24.64], R4 ;  /* 0x0000000418003986 */ /* 0x0003e2000c101928 */
[----:B----4-:R-:W-:-:S02]  /*1fbc0*/  LEA R18, P6, R33, R248, 0x2 ;  /* 0x000000f821127211 */ /* 0x010fc400078c10ff */
[-C--:B------:R-:W-:Y:S02]  /*1fbd0*/  LEA R16, P3, R27, R248.reuse, 0x2 ;  /* 0x000000f81b107211 */ /* 0x080fe400078610ff */
[-C--:B------:R-:W-:Y:S01]  /*1fbe0*/  LEA.HI.X.SX32 R19, R33, R249.reuse, 0x2, P6 ;  /* 0x000000f921137211 */ /* 0x080fe200030f16ff */
[----:B------:R-:W-:Y:S01]  /*1fbf0*/  IMAD R33, R66, 0x2, R33 ;  /* 0x0000000242217824 */ /* 0x000fe200078e0221 */
[----:B---3--:R-:W-:Y:S01]  /*1fc00*/  ISETP.LT.AND P4, PT, R0, UR6, !P0 ;  /* 0x0000000600007c0c */ /* 0x008fe2000c781270 */
[----:B------:R-:W3:Y:S01]  /*1fc10*/  LDCU UR6, c[0x0][0x39c] ;  /* 0x00007380ff0677ac */ /* 0x000ee20008000800 */
[----:B------:R-:W-:Y:S01]  /*1fc20*/  LOP3.LUT R0, R64, 0x100, RZ, 0xfc, !PT ;  /* 0x0000010040007812 */ /* 0x000fe200078efcff */
[----:B-1----:R-:W-:Y:S01]  /*1fc30*/  IMAD R25, R66, 0x2, R33 ;  /* 0x0000000242197824 */ /* 0x002fe200078e0221 */
[----:B------:R-:W-:Y:S02]  /*1fc40*/  LEA.HI.X.SX32 R17, R27, R249, 0x2, P3 ;  /* 0x000000f91b117211 */ /* 0x000fe400018f16ff */
[----:B--2---:R-:W-:Y:S01]  /*1fc50*/  ISETP.LT.AND P3, PT, R0, UR4, !P0 ;  /* 0x0000000400007c0c */ /* 0x004fe2000c761270 */
[----:B------:R-:W1:Y:S01]  /*1fc60*/  LDCU UR4, c[0x0][0x39c] ;  /* 0x00007380ff0477ac */ /* 0x000e620008000800 */
[----:B------:R-:W-:Y:S01]  /*1fc70*/  LEA R4, P6, R25, R248, 0x2 ;  /* 0x000000f819047211 */ /* 0x000fe200078c10ff */
[----:B------:R2:W-:Y:S01]  /*1fc80*/  @P2 STG.E desc[UR40][R16.64], R5 ;  /* 0x0000000510002986 */ /* 0x0005e2000c101928 */
[----:B------:R-:W-:-:S03]  /*1fc90*/  LOP3.LUT R0, R64, 0x102, RZ, 0xfc, !PT ;  /* 0x0000010240007812 */ /* 0x000fc600078efcff */
[----:B------:R4:W-:Y:S01]  /*1fca0*/  @P5 STG.E desc[UR40][R18.64], R6 ;  /* 0x0000000612005986 */ /* 0x0009e2000c101928 */
[----:B------:R-:W-:Y:S01]  /*1fcb0*/  ISETP.LT.AND P2, PT, R0, UR5, !P0 ;  /* 0x0000000500007c0c */ /* 0x000fe2000c741270 */
[----:B------:R-:W1:Y:S01]  /*1fcc0*/  LDCU UR5, c[0x0][0x39c] ;  /* 0x00007380ff0577ac */ /* 0x000e620008000800 */
[----:B------:R-:W-:Y:S01]  /*1fcd0*/  LEA R2, P5, R33, R248, 0x2 ;  /* 0x000000f821027211 */ /* 0x000fe200078a10ff */
[----:B--2---:R-:W-:Y:S01]  /*1fce0*/  IMAD R17, R66, 0x2, R25 ;  /* 0x0000000242117824 */ /* 0x004fe200078e0219 */
[----:B------:R-:W-:-:S03]  /*1fcf0*/  LEA.HI.X.SX32 R5, R25, R249, 0x2, P6 ;  /* 0x000000f919057211 */ /* 0x000fc600030f16ff */
[----:B------:R-:W-:Y:S01]  /*1fd00*/  IMAD R25, R66, 0x2, R17 ;  /* 0x0000000242197824 */ /* 0x000fe200078e0211 */
[-C--:B------:R-:W-:Y:S02]  /*1fd10*/  LEA R16, P6, R17, R248.reuse, 0x2 ;  /* 0x000000f811107211 */ /* 0x080fe400078c10ff */
[----:B------:R-:W-:Y:S02]  /*1fd20*/  LOP3.LUT R0, R64, 0x104, RZ, 0xfc, !PT ;  /* 0x0000010440007812 */ /* 0x000fe400078efcff */
[-C--:B------:R-:W-:Y:S02]  /*1fd30*/  LEA.HI.X.SX32 R3, R33, R249.reuse, 0x2, P5 ;  /* 0x000000f921037211 */ /* 0x080fe400028f16ff */
[-C--:B------:R-:W-:Y:S02]  /*1fd40*/  LEA.HI.X.SX32 R17, R17, R249.reuse, 0x2, P6 ;  /* 0x000000f911117211 */ /* 0x080fe400030f16ff */
[CC--:B----4-:R-:W-:Y:S02]  /*1fd50*/  LEA R18, P6, R25.reuse, R248.reuse, 0x2 ;  /* 0x000000f819127211 */ /* 0x0d0fe400078c10ff */
[----:B---3--:R-:W-:Y:S01]  /*1fd60*/  ISETP.LT.AND P5, PT, R0, UR6, !P0 ;  /* 0x0000000600007c0c */ /* 0x008fe2000c7a1270 */
[----:B------:R2:W-:Y:S01]  /*1fd70*/  @P4 STG.E desc[UR40][R2.64], R7 ;  /* 0x0000000702004986 */ /* 0x0005e2000c101928 */
[----:B------:R-:W-:Y:S01]  /*1fd80*/  LOP3.LUT R0, R64, 0x106, RZ, 0xfc, !PT ;  /* 0x0000010640007812 */ /* 0x000fe200078efcff */
[----:B------:R-:W3:Y:S01]  /*1fd90*/  LDCU UR6, c[0x0][0x39c] ;  /* 0x00007380ff0677ac */ /* 0x000ee20008000800 */
[----:B------:R-:W-:Y:S01]  /*1fda0*/  LEA.HI.X.SX32 R19, R25, R249, 0x2, P6 ;  /* 0x000000f919137211 */ /* 0x000fe200030f16ff */
[----:B------:R4:W-:Y:S01]  /*1fdb0*/  @P3 STG.E desc[UR40][R4.64], R250 ;  /* 0x000000fa04003986 */ /* 0x0009e2000c101928 */
[----:B------:R-:W-:Y:S01]  /*1fdc0*/  IMAD R25, R66, 0x2, R25 ;  /* 0x0000000242197824 */ /* 0x000fe200078e0219 */
[----:B-1----:R-:W-:Y:S01]  /*1fdd0*/  ISETP.LT.AND P4, PT, R0, UR4, !P0 ;  /* 0x0000000400007c0c */ /* 0x002fe2000c781270 */
[----:B------:R-:W1:Y:S01]  /*1fde0*/  LDCU UR4, c[0x0][0x39c] ;  /* 0x00007380ff0477ac */ /* 0x000e620008000800 */
[----:B------:R3:W-:Y:S02]  /*1fdf0*/  @P2 STG.E desc[UR40][R16.64], R251 ;  /* 0x000000fb10002986 */ /* 0x0007e4000c101928 */
[----:B--2---:R-:W-:-:S02]  /*1fe00*/  LEA R2, P6, R25, R248, 0x2 ;  /* 0x000000f819027211 */ /* 0x004fc400078c10ff */
[----:B----4-:R-:W2:Y:S04]  /*1fe10*/  LDL.LU R250, [R1+0x10] ;  /* 0x0000100001fa7983 */ /* 0x010ea80000300800 */
[----:B---3--:R-:W3:Y:S01]  /*1fe20*/  LDL.LU R251, [R1+0x14] ;  /* 0x0000140001fb7983 */ /* 0x008ee20000300800 */
[----:B------:R-:W-:-:S03]  /*1fe30*/  LEA.HI.X.SX32 R3, R25, R249, 0x2, P6 ;  /* 0x000000f919037211 */ /* 0x000fc600030f16ff */
[----:B------:R4:W-:Y:S04]  /*1fe40*/  @P5 STG.E desc[UR40][R18.64], R252 ;  /* 0x000000fc12005986 */ /* 0x0009e8000c101928 */
[----:B------:R1:W-:Y:S04]  /*1fe50*/  @P4 STG.E desc[UR40][R2.64], R62 ;  /* 0x0000003e02004986 */ /* 0x0003e8000c101928 */
[----:B----4-:R-:W4:Y:S04]  /*1fe60*/  LDL.LU R252, [R1+0x18] ;  /* 0x0000180001fc7983 */ /* 0x010f280000300800 */
[----:B-1----:R-:W4:Y:S01]  /*1fe70*/  LDL.LU R62, [R1+0x1c] ;  /* 0x00001c00013e7983 */ /* 0x002f220000300800 */
[----:B------:R-:W-:Y:S01]  /*1fe80*/  LOP3.LUT R0, R64, 0x108, RZ, 0xfc, !PT ;  /* 0x0000010840007812 */ /* 0x000fe200078efcff */
[----:B------:R-:W-:-:S03]  /*1fe90*/  IMAD R5, R66, 0x2, R25 ;  /* 0x0000000242057824 */ /* 0x000fc600078e0219 */
[----:B------:R-:W-:Y:S01]  /*1fea0*/  ISETP.LT.AND P3, PT, R0, UR5, !P0 ;  /* 0x0000000500007c0c */ /* 0x000fe2000c761270 */
[----:B------:R-:W1:Y:S01]  /*1feb0*/  LDCU UR5, c[0x0][0x39c] ;  /* 0x00007380ff0577ac */ /* 0x000e620008000800 */
[----:B------:R-:W-:Y:S01]  /*1fec0*/  LOP3.LUT R0, R64, 0x10a, RZ, 0xfc, !PT ;  /* 0x0000010a40007812 */ /* 0x000fe200078efcff */
[----:B------:R-:W-:-:S03]  /*1fed0*/  IMAD R17, R66, 0x2, R5 ;  /* 0x0000000242117824 */ /* 0x000fc600078e0205 */
[----:B------:R-:W-:Y:S01]  /*1fee0*/  ISETP.LT.AND P2, PT, R0, UR6, !P0 ;  /* 0x0000000600007c0c */ /* 0x000fe2000c741270 */
[----:B------:R-:W1:Y:S01]  /*1fef0*/  LDCU UR6, c[0x0][0x39c] ;  /* 0x00007380ff0677ac */ /* 0x000e620008000800 */
[----:B------:R-:W-:Y:S02]  /*1ff00*/  LOP3.LUT R0, R64, 0x10c, RZ, 0xfc, !PT ;  /* 0x0000010c40007812 */ /* 0x000fe400078efcff */
[CC--:B------:R-:W-:Y:S02]  /*1ff10*/  LEA R4, P6, R5.reuse, R248.reuse, 0x2 ;  /* 0x000000f805047211 */ /* 0x0c0fe400078c10ff */
[----:B------:R-:W-:Y:S01]  /*1ff20*/  ISETP.LT.AND P5, PT, R0, UR4, !P0 ;  /* 0x0000000400007c0c */ /* 0x000fe2000c7a1270 */
[----:B------:R-:W1:Y:S01]  /*1ff30*/  LDCU UR4, c[0x0][0x39c] ;  /* 0x00007380ff0477ac */ /* 0x000e620008000800 */
[----:B------:R-:W-:Y:S02]  /*1ff40*/  LEA.HI.X.SX32 R5, R5, R249, 0x2, P6 ;  /* 0x000000f905057211 */ /* 0x000fe400030f16ff */
[----:B------:R-:W-:-:S02]  /*1ff50*/  LEA R6, P6, R17, R248, 0x2 ;  /* 0x000000f811067211 */ /* 0x000fc400078c10ff */
[----:B------:R-:W-:Y:S02]  /*1ff60*/  LOP3.LUT R0, R64, 0x10e, RZ, 0xfc, !PT ;  /* 0x0000010e40007812 */ /* 0x000fe400078efcff */
[-C--:B------:R-:W-:Y:S01]  /*1ff70*/  LEA.HI.X.SX32 R7, R17, R249.reuse, 0x2, P6 ;  /* 0x000000f911077211 */ /* 0x080fe200030f16ff */
[----:B------:R-:W-:Y:S01]  /*1ff80*/  IMAD R17, R66, 0x2, R17 ;  /* 0x0000000242117824 */ /* 0x000fe200078e0211 */
[----:B-1----:R-:W-:Y:S01]  /*1ff90*/  ISETP.LT.AND P4, PT, R0, UR5, !P0 ;  /* 0x0000000500007c0c */ /* 0x002fe2000c781270 */
[----:B------:R-:W1:Y:S01]  /*1ffa0*/  LDCU UR5, c[0x0][0x39c] ;  /* 0x00007380ff0577ac */ /* 0x000e620008000800 */
[----:B------:R-:W-:Y:S01]  /*1ffb0*/  LOP3.LUT R0, R64, 0x110, RZ, 0xfc, !PT ;  /* 0x0000011040007812 */ /* 0x000fe200078efcff */
[----:B------:R1:W-:Y:S01]  /*1ffc0*/  @P3 STG.E desc[UR40][R4.64], R240 ;  /* 0x000000f004003986 */ /* 0x0003e2000c101928 */
[CC--:B------:R-:W-:Y:S01]  /*1ffd0*/  LEA R2, P6, R17.reuse, R248.reuse, 0x2 ;  /* 0x000000f811027211 */ /* 0x0c0fe200078c10ff */
[----:B------:R-:W-:Y:S01]  /*1ffe0*/  IMAD R19, R66, 0x2, R17 ;  /* 0x0000000242137824 */ /* 0x000fe200078e0211 */
[----:B------:R-:W-:Y:S01]  /*1fff0*/  ISETP.LT.AND P3, PT, R0, UR6, !P0 ;  /* 0x0000000600007c0c */ /* 0x000fe2000c761270 */
[----:B------:R-:W1:Y:S01]  /*20000*/  LDCU UR6, c[0x0][0x39c] ;  /* 0x00007380ff0677ac */ /* 0x000e620008000800 */
[----:B------:R-:W-:Y:S01]  /*20010*/  LOP3.LUT R0, R64, 0x112, RZ, 0xfc, !PT ;  /* 0x0000011240007812 */ /* 0x000fe200078efcff */
[----:B------:R1:W-:Y:S01]  /*20020*/  @P2 STG.E desc[UR40][R6.64], R241 ;  /* 0x000000f106002986 */ /* 0x0003e2000c101928 */
[----:B------:R-:W-:Y:S01]  /*20030*/  LEA.HI.X.SX32 R3, R17, R249, 0x2, P6 ;  /* 0x000000f911037211 */ /* 0x000fe200030f16ff */
[----:B------:R-:W-:Y:S01]  /*20040*/  IMAD R17, R66, 0x2, R19 ;  /* 0x0000000242117824 */ /* 0x000fe200078e0213 */
[----:B------:R-:W-:Y:S01]  /*20050*/  ISETP.LT.AND P2, PT, R0, UR4, !P0 ;  /* 0x0000000400007c0c */ /* 0x000fe2000c741270 */
[----:B------:R-:W2:Y:S01]  /*20060*/  LDCU UR4, c[0x0][0x39c] ;  /* 0x00007380ff0477ac */ /* 0x000ea20008000800 */
[----:B-1----:R-:W-:-:S02]  /*20070*/  LEA R4, P6, R19, R248, 0x2 ;  /* 0x000000f813047211 */ /* 0x002fc400078c10ff */
[----:B------:R-:W-:Y:S02]  /*20080*/  LOP3.LUT R0, R64, 0x114, RZ, 0xfc, !PT ;  /* 0x0000011440007812 */ /* 0x000fe400078efcff */
[-C--:B------:R-:W-:Y:S01]  /*20090*/  LEA.HI.X.SX32 R5, R19, R249.reuse, 0x2, P6 ;  /* 0x000000f913057211 */ /* 0x080fe200030f16ff */
[----:B------:R-:W-:Y:S01]  /*200a0*/  IMAD R19, R66, 0x2, R17 ;  /* 0x0000000242137824 */ /* 0x000fe200078e0211 */
[CC--:B------:R-:W-:Y:S01]  /*200b0*/  LEA R6, P6, R17.reuse, R248.reuse, 0x2 ;  /* 0x000000f811067211 */ /* 0x0c0fe200078c10ff */
[----:B------:R-:W-:Y:S01]  /*200c0*/  @P5 STG.E desc[UR40][R2.64], R246 ;  /* 0x000000f602005986 */ /* 0x000fe2000c101928 */
[----:B------:R-:W-:Y:S01]  /*200d0*/  ISETP.LT.AND P5, PT, R0, UR5, !P0 ;  /* 0x0000000500007c0c */ /* 0x000fe2000c7a1270 */
[----:B------:R-:W1:Y:S01]  /*200e0*/  LDCU UR5, c[0x0][0x39c] ;  /* 0x00007380ff0577ac */ /* 0x000e620008000800 */
[----:B------:R-:W-:Y:S02]  /*200f0*/  LEA.HI.X.SX32 R7, R17, R249, 0x2, P6 ;  /* 0x000000f911077211 */ /* 0x000fe400030f16ff */
[----:B------:R-:W-:-:S02]  /*20100*/  LEA R16, P6, R19, R248, 0x2 ;  /* 0x000000f813107211 */ /* 0x000fc400078c10ff */
[----:B------:R-:W-:Y:S01]  /*20110*/  LOP3.LUT R0, R64, 0x116, RZ, 0xfc, !PT ;  /* 0x0000011640007812 */ /* 0x000fe200078efcff */
[----:B------:R1:W-:Y:S01]  /*20120*/  @P4 STG.E desc[UR40][R4.64], R247 ;  /* 0x000000f704004986 */ /* 0x0003e2000c101928 */
[----:B------:R-:W-:Y:S01]  /*20130*/  LEA.HI.X.SX32 R17, R19, R249, 0x2, P6 ;  /* 0x000000f913117211 */ /* 0x000fe200030f16ff */
[----:B------:R-:W-:Y:S01]  /*20140*/  IMAD R19, R66, 0x2, R19 ;  /* 0x0000000242137824 */ /* 0x000fe200078e0213 */
[----:B------:R-:W-:Y:S01]  /*20150*/  ISETP.LT.AND P4, PT, R0, UR6, !P0 ;  /* 0x0000000600007c0c */ /* 0x000fe2000c781270 */
[----:B------:R-:W2:Y:S01]  /*20160*/  LDCU UR6, c[0x0][0x39c] ;  /* 0x00007380ff0677ac */ /* 0x000ea20008000800 */
[----:B------:R-:W-:Y:S01]  /*20170*/  LOP3.LUT R0, R64, 0x118, RZ, 0xfc, !PT ;  /* 0x0000011840007812 */ /* 0x000fe200078efcff */
[----:B------:R-:W-:-:S05]  /*20180*/  IMAD R25, R66, 0x2, R19 ;  /* 0x0000000242197824 */ /* 0x000fca00078e0213 */
[----:B-1----:R-:W-:-:S04]  /*20190*/  LEA R4, P6, R25, R248, 0x2 ;  /* 0x000000f819047211 */ /* 0x002fc800078c10ff */
[-C--:B------:R-:W-:Y:S01]  /*201a0*/  LEA.HI.X.SX32 R5, R25, R249.reuse, 0x2, P6 ;  /* 0x000000f919057211 */ /* 0x080fe200030f16ff */
[----:B------:R-:W-:Y:S01]  /*201b0*/  IMAD R25, R66, 0x2, R25 ;  /* 0x0000000242197824 */ /* 0x000fe200078e0219 */
[----:B--2---:R-:W-:Y:S01]  /*201c0*/  @P3 STG.E desc[UR40][R6.64], R250 ;  /* 0x000000fa06003986 */ /* 0x004fe2000c101928 */
[----:B------:R-:W-:Y:S01]  /*201d0*/  ISETP.LT.AND P3, PT, R0, UR4, !P0 ;  /* 0x0000000400007c0c */ /* 0x000fe2000c761270 */
[----:B------:R-:W1:Y:S02]  /*201e0*/  LDCU UR4, c[0x0][0x39c] ;  /* 0x00007380ff0477ac */ /* 0x000e640008000800 */
[----:B---3--:R2:W-:Y:S01]  /*201f0*/  @P2 STG.E desc[UR40][R16.64], R251 ;  /* 0x000000fb10002986 */ /* 0x0085e2000c101928 */
[C---:B------:R-:W-:Y:S02]  /*20200*/  LEA R2, P2, R19.reuse, R248, 0x2 ;  /* 0x000000f813027211 */ /* 0x040fe400078410ff */
[----:B------:R-:W-:Y:S02]  /*20210*/  LOP3.LUT R0, R64, 0x11a, RZ, 0xfc, !PT ;  /* 0x0000011a40007812 */ /* 0x000fe400078efcff */
[----:B------:R-:W-:-:S02]  /*20220*/  LEA.HI.X.SX32 R3, R19, R249, 0x2, P2 ;  /* 0x000000f913037211 */ /* 0x000fc400010f16ff */
[----:B------:R-:W-:Y:S01]  /*20230*/  ISETP.LT.AND P2, PT, R0, UR5, !P0 ;  /* 0x0000000500007c0c */ /* 0x000fe2000c741270 */
[----:B------:R-:W3:Y:S01]  /*20240*/  LDCU UR5, c[0x0][0x39c] ;  /* 0x00007380ff0577ac */ /* 0x000ee20008000800 */
[----:B------:R-:W-:Y:S01]  /*20250*/  LOP3.LUT R0, R64, 0x11c, RZ, 0xfc, !PT ;  /* 0x0000011c40007812 */ /* 0x000fe200078efcff */
[----:B--2---:R-:W-:Y:S01]  /*20260*/  IMAD R17, R66, 0x2, R25 ;  /* 0x0000000242117824 */ /* 0x004fe200078e0219 */
[----:B----4-:R2:W-:Y:S02]  /*20270*/  @P5 STG.E desc[UR40][R2.64], R252 ;  /* 0x000000fc02005986 */ /* 0x0105e4000c101928 */
[----:B------:R-:W-:Y:S01]  /*20280*/  ISETP.LT.AND P5, PT, R0, UR6, !P0 ;  /* 0x0000000600007c0c */ /* 0x000fe2000c7a1270 */
[----:B------:R-:W4:Y:S01]  /*20290*/  LDCU UR6, c[0x0][0x39c] ;  /* 0x00007380ff0677ac */ /* 0x000f220008000800 */
[----:B------:R3:W-:Y:S01]  /*202a0*/  @P4 STG.E desc[UR40][R4.64], R62 ;  /* 0x0000003e04004986 */ /* 0x0007e2000c101928 */
[----:B------:R-:W-:Y:S02]  /*202b0*/  LEA R6, P4, R25, R248, 0x2 ;  /* 0x000000f819067211 */ /* 0x000fe400078810ff */
[----:B------:R-:W-:-:S02]  /*202c0*/  LOP3.LUT R0, R64, 0x11e, RZ, 0xfc, !PT ;  /* 0x0000011e40007812 */ /* 0x000fc400078efcff */
[-C--:B------:R-:W-:Y:S02]  /*202d0*/  LEA.HI.X.SX32 R7, R25, R249.reuse, 0x2, P4 ;  /* 0x000000f919077211 */ /* 0x080fe400020f16ff */
[----:B-1----:R-:W-:Y:S01]  /*202e0*/  ISETP.LT.AND P4, PT, R0, UR4, !P0 ;  /* 0x0000000400007c0c */ /* 0x002fe2000c781270 */
[----:B------:R-:W1:Y:S01]  /*202f0*/  LDCU UR4, c[0x0][0x39c] ;  /* 0x00007380ff0477ac */ /* 0x000e620008000800 */
[CC--:B--2---:R-:W-:Y:S01]  /*20300*/  LEA R2, P6, R17.reuse, R248.reuse, 0x2 ;  /* 0x000000f811027211 */ /* 0x0c4fe200078c10ff */
[----:B---3--:R-:W-:Y:S01]  /*20310*/  IMAD R5, R66, 0x2, R17 ;  /* 0x0000000242057824 */ /* 0x008fe200078e0211 */
[----:B------:R-:W-:Y:S02]  /*20320*/  LOP3.LUT R0, R64, 0x120, RZ, 0xfc, !PT ;  /* 0x0000012040007812 */ /* 0x000fe400078efcff */
[----:B------:R-:W-:Y:S01]  /*20330*/  LEA.HI.X.SX32 R3, R17, R249, 0x2, P6 ;  /* 0x000000f911037211 */ /* 0x000fe200030f16ff */
[----:B------:R-:W-:Y:S01]  /*20340*/  IMAD R19, R66, 0x2, R5 ;  /* 0x0000000242137824 */ /* 0x000fe200078e0205 */
[----:B------:R-:W-:Y:S01]  /*20350*/  LEA R4, P6, R5, R248, 0x2 ;  /* 0x000000f805047211 */ /* 0x000fe200078c10ff */
[----:B------:R2:W-:Y:S01]  /*20360*/  @P3 STG.E desc[UR40][R6.64], R196 ;  /* 0x000000c406003986 */ /* 0x0005e2000c101928 */
[----:B------:R-:W-:Y:S01]  /*20370*/  ISETP.LT.AND P3, PT, R0, UR5, !P0 ;  /* 0x0000000500007c0c */ /* 0x000fe2000c761270 */
[----:B------:R-:W3:Y:S01]  /*20380*/  LDCU UR5, c[0x0][0x39c] ;  /* 0x00007380ff0577ac */ /* 0x000ee20008000800 */
[----:B------:R-:W-:-:S02]  /*20390*/  LOP3.LUT R0, R64, 0x122, RZ, 0xfc, !PT ;  /* 0x0000012240007812 */ /* 0x000fc400078efcff */
[-C--:B------:R-:W-:Y:S01]  /*203a0*/  LEA.HI.X.SX32 R5, R5, R249.reuse, 0x2, P6 ;  /* 0x000000f905057211 */ /* 0x080fe200030f16ff */
[----:B------:R2:W-:Y:S01]  /*203b0*/  @P2 STG.E desc[UR40][R2.64], R197 ;  /* 0x000000c502002986 */ /* 0x0005e2000c101928 */
[CC--:B------:R-:W-:Y:S02]  /*203c0*/  LEA R16, P6, R19.reuse, R248.reuse, 0x2 ;  /* 0x000000f813107211 */ /* 0x0c0fe400078c10ff */
[----:B----4-:R-:W-:Y:S01]  /*203d0*/  ISETP.LT.AND P2, PT, R0, UR6, !P0 ;  /* 0x0000000600007c0c */ /* 0x010fe2000c741270 */
[----:B------:R4:W-:Y:S01]  /*203e0*/  @P5 STG.E desc[UR40][R4.64], R198 ;  /* 0x000000c604005986 */ /* 0x0009e2000c101928 */
[----:B------:R-:W-:Y:S01]  /*203f0*/  LOP3.LUT R0, R64, 0x124, RZ, 0xfc, !PT ;  /* 0x0000012440007812 */ /* 0x000fe200078efcff */
[----:B------:R-:W3:Y:S01]  /*20400*/  LDCU UR6, c[0x0][0x39c] ;  /* 0x00007380ff0677ac */ /* 0x000ee20008000800 */
[----:B------:R-:W-:Y:S01]  /*20410*/  LEA.HI.X.SX32 R17, R19, R249, 0x2, P6 ;  /* 0x000000f913117211 */ /* 0x000fe200030f16ff */
[----:B------:R-:W-:Y:S01]  /*20420*/  IMAD R19, R66, 0x2, R19 ;  /* 0x0000000242137824 */ /* 0x000fe200078e0213 */
[----:B-1----:R-:W-:Y:S01]  /*20430*/  ISETP.LT.AND P5, PT, R0, UR4, !P0 ;  /* 0x0000000400007c0c */ /* 0x002fe2000c7a1270 */
[----:B------:R-:W1:Y:S02]  /*20440*/  LDCU UR4, c[0x0][0x39c] ;  /* 0x00007380ff0477ac */ /* 0x000e640008000800 */
[----:B--2---:R-:W-:Y:S01]  /*20450*/  IMAD R7, R66, 0x2, R19 ;  /* 0x0000000242077824 */ /* 0x004fe200078e0213 */
[----:B------:R-:W-:-:S02]  /*20460*/  LEA R2, P6, R19, R248, 0x2 ;  /* 0x000000f813027211 */ /* 0x000fc400078c10ff */
[----:B------:R-:W-:Y:S02]  /*20470*/  LOP3.LUT R0, R64, 0x126, RZ, 0xfc, !PT ;  /* 0x0000012640007812 */ /* 0x000fe400078efcff */
[-C--:B------:R-:W-:Y:S01]  /*20480*/  LEA.HI.X.SX32 R3, R19, R249.reuse, 0x2, P6 ;  /* 0x000000f913037211 */ /* 0x080fe200030f16ff */
[----:B------:R-:W-:Y:S01]  /*20490*/  IMAD R19, R66, 0x2, R7 ;  /* 0x0000000242137824 */ /* 0x000fe200078e0207 */
[CC--:B----4-:R-:W-:Y:S01]  /*204a0*/  LEA R4, P6, R7.reuse, R248.reuse, 0x2 ;  /* 0x000000f807047211 */ /* 0x0d0fe200078c10ff */
[----:B------:R2:W-:Y:S01]  /*204b0*/  @P4 STG.E desc[UR40][R16.64], R199 ;  /* 0x000000c710004986 */ /* 0x0005e2000c101928 */
[----:B---3--:R-:W-:Y:S01]  /*204c0*/  ISETP.LT.AND P4, PT, R0, UR5, !P0 ;  /* 0x0000000500007c0c */ /* 0x008fe2000c781270 */
[----:B------:R-:W3:Y:S01]  /*204d0*/  LDCU UR5, c[0x0][0x39c] ;  /* 0x00007380ff0577ac */ /* 0x000ee20008000800 */
[----:B------:R-:W-:Y:S02]  /*204e0*/  LEA.HI.X.SX32 R5, R7, R249, 0x2, P6 ;  /* 0x000000f907057211 */ /* 0x000fe400030f16ff */
[----:B------:R-:W-:-:S02]  /*204f0*/  LEA R6, P6, R19, R248, 0x2 ;  /* 0x000000f813067211 */ /* 0x000fc400078c10ff */
[----:B------:R-:W-:Y:S01]  /*20500*/  LOP3.LUT R0, R64, 0x128, RZ, 0xfc, !PT ;  /* 0x0000012840007812 */ /* 0x000fe200078efcff */
[----:B------:R4:W-:Y:S01]  /*20510*/  @P3 STG.E desc[UR40][R2.64], R204 ;  /* 0x000000cc02003986 */ /* 0x0009e2000c101928 */
[----:B------:R-:W-:Y:S01]  /*20520*/  LEA.HI.X.SX32 R7, R19, R249, 0x2, P6 ;  /* 0x000000f913077211 */ /* 0x000fe200030f16ff */
[----:B------:R-:W-:Y:S01]  /*20530*/  IMAD R19, R66, 0x2, R19 ;  /* 0x0000000242137824 */ /* 0x000fe200078e0213 */
[----:B-1----:R-:W-:Y:S01]  /*20540*/  ISETP.LT.AND P3, PT, R0, UR4, !P0 ;  /* 0x0000000400007c0c */ /* 0x002fe2000c761270 */
[----:B------:R-:W1:Y:S01]  /*20550*/  LDCU UR4, c[0x0][0x39c] ;  /* 0x00007380ff0477ac */ /* 0x000e620008000800 */
[----:B------:R-:W-:Y:S01]  /*20560*/  LOP3.LUT R0, R64, 0x12a, RZ, 0xfc, !PT ;  /* 0x0000012a40007812 */ /* 0x000fe200078efcff */
[----:B------:R3:W-:Y:S01]  /*20570*/  @P2 STG.E desc[UR40][R4.64], R205 ;  /* 0x000000cd04002986 */ /* 0x0007e2000c101928 */
[----:B--2---:R-:W-:Y:S02]  /*20580*/  IMAD R17, R66, 0x2, R19 ;  /* 0x0000000242117824 */ /* 0x004fe400078e0213 */
[----:B------:R-:W-:Y:S01]  /*20590*/  ISETP.LT.AND P2, PT, R0, UR6, !P0 ;  /* 0x0000000600007c0c */ /* 0x000fe2000c741270 */
[----:B------:R-:W2:Y:S01]  /*205a0*/  LDCU UR6, c[0x0][0x39c] ;  /* 0x00007380ff0677ac */ /* 0x000ea20008000800 */
        /* <DEDUP_REMOVED lines=13> */
[----:B-1----:R-:W-:Y:S01]  /*20680*/  ISETP.LT.AND P4, PT, R0, UR4, !P0 ;  /* 0x0000000400007c0c */ /* 0x002fe2000c781270 */
[----:B------:R-:W1:Y:S01]  /*20690*/  LDCU UR4, c[0x0][0x39c] ;  /* 0x00007380ff0477ac */ /* 0x000e620008000800 */
[-C--:B------:R-:W-:Y:S02]  /*206a0*/  LEA.HI.X.SX32 R7, R19, R249.reuse, 0x2, P6 ;  /* 0x000000f913077211 */ /* 0x080fe400030f16ff */
[C---:B------:R-:W-:Y:S02]  /*206b0*/  LEA R16, P6, R25.reuse, R248, 0x2 ;  /* 0x000000f819107211 */ /* 0x040fe400078c10ff */
[----:B------:R-:W-:Y:S01]  /*206c0*/  LOP3.LUT R0, R64, 0x130, RZ, 0xfc, !PT ;  /* 0x0000013040007812 */ /* 0x000fe200078efcff */
[----:B------:R1:W-:Y:S01]  /*206d0*/  @P3 STG.E desc[UR40][R4.64], R212 ;  /* 0x000000d404003986 */ /* 0x0003e2000c101928 */
[----:B------:R-:W-:Y:S01]  /*206e0*/  LEA.HI.X.SX32 R17, R25, R249, 0x2, P6 ;  /* 0x000000f919117211 */ /* 0x000fe200030f16ff */
[----:B------:R-:W-:Y:S01]  /*206f0*/  IMAD R25, R66, 0x2, R25 ;  /* 0x0000000242197824 */ /* 0x000fe200078e0219 */
[----:B--2---:R-:W-:Y:S01]  /*20700*/  ISETP.LT.AND P3, PT, R0, UR6, !P0 ;  /* 0x0000000600007c0c */ /* 0x004fe2000c761270 */
[----:B------:R-:W2:Y:S01]  /*20710*/  LDCU UR6, c[0x0][0x39c] ;  /* 0x00007380ff0677ac */ /* 0x000ea20008000800 */
[----:B------:R-:W-:Y:S01]  /*20720*/  LOP3.LUT R0, R64, 0x132, RZ, 0xfc, !PT ;  /* 0x0000013240007812 */ /* 0x000fe200078efcff */
[----:B------:R-:W-:Y:S01]  /*20730*/  @P2 STG.E desc[UR40][R6.64], R213 ;  /* 0x000000d506002986 */ /* 0x000fe2000c101928 */
[----:B------:R-:W-:-:S02]  /*20740*/  IMAD R19, R66, 0x2, R25 ;  /* 0x0000000242137824 */ /* 0x000fc400078e0219 */
[----:B---3--:R-:W-:Y:S01]  /*20750*/  ISETP.LT.AND P2, PT, R0, UR5, !P0 ;  /* 0x0000000500007c0c */ /* 0x008fe2000c741270 */
[----:B------:R-:W3:Y:S01]  /*20760*/  LDCU UR5, c[0x0][0x39c] ;  /* 0x00007380ff0577ac */ /* 0x000ee20008000800 */
[----:B------:R2:W-:Y:S01]  /*20770*/  @P5 STG.E desc[UR40][R16.64], R214 ;  /* 0x000000d610005986 */ /* 0x0005e2000c101928 */
[-C--:B----4-:R-:W-:Y:S02]  /*20780*/  LEA R2, P5, R25, R248.reuse, 0x2 ;  /* 0x000000f819027211 */ /* 0x090fe400078a10ff */
[----:B-1----:R-:W-:Y:S02]  /*20790*/  LEA R4, P6, R19, R248, 0x2 ;  /* 0x000000f813047211 */ /* 0x002fe400078c10ff */
[----:B------:R-:W-:Y:S02]  /*207a0*/  LOP3.LUT R0, R64, 0x134, RZ, 0xfc, !PT ;  /* 0x0000013440007812 */ /* 0x000fe400078efcff */
[-C--:B------:R-:W-:Y:S02]  /*207b0*/  LEA.HI.X.SX32 R3, R25, R249.reuse, 0x2, P5 ;  /* 0x000000f919037211 */ /* 0x080fe400028f16ff */
[----:B------:R-:W-:Y:S01]  /*207c0*/  LEA.HI.X.SX32 R5, R19, R249, 0x2, P6 ;  /* 0x000000f913057211 */ /* 0x000fe200030f16ff */
[----:B------:R-:W-:Y:S01]  /*207d0*/  IMAD R19, R66, 0x2, R19 ;  /* 0x0000000242137824 */ /* 0x000fe200078e0213 */
[----:B------:R-:W-:Y:S01]  /*207e0*/  ISETP.LT.AND P5, PT, R0, UR4, !P0 ;  /* 0x0000000400007c0c */ /* 0x000fe2000c7a1270 */
[----:B------:R-:W1:Y:S01]  /*207f0*/  LDCU UR4, c[0x0][0x39c] ;  /* 0x00007380ff0477ac */ /* 0x000e620008000800 */
[----:B------:R-:W-:Y:S01]  /*20800*/  LOP3.LUT R0, R64, 0x136, RZ, 0xfc, !PT ;  /* 0x0000013640007812 */ /* 0x000fe200078efcff */
[----:B------:R4:W-:Y:S01]  /*20810*/  @P4 STG.E desc[UR40][R2.64], R215 ;  /* 0x000000d702004986 */ /* 0x0009e2000c101928 */
[----:B--2---:R-:W-:-:S02]  /*20820*/  IMAD R17, R66, 0x2, R19 ;  /* 0x0000000242117824 */ /* 0x004fc400078e0213 */
[----:B------:R-:W-:Y:S01]  /*20830*/  ISETP.LT.AND P4, PT, R0, UR6, !P0 ;  /* 0x0000000600007c0c */ /* 0x000fe2000c781270 */
[----:B------:R2:W-:Y:S01]  /*20840*/  @P3 STG.E desc[UR40][R4.64], R220 ;  /* 0x000000dc04003986 */ /* 0x0005e2000c101928 */
[CC--:B------:R-:W-:Y:S01]  /*20850*/  LEA R6, P3, R19.reuse, R248.reuse, 0x2 ;  /* 0x000000f813067211 */ /* 0x0c0fe200078610ff */
[----:B------:R-:W1:Y:S01]  /*20860*/  LDCU UR6, c[0x0][0x39c] ;  /* 0x00007380ff0677ac */ /* 0x000e620008000800 */
[----:B------:R-:W-:Y:S02]  /*20870*/  LOP3.LUT R0, R64, 0x138, RZ, 0xfc, !PT ;  /* 0x0000013840007812 */ /* 0x000fe400078efcff */
[----:B------:R-:W-:Y:S02]  /*20880*/  LEA.HI.X.SX32 R7, R19, R249, 0x2, P3 ;  /* 0x000000f913077211 */ /* 0x000fe400018f16ff */
[----:B---3--:R-:W-:Y:S01]  /*20890*/  ISETP.LT.AND P3, PT, R0, UR5, !P0 ;  /* 0x0000000500007c0c */ /* 0x008fe2000c761270 */
[----:B------:R-:W3:Y:S01]  /*208a0*/  LDCU UR5, c[0x0][0x39c] ;  /* 0x00007380ff0577ac */ /* 0x000ee20008000800 */
[----:B----4-:R-:W-:Y:S01]  /*208b0*/  LEA R2, P6, R17, R248, 0x2 ;  /* 0x000000f811027211 */ /* 0x010fe200078c10ff */
[----:B--2---:R-:W-:Y:S01]  /*208c0*/  IMAD R5, R66, 0x2, R17 ;  /* 0x0000000242057824 */ /* 0x004fe200078e0211 */
[----:B------:R-:W-:-:S02]  /*208d0*/  LOP3.LUT R0, R64, 0x13a, RZ, 0xfc, !PT ;  /* 0x0000013a40007812 */ /* 0x000fc400078efcff */
[-C--:B------:R-:W-:Y:S01]  /*208e0*/  LEA.HI.X.SX32 R3, R17, R249.reuse, 0x2, P6 ;  /* 0x000000f911037211 */ /* 0x080fe200030f16ff */
[----:B------:R-:W-:Y:S01]  /*208f0*/  IMAD R19, R66, 0x2, R5 ;  /* 0x0000000242137824 */ /* 0x000fe200078e0205 */
[CC--:B------:R-:W-:Y:S01]  /*20900*/  LEA R4, P6, R5.reuse, R248.reuse, 0x2 ;  /* 0x000000f805047211 */ /* 0x0c0fe200078c10ff */
[----:B------:R2:W-:Y:S01]  /*20910*/  @P2 STG.E desc[UR40][R6.64], R221 ;  /* 0x000000dd06002986 */ /* 0x0005e2000c101928 */
[----:B-1----:R-:W-:Y:S01]  /*20920*/  ISETP.LT.AND P2, PT, R0, UR4, !P0 ;  /* 0x0000000400007c0c */ /* 0x002fe2000c741270 */
[----:B------:R-:W1:Y:S01]  /*20930*/  LDCU UR4, c[0x0][0x39c] ;  /* 0x00007380ff0477ac */ /* 0x000e620008000800 */
[----:B------:R-:W-:Y:S02]  /*20940*/  LOP3.LUT R0, R64, 0x13c, RZ, 0xfc, !PT ;  /* 0x0000013c40007812 */ /* 0x000fe400078efcff */
[----:B------:R-:W-:Y:S01]  /*20950*/  LEA.HI.X.SX32 R5, R5, R249, 0x2, P6 ;  /* 0x000000f905057211 */ /* 0x000fe200030f16ff */
[----:B------:R4:W-:Y:S01]  /*20960*/  @P5 STG.E desc[UR40][R2.64], R222 ;  /* 0x000000de02005986 */ /* 0x0009e2000c101928 */
[----:B------:R-:W-:-:S02]  /*20970*/  LEA R16, P6, R19, R248, 0x2 ;  /* 0x000000f813107211 */ /* 0x000fc400078c10ff */
[----:B------:R-:W-:Y:S01]  /*20980*/  ISETP.LT.AND P5, PT, R0, UR6, !P0 ;  /* 0x0000000600007c0c */ /* 0x000fe2000c7a1270 */
[----:B------:R1:W-:Y:S01]  /*20990*/  @P4 STG.E desc[UR40][R4.64], R223 ;  /* 0x000000df04004986 */ /* 0x0003e2000c101928 */
[----:B------:R-:W-:Y:S01]  /*209a0*/  LOP3.LUT R0, R64, 0x13e, RZ, 0xfc, !PT ;  /* 0x0000013e40007812 */ /* 0x000fe200078efcff */
[----:B------:R-:W1:Y:S01]  /*209b0*/  LDCU UR6, c[0x0][0x39c] ;  /* 0x00007380ff0677ac */ /* 0x000e620008000800 */
[----:B------:R-:W-:Y:S01]  /*209c0*/  LEA.HI.X.SX32 R17, R19, R249, 0x2, P6 ;  /* 0x000000f913117211 */ /* 0x000fe200030f16ff */
[----:B------:R-:W-:Y:S01]  /*209d0*/  IMAD R19, R66, 0x2, R19 ;  /* 0x0000000242137824 */ /* 0x000fe200078e0213 */
[----:B---3--:R-:W-:Y:S01]  /*209e0*/  ISETP.LT.AND P4, PT, R0, UR5, !P0 ;  /* 0x0000000500007c0c */ /* 0x008fe2000c781270 */
[----:B------:R-:W3:Y:S02]  /*209f0*/  LDCU UR5, c[0x0][0x39c] ;  /* 0x00007380ff0577ac */ /* 0x000ee40008000800 */
[----:B--2---:R-:W-:Y:S01]  /*20a00*/  IMAD R7, R66, 0x2, R19 ;  /* 0x0000000242077824 */ /* 0x004fe200078e0213 */
[----:B----4-:R-:W-:-:S02]  /*20a10*/  LEA R2, P6, R19, R248, 0x2 ;  /* 0x000000f813027211 */ /* 0x010fc400078c10ff */
[----:B------:R-:W-:Y:S02]  /*20a20*/  LOP3.LUT R0, R64, 0x140, RZ, 0xfc, !PT ;  /* 0x0000014040007812 */ /* 0x000fe400078efcff */
[-C--:B------:R-:W-:Y:S01]  /*20a30*/  LEA.HI.X.SX32 R3, R19, R249.reuse, 0x2, P6 ;  /* 0x000000f913037211 */ /* 0x080fe200030f16ff */
[----:B------:R-:W-:Y:S01]  /*20a40*/  IMAD R19, R66, 0x2, R7 ;  /* 0x0000000242137824 */ /* 0x000fe200078e0207 */
[CC--:B-1----:R-:W-:Y:S01]  /*20a50*/  LEA R4, P6, R7.reuse, R248.reuse, 0x2 ;  /* 0x000000f807047211 */ /* 0x0c2fe200078c10ff */
        /* <DEDUP_REMOVED lines=474> */
[-C--:B------:R-:W-:Y:S02]  /*22800*/  LEA.HI.X.SX32 R3, R19, R249.reuse, 0x2, P6 ;  /* 0x000000f913037211 */ /* 0x080fe400030f16ff */
[C---:B---3--:R-:W-:Y:S01]  /*22810*/  LEA R4, P6, R9.reuse, R248, 0x2 ;  /* 0x000000f809047211 */ /* 0x048fe200078c10ff */
[----:B------:R-:W-:Y:S01]  /*22820*/  IMAD R11, R66, 0x2, R9 ;  /* 0x00000002420b7824 */ /* 0x000fe200078e0209 */
        /* <DEDUP_REMOVED lines=62> */
[----:B------:R-:W3:Y:S01]  /*22c10*/  LDCU UR5, c[0x0][0x39c] ;  /* 0x00007380ff0577ac */ /* 0x000ee20008000800 */
[----:B------:R-:W3:Y:S01]  /*22c20*/  LDS.128 R20, [R67+0x800] ;  /* 0x0008000043147984 */ /* 0x000ee20000000c00 */
        /* <DEDUP_REMOVED lines=47> */
[----:B------:R-:W-:-:S02]  /*22f20*/  IMAD R11, R66, 0x2, R13 ;  /* 0x00000002420b7824 */ /* 0x000fc400078e020d */
[----:B--2---:R-:W-:Y:S01]  /*22f30*/  ISETP.LT.AND P3, PT, R0, UR4, !P0 ;  /* 0x0000000400007c0c */ /* 0x004fe2000c761270 */
[----:B------:R-:W2:Y:S01]  /*22f40*/  LDCU UR4, c[0x0][0x39c] ;  /* 0x00007380ff0477ac */ /* 0x000ea20008000800 */
[----:B------:R1:W-:Y:S01]  /*22f50*/  @P2 STG.E desc[UR40][R8.64], R45 ;  /* 0x0000002d08002986 */ /* 0x0003e2000c101928 */
[-C--:B----4-:R-:W-:Y:S02]  /*22f60*/  LEA R2, P2, R13, R248.reuse, 0x2 ;  /* 0x000000f80d027211 */ /* 0x090fe400078410ff */
[-C--:B---3--:R-:W-:Y:S02]  /*22f70*/  LEA R4, P6, R11, R248.reuse, 0x2 ;  /* 0x000000f80b047211 */ /* 0x088fe400078c10ff */
[----:B------:R-:W-:Y:S02]  /*22f80*/  LOP3.LUT R0, R64, 0x1ea, RZ, 0xfc, !PT ;  /* 0x000001ea40007812 */ /* 0x000fe400078efcff */
[-C--:B------:R-:W-:Y:S02]  /*22f90*/  LEA.HI.X.SX32 R3, R13, R249.reuse, 0x2, P2 ;  /* 0x000000f90d037211 */ /* 0x080fe400010f16ff */
[-C--:B------:R-:W-:Y:S01]  /*22fa0*/  LEA.HI.X.SX32 R5, R11, R249.reuse, 0x2, P6 ;  /* 0x000000f90b057211 */ /* 0x080fe200030f16ff */
[----:B------:R-:W-:Y:S01]  /*22fb0*/  IMAD R11, R66, 0x2, R11 ;  /* 0x00000002420b7824 */ /* 0x000fe200078e020b */
[----:B------:R-:W-:Y:S01]  /*22fc0*/  ISETP.LT.AND P2, PT, R0, UR5, !P0 ;  /* 0x0000000500007c0c */ /* 0x000fe2000c741270 */
[----:B------:R-:W3:Y:S01]  /*22fd0*/  LDCU UR5, c[0x0][0x39c] ;  /* 0x00007380ff0577ac */ /* 0x000ee20008000800 */
[----:B------:R-:W-:Y:S01]  /*22fe0*/  LOP3.LUT R0, R64, 0x1ec, RZ, 0xfc, !PT ;  /* 0x000001ec40007812 */ /* 0x000fe200078efcff */
[----:B------:R4:W-:Y:S03]  /*22ff0*/  @P5 STG.E desc[UR40][R2.64], R46 ;  /* 0x0000002e02005986 */ /* 0x0009e6000c101928 */
[----:B-1----:R-:W-:Y:S01]  /*23000*/  ISETP.LT.AND P5, PT, R0, UR6, !P0 ;  /* 0x0000000600007c0c */ /* 0x002fe2000c7a1270 */
[----:B------:R1:W-:Y:S01]  /*23010*/  @P4 STG.E desc[UR40][R4.64], R47 ;  /* 0x0000002f04004986 */ /* 0x0003e2000c101928 */
[C---:B------:R-:W-:Y:S01]  /*23020*/  LEA R6, P4, R11.reuse, R248, 0x2 ;  /* 0x000000f80b067211 */ /* 0x040fe200078810ff */
[----:B------:R-:W3:Y:S01]  /*23030*/  LDCU UR6, c[0x0][0x39c] ;  /* 0x00007380ff0677ac */ /* 0x000ee20008000800 */
[----:B------:R-:W-:Y:S01]  /*23040*/  LOP3.LUT R0, R64, 0x1ee, RZ, 0xfc, !PT ;  /* 0x000001ee40007812 */ /* 0x000fe200078efcff */
[----:B------:R-:W-:Y:S01]  /*23050*/  IMAD R9, R66, 0x2, R11 ;  /* 0x0000000242097824 */ /* 0x000fe200078e020b */
[----:B------:R-:W-:-:S02]  /*23060*/  LEA.HI.X.SX32 R7, R11, R249, 0x2, P4 ;  /* 0x000000f90b077211 */ /* 0x000fc400020f16ff */
[----:B--2---:R-:W-:Y:S01]  /*23070*/  ISETP.LT.AND P4, PT, R0, UR4, !P0 ;  /* 0x0000000400007c0c */ /* 0x004fe2000c781270 */
[----:B------:R-:W2:Y:S01]  /*23080*/  LDCU UR4, c[0x0][0x39c] ;  /* 0x00007380ff0477ac */ /* 0x000ea20008000800 */
[CC--:B----4-:R-:W-:Y:S02]  /*23090*/  LEA R2, P6, R9.reuse, R248.reuse, 0x2 ;  /* 0x000000f809027211 */ /* 0x0d0fe400078c10ff */
[----:B------:R-:W-:Y:S01]  /*230a0*/  LOP3.LUT R0, R64, 0x1f0, RZ, 0xfc, !PT ;  /* 0x000001f040007812 */ /* 0x000fe200078efcff */
[----:B-1----:R-:W-:Y:S01]  /*230b0*/  IMAD R5, R66, 0x2, R9 ;  /* 0x0000000242057824 */ /* 0x002fe200078e0209 */
[----:B------:R1:W-:Y:S01]  /*230c0*/  @P3 STG.E desc[UR40][R6.64], R56 ;  /* 0x0000003806003986 */ /* 0x0003e2000c101928 */
[-C--:B------:R-:W-:Y:S02]  /*230d0*/  LEA.HI.X.SX32 R3, R9, R249.reuse, 0x2, P6 ;  /* 0x000000f909037211 */ /* 0x080fe400030f16ff */
[----:B---3--:R-:W-:Y:S01]  /*230e0*/  ISETP.LT.AND P3, PT, R0, UR5, !P0 ;  /* 0x0000000500007c0c */ /* 0x008fe2000c761270 */
[----:B------:R-:W-:Y:S01]  /*230f0*/  IMAD R9, R66, 0x2, R5 ;  /* 0x0000000242097824 */ /* 0x000fe200078e0205 */
[C---:B------:R-:W-:Y:S01]  /*23100*/  LEA R4, P6, R5.reuse, R248, 0x2 ;  /* 0x000000f805047211 */ /* 0x040fe200078c10ff */
[----:B------:R3:W-:Y:S01]  /*23110*/  @P2 STG.E desc[UR40][R2.64], R57 ;  /* 0x0000003902002986 */ /* 0x0007e2000c101928 */
[----:B------:R-:W-:Y:S01]  /*23120*/  LOP3.LUT R0, R64, 0x1f2, RZ, 0xfc, !PT ;  /* 0x000001f240007812 */ /* 0x000fe200078efcff */
[----:B------:R-:W4:Y:S01]  /*23130*/  LDCU UR5, c[0x0][0x39c] ;  /* 0x00007380ff0577ac */ /* 0x000f220008000800 */
[----:B------:R-:W-:-:S02]  /*23140*/  LEA.HI.X.SX32 R5, R5, R249, 0x2, P6 ;  /* 0x000000f905057211 */ /* 0x000fc400030f16ff */
[----:B------:R-:W-:Y:S02]  /*23150*/  ISETP.LT.AND P2, PT, R0, UR6, !P0 ;  /* 0x0000000600007c0c */ /* 0x000fe4000c741270 */
[----:B------:R-:W-:Y:S02]  /*23160*/  LOP3.LUT R0, R64, 0x1f4, RZ, 0xfc, !PT ;  /* 0x000001f440007812 */ /* 0x000fe400078efcff */
[C---:B-1----:R-:W-:Y:S01]  /*23170*/  LEA R6, P6, R9.reuse, R248, 0x2 ;  /* 0x000000f809067211 */ /* 0x042fe200078c10ff */
[----:B------:R1:W-:Y:S01]  /*23180*/  @P5 STG.E desc[UR40][R4.64], R58 ;  /* 0x0000003a04005986 */ /* 0x0003e2000c101928 */
[----:B--2---:R-:W-:Y:S01]  /*23190*/  ISETP.LT.AND P5, PT, R0, UR4, !P0 ;  /* 0x0000000400007c0c */ /* 0x004fe2000c7a1270 */
[----:B------:R-:W2:Y:S01]  /*231a0*/  LDCU UR4, c[0x0][0x39c] ;  /* 0x00007380ff0477ac */ /* 0x000ea20008000800 */
[----:B------:R-:W-:Y:S01]  /*231b0*/  LEA.HI.X.SX32 R7, R9, R249, 0x2, P6 ;  /* 0x000000f909077211 */ /* 0x000fe200030f16ff */
[----:B------:R-:W-:Y:S01]  /*231c0*/  IMAD R9, R66, 0x2, R9 ;  /* 0x0000000242097824 */ /* 0x000fe200078e0209 */
[----:B------:R-:W-:-:S03]  /*231d0*/  LOP3.LUT R0, R64, 0x1f6, RZ, 0xfc, !PT ;  /* 0x000001f640007812 */ /* 0x000fc600078efcff */
[C---:B------:R-:W-:Y:S01]  /*231e0*/  IMAD R11, R66.reuse, 0x2, R9 ;  /* 0x00000002420b7824 */ /* 0x040fe200078e0209 */
[CC--:B---3--:R-:W-:Y:S01]  /*231f0*/  LEA R2, P6, R9.reuse, R248.reuse, 0x2 ;  /* 0x000000f809027211 */ /* 0x0c8fe200078c10ff */
[----:B------:R3:W-:Y:S03]  /*23200*/  @P4 STG.E desc[UR40][R6.64], R59 ;  /* 0x0000003b06004986 */ /* 0x0007e6000c101928 */
[-C--:B------:R-:W-:Y:S01]  /*23210*/  LEA.HI.X.SX32 R3, R9, R249.reuse, 0x2, P6 ;  /* 0x000000f909037211 */ /* 0x080fe200030f16ff */
[----:B------:R-:W-:Y:S01]  /*23220*/  IMAD R9, R66, 0x2, R11 ;  /* 0x0000000242097824 */ /* 0x000fe200078e020b */
[----:B----4-:R-:W-:Y:S01]  /*23230*/  ISETP.LT.AND P4, PT, R0, UR5, !P0 ;  /* 0x0000000500007c0c */ /* 0x010fe2000c781270 */
[----:B------:R-:W4:Y:S01]  /*23240*/  LDCU UR5, c[0x0][0x39c] ;  /* 0x00007380ff0577ac */ /* 0x000f220008000800 */
[CC--:B-1----:R-:W-:Y:S01]  /*23250*/  LEA R4, P6, R11.reuse, R248.reuse, 0x2 ;  /* 0x000000f80b047211 */ /* 0x0c2fe200078c10ff */
[----:B------:R-:W-:Y:S01]  /*23260*/  IMAD R13, R66, 0x2, R9 ;  /* 0x00000002420d7824 */ /* 0x000fe200078e0209 */
[----:B------:R-:W-:Y:S01]  /*23270*/  LOP3.LUT R0, R64, 0x1f8, RZ, 0xfc, !PT ;  /* 0x000001f840007812 */ /* 0x000fe200078efcff */
[----:B------:R1:W-:Y:S01]  /*23280*/  @P3 STG.E desc[UR40][R2.64], R52 ;  /* 0x0000003402003986 */ /* 0x0003e2000c101928 */
[----:B------:R-:W-:Y:S01]  /*23290*/  LEA.HI.X.SX32 R5, R11, R249, 0x2, P6 ;  /* 0x000000f90b057211 */ /* 0x000fe200030f16ff */
[----:B------:R-:W-:Y:S01]  /*232a0*/  IMAD R11, R66, 0x2, R13 ;  /* 0x00000002420b7824 */ /* 0x000fe200078e020d */
[----:B--2---:R-:W-:Y:S01]  /*232b0*/  ISETP.LT.AND P3, PT, R0, UR4, !P0 ;  /* 0x0000000400007c0c */ /* 0x004fe2000c761270 */
[----:B------:R-:W2:Y:S02]  /*232c0*/  LDCU UR4, c[0x0][0x39c] ;  /* 0x00007380ff0477ac */ /* 0x000ea40008000800 */
[----:B------:R2:W-:Y:S01]  /*232d0*/  @P2 STG.E desc[UR40][R4.64], R53 ;  /* 0x0000003504002986 */ /* 0x0005e2000c101928 */
[----:B------:R-:W-:Y:S01]  /*232e0*/  IMAD R15, R66, 0x2, R11 ;  /* 0x00000002420f7824 */ /* 0x000fe200078e020b */
[----:B---3--:R-:W-:-:S02]  /*232f0*/  LEA R6, P2, R9, R248, 0x2 ;  /* 0x000000f809067211 */ /* 0x008fc400078410ff */
[-C--:B------:R-:W-:Y:S01]  /*23300*/  LEA R8, P6, R13, R248.reuse, 0x2 ;  /* 0x000000f80d087211 */ /* 0x080fe200078c10ff */
[C---:B------:R-:W-:Y:S01]  /*23310*/  IMAD R17, R66.reuse, 0x2, R15 ;  /* 0x0000000242117824 */ /* 0x040fe200078e020f */
[-C--:B------:R-:W-:Y:S02]  /*23320*/  LEA.HI.X.SX32 R7, R9, R249.reuse, 0x2, P2 ;  /* 0x000000f909077211 */ /* 0x080fe400010f16ff */
[----:B------:R-:W-:Y:S01]  /*23330*/  LEA.HI.X.SX32 R9, R13, R249, 0x2, P6 ;  /* 0x000000f90d097211 */ /* 0x000fe200030f16ff */
[----:B------:R-:W-:Y:S01]  /*23340*/  IMAD R66, R66, 0x2, R17 ;  /* 0x0000000242427824 */ /* 0x000fe200078e0211 */
[-C--:B-1----:R-:W-:Y:S02]  /*23350*/  LEA R2, P6, R11, R248.reuse, 0x2 ;  /* 0x000000f80b027211 */ /* 0x082fe400078c10ff */
[----:B------:R-:W-:Y:S02]  /*23360*/  LEA R10, P2, R15, R248, 0x2 ;  /* 0x000000f80f0a7211 */ /* 0x000fe400078410ff */
[----:B------:R-:W-:-:S02]  /*23370*/  LOP3.LUT R0, R64, 0x1fa, RZ, 0xfc, !PT ;  /* 0x000001fa40007812 */ /* 0x000fc400078efcff */
[----:B------:R-:W-:Y:S02]  /*23380*/  LOP3.LUT R64, R64, 0x1fc, RZ, 0xfc, !PT ;  /* 0x000001fc40407812 */ /* 0x000fe400078efcff */
[-C--:B------:R-:W-:Y:S02]  /*23390*/  LEA.HI.X.SX32 R3, R11, R249.reuse, 0x2, P6 ;  /* 0x000000f90b037211 */ /* 0x080fe400030f16ff */
[----:B------:R-:W-:Y:S02]  /*233a0*/  LEA.HI.X.SX32 R11, R15, R249, 0x2, P2 ;  /* 0x000000f90f0b7211 */ /* 0x000fe400010f16ff */
[----:B--2---:R-:W-:Y:S02]  /*233b0*/  LEA R4, P6, R66, R248, 0x2 ;  /* 0x000000f842047211 */ /* 0x004fe400078c10ff */
[----:B----4-:R-:W-:Y:S02]  /*233c0*/  ISETP.LT.AND P2, PT, R0, UR5, !P0 ;  /* 0x0000000500007c0c */ /* 0x010fe4000c741270 */
[----:B------:R-:W-:-:S02]  /*233d0*/  ISETP.LT.AND P0, PT, R64, UR4, !P0 ;  /* 0x0000000440007c0c */ /* 0x000fc4000c701270 */
[-C--:B------:R-:W-:Y:S02]  /*233e0*/  LEA.HI.X.SX32 R5, R66, R249.reuse, 0x2, P6 ;  /* 0x000000f942057211 */ /* 0x080fe400030f16ff */
[C---:B------:R-:W-:Y:S01]  /*233f0*/  LEA R248, P6, R17.reuse, R248, 0x2 ;  /* 0x000000f811f87211 */ /* 0x040fe200078c10ff */
[----:B------:R1:W-:Y:S03]  /*23400*/  @P5 STG.E desc[UR40][R6.64], R54 ;  /* 0x0000003606005986 */ /* 0x0003e6000c101928 */
[----:B------:R-:W-:Y:S01]  /*23410*/  LEA.HI.X.SX32 R249, R17, R249, 0x2, P6 ;  /* 0x000000f911f97211 */ /* 0x000fe200030f16ff */
[----:B------:R1:W-:Y:S04]  /*23420*/  @P4 STG.E desc[UR40][R8.64], R55 ;  /* 0x0000003708004986 */ /* 0x0003e8000c101928 */
[----:B------:R1:W-:Y:S04]  /*23430*/  @P3 STG.E desc[UR40][R2.64], R20 ;  /* 0x0000001402003986 */ /* 0x0003e8000c101928 */
[----:B------:R1:W-:Y:S04]  /*23440*/  @P2 STG.E desc[UR40][R10.64], R21 ;  /* 0x000000150a002986 */ /* 0x0003e8000c101928 */
[----:B------:R1:W-:Y:S04]  /*23450*/  @P0 STG.E desc[UR40][R248.64], R22 ;  /* 0x00000016f8000986 */ /* 0x0003e8000c101928 */
[----:B------:R1:W-:Y:S01]  /*23460*/  @P1 STG.E desc[UR40][R4.64], R23 ;  /* 0x0000001704001986 */ /* 0x0003e2000c101928 */
[----:B------:R-:W-:Y:S06]  /*23470*/  BAR.SYNC.DEFER_BLOCKING 0x0 ;  /* 0x0000000000007b1d */ /* 0x000fec0000010000 */
[----:B------:R-:W-:Y:S05]  /*23480*/  BRA.U UP0, `(.L_x_13) ;  /* 0x0000000100a07547 */ /* 0x000fea000b800000 */
[----:B------:R-:W2:Y:S01]  /*23490*/  S2UR UR5, SR_CgaCtaId ;  /* 0x00000000000579c3 */ /* 0x000ea20000008800 */
[----:B------:R-:W-:Y:S01]  /*234a0*/  NOP ;  /* 0x0000000000007918 */ /* 0x000fe20000000000 */
[----:B------:R-:W-:Y:S01]  /*234b0*/  UMOV UR4, 0x50 ;  /* 0x0000005000047882 */ /* 0x000fe20000000000 */
[----:B------:R-:W-:Y:S02]  /*234c0*/  IMAD.U32 R0, RZ, RZ, UR27 ;  /* 0x0000001bff007e24 */ /* 0x000fe4000f8e00ff */
[----:B-1----:R-:W-:Y:S02]  /*234d0*/  IMAD.MOV.U32 R3, RZ, RZ, 0xff ;  /* 0x000000ffff037424 */ /* 0x002fe400078e00ff */
[----:B------:R-:W-:Y:S01]  /*234e0*/  IMAD.MOV.U32 R7, RZ, RZ, 0x1 ;  /* 0x00000001ff077424 */ /* 0x000fe200078e00ff */
[----:B------:R-:W-:-:S04]  /*234f0*/  LOP3.LUT R0, R0, 0xffff, RZ, 0xc0, !PT ;  /* 0x0000ffff00007812 */ /* 0x000fc800078ec0ff */
[----:B------:R-:W-:-:S05]  /*23500*/  SHF.R.U32.HI R0, RZ, 0x5, R0 ;  /* 0x00000005ff007819 */ /* 0x000fca0000011600 */
[----:B------:R-:W-:Y:S01]  /*23510*/  VIADD R2, R0, 0x10 ;  /* 0x0000001000027836 */ /* 0x000fe20000000000 */
[----:B------:R-:W-:Y:S01]  /*23520*/  SHF.L.U32 R0, R3, R0, RZ ;  /* 0x0000000003007219 */ /* 0x000fe200000006ff */
[----:B--2---:R-:W-:-:S03]  /*23530*/  ULEA UR6, UR5, UR4, 0x18 ;  /* 0x0000000405067291 */ /* 0x004fc6000f8ec0ff */
[----:B------:R-:W-:-:S04]  /*23540*/  SHF.L.U32 R3, R7, R2, RZ ;  /* 0x0000000207037219 */ /* 0x000fc800000006ff */
[----:B------:R-:W-:Y:S02]  /*23550*/  LOP3.LUT R0, R3, R0, RZ, 0xfc, !PT ;  /* 0x0000000003007212 */ /* 0x000fe400078efcff */
[----:B------:R-:W1:Y:S02]  /*23560*/  LDS R5, [UR6] ;  /* 0x00000006ff057984 */ /* 0x000e640008000800 */
[C---:B------:R-:W-:Y:S02]  /*23570*/  LOP3.LUT R2, R0.reuse, 0xffff, RZ, 0xc0, !PT ;  /* 0x0000ffff00027812 */ /* 0x040fe400078ec0ff */
[----:B-1----:R-:W-:-:S04]  /*23580*/  LOP3.LUT R3, R0, 0xffff, R5, 0x80, !PT ;  /* 0x0000ffff00037812 */ /* 0x002fc800078e8005 */
[----:B------:R-:W-:-:S13]  /*23590*/  ISETP.NE.AND P0, PT, R3, R2, PT ;  /* 0x000000020300720c */ /* 0x000fda0003f05270 */
[----:B------:R-:W-:Y:S05]  /*235a0*/  @P0 BRA `(.L_x_14) ;  /* 0x0000000000500947 */ /* 0x000fea0003800000 */
[----:B------:R-:W-:Y:S02]  /*235b0*/  SHF.R.U32.HI R5, RZ, 0x10, R5 ;  /* 0x00000010ff057819 */ /* 0x000fe40000011605 */
[----:B------:R-:W-:-:S04]  /*235c0*/  SHF.R.U32.HI R2, RZ, 0x10, R0 ;  /* 0x00000010ff027819 */ /* 0x000fc80000011600 */
[----:B------:R-:W-:-:S04]  /*235d0*/  LOP3.LUT R5, R5, R2, RZ, 0xc0, !PT ;  /* 0x0000000205057212 */ /* 0x000fc800078ec0ff */
[----:B------:R-:W-:-:S13]  /*235e0*/  ISETP.NE.AND P0, PT, R5, R2, PT ;  /* 0x000000020500720c */ /* 0x000fda0003f05270 */
[----:B------:R-:W-:Y:S05]  /*235f0*/  @P0 BRA `(.L_x_15) ;  /* 0x0000000000300947 */ /* 0x000fea0003800000 */
[----:B------:R-:W-:Y:S01]  /*23600*/  R2UR UR4, R0 ;  /* 0x00000000000472ca */ /* 0x000fe200000e0000 */
[----:B------:R-:W-:Y:S01]  /*23610*/  VOTEU.ANY UR5, UPT, PT ;  /* 0x0000000000057886 */ /* 0x000fe200038e0100 */
[----:B------:R-:W1:Y:S01]  /*23620*/  S2R R0, SR_LANEID ;  /* 0x0000000000007919 */ /* 0x000e620000000000 */
[----:B------:R-:W-:-:S10]  /*23630*/  UFLO.U32 UR5, UR5 ;  /* 0x00000005000572bd */ /* 0x000fd400080e0000 */
[----:B------:R-:W-:-:S06]  /*23640*/  ULOP3.LUT UR4, URZ, UR4, URZ, 0x33, !UPT ;  /* 0x00000004ff047292 */ /* 0x000fcc000f8e33ff */
[----:B------:R-:W-:-:S04]  /*23650*/  IMAD.U32 R2, RZ, RZ, UR4 ;  /* 0x00000004ff027e24 */ /* 0x000fc8000f8e00ff */
[----:B------:R-:W2:Y:S02]  /*23660*/  REDUX UR7, R2 ;  /* 0x00000000020773c4 */ /* 0x000ea40000000000 */
[----:B------:R3:W-:Y:S01]  /*23670*/  UTCATOMSWS.AND URZ, UR4 ;  /* 0x0000000400ff79e3 */ /* 0x0007e20008000000 */
[----:B-1----:R-:W-:Y:S01]  /*23680*/  ISETP.EQ.U32.AND P0, PT, R0, UR5, PT ;  /* 0x0000000500007c0c */ /* 0x002fe2000bf02070 */
[----:B--2---:R-:W-:-:S12]  /*23690*/  IMAD.U32 R0, RZ, RZ, UR7 ;  /* 0x00000007ff007e24 */ /* 0x004fd8000f8e00ff */
[----:B------:R3:W-:Y:S01]  /*236a0*/  @P0 ATOMS.AND RZ, [UR6], R0 ;  /* 0x00000000ffff098c */ /* 0x0007e2000a800006 */
[----:B------:R-:W-:Y:S05]  /*236b0*/  BRA `(.L_x_13) ;  /* 0x0000000000147947 */ /* 0x000fea0003800000 */
.L_x_15:
[----:B------:R-:W-:-:S07]  /*236c0*/  MOV R2, 0x236e0 ;  /* 0x000236e000027802 */ /* 0x000fce0000000f00 */
[----:B------:R-:W-:Y:S05]  /*236d0*/  CALL.REL.NOINC `($__internal_0_$__cuda_sm10x_tcgen05_guardrail_trap_col_being_dealloced_not_returned_by_alloc) ;  /* 0x00000000002c7944 */ /* 0x000fea0003c00000 */
[----:B------:R-:W-:Y:S05]  /*236e0*/  BRA `(.L_x_13) ;  /* 0x0000000000087947 */ /* 0x000fea0003800000 */
.L_x_14:
[----:B------:R-:W-:-:S07]  /*236f0*/  MOV R2, 0x23710 ;  /* 0x0002371000027802 */ /* 0x000fce0000000f00 */
[----:B------:R-:W-:Y:S05]  /*23700*/  CALL.REL.NOINC `($__internal_2_$__cuda_sm10x_tcgen05_guardrail_trap_unallocated_columns_being_dealloced) ;  /* 0x0000000000387944 */ /* 0x000fea0003c00000 */
.L_x_13:
[----:B------:R-:W-:Y:S01]  /*23710*/  NOP ;  /* 0x0000000000007918 */ /* 0x000fe20000000000 */
[----:B---3--:R-:W-:Y:S05]  /*23720*/  EXIT ;  /* 0x000000000000794d */ /* 0x008fea0003800000 */
.L_x_9:
[----:B------:R-:W2:Y:S02]  /*23730*/  SYNCS.PHASECHK.TRANS64.TRYWAIT P4, [UR35], R124 ;  /* 0x0000007cff0075a7 */ /* 0x000ea40008081123 */
[----:B--2---:R-:W-:Y:S05]  /*23740*/  @!P4 BRA `(.L_x_9) ;  /* 0xfffffffc00f8c947 */ /* 0x004fea000383ffff */
[----:B------:R-:W-:Y:S05]  /*23750*/  BRA `(.L_x_16) ;  /* 0xffffff44002c7947 */ /* 0x000fea000383ffff */
.L_x_12:
[----:B------:R-:W3:Y:S02]  /*23760*/  SYNCS.PHASECHK.TRANS64.TRYWAIT P1, [UR29], R0 ;  /* 0x00000000ff0075a7 */ /* 0x000ee4000802111d */
[----:B---3--:R-:W-:Y:S05]  /*23770*/  @!P1 BRA `(.L_x_12) ;  /* 0xfffffffc00f89947 */ /* 0x008fea000383ffff */
[----:B------:R-:W-:Y:S05]  /*23780*/  BRA `(.L_x_11) ;  /* 0xffffff6800a47947 */ /* 0x000fea000383ffff */
        .weak           $__internal_0_$__cuda_sm10x_tcgen05_guardrail_trap_col_being_dealloced_not_returned_by_alloc
        .type           $__internal_0_$__cuda_sm10x_tcgen05_guardrail_trap_col_being_dealloced_not_returned_by_alloc,@function
        .size           $__internal_0_$__cuda_sm10x_tcgen05_guardrail_trap_col_being_dealloced_not_returned_by_alloc,($__internal_1_$__cuda_sm10x_tcgen05_guardrail_trap_phase_invalid_during_alloc - $__internal_0_$__cuda_sm10x_tcgen05_guardrail_trap_col_being_dealloced_not_returned_by_alloc)
$__internal_0_$__cuda_sm10x_tcgen05_guardrail_trap_col_being_dealloced_not_returned_by_alloc:
[----:B------:R-:W-:Y:S05]  /*23790*/  BPT.TRAP 0x1 ;  /* 0x000000040000795c */ /* 0x000fea0000300000 */
[----:B------:R-:W-:-:S04]  /*237a0*/  IMAD.MOV.U32 R3, RZ, RZ, 0x0 ;  /* 0x00000000ff037424 */ /* 0x000fc800078e00ff */
[----:B------:R-:W-:Y:S05]  /*237b0*/  RET.REL.NODEC R2 `(matmul_kernel) ;  /* 0xfffffdc802107950 */ /* 0x000fea0003c3ffff */
        .weak           $__internal_1_$__cuda_sm10x_tcgen05_guardrail_trap_phase_invalid_during_alloc
        .type           $__internal_1_$__cuda_sm10x_tcgen05_guardrail_trap_phase_invalid_during_alloc,@function
        .size           $__internal_1_$__cuda_sm10x_tcgen05_guardrail_trap_phase_invalid_during_alloc,($__internal_2_$__cuda_sm10x_tcgen05_guardrail_trap_unallocated_columns_being_dealloced - $__internal_1_$__cuda_sm10x_tcgen05_guardrail_trap_phase_invalid_during_alloc)
$__internal_1_$__cuda_sm10x_tcgen05_guardrail_trap_phase_invalid_during_alloc:
[----:B------:R-:W-:Y:S05]  /*237c0*/  BPT.TRAP 0x1 ;  /* 0x000000040000795c */ /* 0x000fea0000300000 */
[----:B------:R-:W-:-:S04]  /*237d0*/  IMAD.MOV.U32 R3, RZ, RZ, 0x0 ;  /* 0x00000000ff037424 */ /* 0x000fc800078e00ff */
[----:B------:R-:W-:Y:S05]  /*237e0*/  RET.REL.NODEC R2 `(matmul_kernel) ;  /* 0xfffffdc802047950 */ /* 0x000fea0003c3ffff */
        .weak           $__internal_2_$__cuda_sm10x_tcgen05_guardrail_trap_unallocated_columns_being_dealloced
        .type           $__internal_2_$__cuda_sm10x_tcgen05_guardrail_trap_unallocated_columns_being_dealloced,@function
        .size           $__internal_2_$__cuda_sm10x_tcgen05_guardrail_trap_unallocated_columns_being_dealloced,(.L_x_20 - $__internal_2_$__cuda_sm10x_tcgen05_guardrail_trap_unallocated_columns_being_dealloced)
$__internal_2_$__cuda_sm10x_tcgen05_guardrail_trap_unallocated_columns_being_dealloced:
[----:B------:R-:W-:Y:S05]  /*237f0*/  BPT.TRAP 0x1 ;  /* 0x000000040000795c */ /* 0x000fea0000300000 */
[----:B------:R-:W-:-:S04]  /*23800*/  IMAD.MOV.U32 R3, RZ, RZ, 0x0 ;  /* 0x00000000ff037424 */ /* 0x000fc800078e00ff */
[----:B------:R-:W-:Y:S05]  /*23810*/  RET.REL.NODEC R2 `(matmul_kernel) ;  /* 0xfffffdc402f87950 */ /* 0x000fea0003c3ffff */
.L_x_17:
[----:B------:R-:W-:-:S00]  /*23820*/  BRA `(.L_x_17) ;  /* 0xfffffffc00fc7947 */ /* 0x000fc0000383ffff */
[----:B------:R-:W-:-:S00]  /*23830*/  NOP ;  /* 0x0000000000007918 */ /* 0x000fc00000000000 */
        /* <DEDUP_REMOVED lines=12> */
.L_x_20:


//--------------------- .nv.shared.matmul_kernel  --------------------------
	.section	.nv.shared.matmul_kernel,"aw",@nobits
	.sectionflags	@""
	.align	16
	.zero		1024


//--------------------- .nv.shared.reserved.0     --------------------------
	.section	.nv.shared.reserved.0,"aw",@nobits
	.align	8
	.weak		__nv_reservedSMEM_offset_0_alias
	.size		__nv_reservedSMEM_offset_0_alias, 0, 64
	.other		__nv_reservedSMEM_offset_0_alias,@"STO_CUDA_RESERVED_SHARED STV_DEFAULT"
__nv_reservedSMEM_offset_0_alias:
	.zero		0
.nv.shared.reserved.0:
	.zero		64
	.weak		__nv_reservedSMEM_allocation_phase
	.type		__nv_reservedSMEM_allocation_phase,@object
	.size		__nv_reservedSMEM_allocation_phase,(.L_0 - __nv_reservedSMEM_allocation_phase)
__nv_reservedSMEM_allocation_phase:
	.zero		1
.L_0:
	.zero		7
	.weak		__nv_reservedSMEM_devtool_atexit_pc
	.type		__nv_reservedSMEM_devtool_atexit_pc,@object
	.size		__nv_reservedSMEM_devtool_atexit_pc,(__nv_reservedSMEM_allocation_mask - __nv_reservedSMEM_devtool_atexit_pc)
__nv_reservedSMEM_devtool_atexit_pc:
	.zero		8
	.weak		__nv_reservedSMEM_allocation_mask
	.type		__nv_reservedSMEM_allocation_mask,@object
	.size		__nv_reservedSMEM_allocation_mask,(.L_2 - __nv_reservedSMEM_allocation_mask)
__nv_reservedSMEM_allocation_mask:
	.zero		4
.L_2:


//--------------------- .nv.constant0.matmul_kernel --------------------------
	.section	.nv.constant0.matmul_kernel,"a",@progbits
	.sectionflags	@""
	.align	4
.nv.constant0.matmul_kernel:
	.zero		976


//--------------------- SYMBOLS --------------------------

	.type		.nv.reservedSmem.offset0,@object
	.size		.nv.reservedSmem.offset0,0x4
	.type		.nv.reservedSmem.cap,@object
	.size		.nv.reservedSmem.cap,0x4
